def matmul_kernel(
    a_ptr,
    b_ptr,
    c_ptr,
    M,
    N,
    K,
    stride_am,
    stride_ak,
    stride_bk,
    stride_bn,
    stride_cm,
    stride_cn,
    BLOCK_M: tl.constexpr,
    BLOCK_N: tl.constexpr,
    BLOCK_K: tl.constexpr,
    GROUP_M: tl.constexpr,
):
    pid = tl.program_id(axis=0)
    num_pid_m = tl.cdiv(M, BLOCK_M)
    num_pid_n = tl.cdiv(N, BLOCK_N)
    num_pid_in_group = GROUP_M * num_pid_n
    group_id = pid // num_pid_in_group
    first_pid_m = group_id * GROUP_M
    group_size_m = min(num_pid_m - first_pid_m, GROUP_M)
    pid_m = first_pid_m + ((pid % num_pid_in_group) % group_size_m)
    pid_n = (pid % num_pid_in_group) // group_size_m

    offs_am = (pid_m * BLOCK_M + tl.arange(0, BLOCK_M)) % M
    offs_bn = (pid_n * BLOCK_N + tl.arange(0, BLOCK_N)) % N
    offs_k = tl.arange(0, BLOCK_K)
    a_ptrs = a_ptr + offs_am[:, None] * stride_am + offs_k[None, :] * stride_ak
    b_ptrs = b_ptr + offs_k[:, None] * stride_bk + offs_bn[None, :] * stride_bn

    acc = tl.zeros((BLOCK_M, BLOCK_N), dtype=tl.float32)
    for kk in range(0, tl.cdiv(K, BLOCK_K)):
        a = tl.load(a_ptrs, mask=offs_k[None, :] < K - kk * BLOCK_K, other=0.0)
        b = tl.load(b_ptrs, mask=offs_k[:, None] < K - kk * BLOCK_K, other=0.0)
        acc = tl.dot(a, b, acc)
        a_ptrs += BLOCK_K * stride_ak
        b_ptrs += BLOCK_K * stride_bk

    c = acc.to(c_ptr.dtype.element_ty)
    offs_cm = pid_m * BLOCK_M + tl.arange(0, BLOCK_M)
    offs_cn = pid_n * BLOCK_N + tl.arange(0, BLOCK_N)
    c_ptrs = c_ptr + offs_cm[:, None] * stride_cm + offs_cn[None, :] * stride_cn
    mask = (offs_cm[:, None] < M) & (offs_cn[None, :] < N)
    tl.store(c_ptrs, c, mask=mask)

# config = {"BLOCK_K": 64, "BLOCK_M": 256, "BLOCK_N": 64, "GROUP_M": 8, "arch": "sm_90", "dtype": "fp8e5m2", "num_ctas": 1, "num_stages": 3, "num_warps": 2}
# arch = sm_90


// ===== COMPILED SASS (sm_90a) =====

	.target	sm_90a

	.elftype	@"ET_EXEC"


//--------------------- .note.nv.tkinfo           --------------------------
	.section	.note.nv.tkinfo,"",@"SHT_NOTE"
	.sectionflags	@"SHF_NOTE_NV_TKINFO"
	.tkinfo
        /*0018*/ 	.word	0x00000002
        /*0030*/ 	.string	""
        /*0030*/ 	.string	"ptxas"
        /*0030*/ 	.string	"Cuda compilation tools, release 13.0, V13.0.88"
        /*0030*/ 	.string	"Build cuda_13.0.r13.0/compiler.36424714_0"
        /*0030*/ 	.string	"-v  -suppress-debug-info  -lineinfo  -arch sm_90a "



//--------------------- .note.nv.cuinfo           --------------------------
	.section	.note.nv.cuinfo,"",@"SHT_NOTE"
	.sectionflags	@"SHF_NOTE_NV_CUINFO"
        /*0018*/ 	.short	0x0002
        /*001a*/ 	.short	0x005a
        /*001c*/ 	.short	0x0082
	.zero		2


//--------------------- .nv.info                  --------------------------
	.section	.nv.info,"",@"SHT_CUDA_INFO"
	.align	4


	//----- nvinfo : EIATTR_REGCOUNT
	.align		4
        /*0000*/ 	.byte	0x04, 0x2f
        /*0002*/ 	.short	(.L_1 - .L_0)
	.align		4
.L_0:
        /*0004*/ 	.word	index@(matmul_kernel)
        /*0008*/ 	.word	0x00000020


	//----- nvinfo : EIATTR_FRAME_SIZE
	.align		4
.L_1:
        /*000c*/ 	.byte	0x04, 0x11
        /*000e*/ 	.short	(.L_3 - .L_2)
	.align		4
.L_2:
        /*0010*/ 	.word	index@(matmul_kernel)
        /*0014*/ 	.word	0x000026b8


	//----- nvinfo : EIATTR_MIN_STACK_SIZE
	.align		4
.L_3:
        /*0018*/ 	.byte	0x04, 0x12
        /*001a*/ 	.short	(.L_5 - .L_4)
	.align		4
.L_4:
        /*001c*/ 	.word	index@(matmul_kernel)
        /*0020*/ 	.word	0x000026b8
.L_5:


//--------------------- .nv.compat                --------------------------
	.section	.nv.compat,"",@"SHT_CUDA_COMPAT_INFO"
	.align	4
        /*0000*/ 	.byte	0x02, 0x09, 0x01, 0x00, 0x02, 0x02, 0x02, 0x00, 0x02, 0x05, 0x05, 0x00, 0x03, 0x07, 0x01, 0x01
        /*0010*/ 	.byte	0x02, 0x03, 0x00, 0x00, 0x02, 0x06, 0x01, 0x00, 0x04, 0x0b, 0x08, 0x00, 0x00, 0x00, 0x00, 0x00
        /*0020*/ 	.byte	0x00, 0x00, 0x00, 0x00


//--------------------- .nv.info.matmul_kernel    --------------------------
	.section	.nv.info.matmul_kernel,"",@"SHT_CUDA_INFO"
	.sectionflags	@""
	.align	4


	//----- nvinfo : EIATTR_CUDA_API_VERSION
	.align		4
        /*0000*/ 	.byte	0x04, 0x37
        /*0002*/ 	.short	(.L_7 - .L_6)
.L_6:
        /*0004*/ 	.word	0x00000082


	//----- nvinfo : EIATTR_KPARAM_INFO
	.align		4
.L_7:
        /*0008*/ 	.byte	0x04, 0x17
        /*000a*/ 	.short	(.L_9 - .L_8)
.L_8:
        /*000c*/ 	.word	0x00000000
        /*0010*/ 	.short	0x000d
        /*0012*/ 	.short	0x0048
        /*0014*/ 	.byte	0x00, 0xf4, 0x21, 0x00


	//----- nvinfo : EIATTR_KPARAM_INFO
	.align		4
.L_9:
        /*0018*/ 	.byte	0x04, 0x17
        /*001a*/ 	.short	(.L_11 - .L_10)
.L_10:
        /*001c*/ 	.word	0x00000000
        /*0020*/ 	.short	0x000c
        /*0022*/ 	.short	0x0040
        /*0024*/ 	.byte	0x00, 0xf4, 0x21, 0x00


	//----- nvinfo : EIATTR_KPARAM_INFO
	.align		4
.L_11:
        /*0028*/ 	.byte	0x04, 0x17
        /*002a*/ 	.short	(.L_13 - .L_12)
.L_12:
        /*002c*/ 	.word	0x00000000
        /*0030*/ 	.short	0x000b
        /*0032*/ 	.short	0x0038
        /*0034*/ 	.byte	0x00, 0xf0, 0x11, 0x00


	//----- nvinfo : EIATTR_KPARAM_INFO
	.align		4
.L_13:
        /*0038*/ 	.byte	0x04, 0x17
        /*003a*/ 	.short	(.L_15 - .L_14)
.L_14:
        /*003c*/ 	.word	0x00000000
        /*0040*/ 	.short	0x000a
        /*0042*/ 	.short	0x0034
        /*0044*/ 	.byte	0x00, 0xf0, 0x11, 0x00


	//----- nvinfo : EIATTR_KPARAM_INFO
	.align		4
.L_15:
        /*0048*/ 	.byte	0x04, 0x17
        /*004a*/ 	.short	(.L_17 - .L_16)
.L_16:
        /*004c*/ 	.word	0x00000000
        /*0050*/ 	.short	0x0009
        /*0052*/ 	.short	0x0030
        /*0054*/ 	.byte	0x00, 0xf0, 0x11, 0x00


	//----- nvinfo : EIATTR_KPARAM_INFO
	.align		4
.L_17:
        /*0058*/ 	.byte	0x04, 0x17
        /*005a*/ 	.short	(.L_19 - .L_18)
.L_18:
        /*005c*/ 	.word	0x00000000
        /*0060*/ 	.short	0x0008
        /*0062*/ 	.short	0x002c
        /*0064*/ 	.byte	0x00, 0xf0, 0x11, 0x00


	//----- nvinfo : EIATTR_KPARAM_INFO
	.align		4
.L_19:
        /*0068*/ 	.byte	0x04, 0x17
        /*006a*/ 	.short	(.L_21 - .L_20)
.L_20:
        /*006c*/ 	.word	0x00000000
        /*0070*/ 	.short	0x0007
        /*0072*/ 	.short	0x0028
        /*0074*/ 	.byte	0x00, 0xf0, 0x11, 0x00


	//----- nvinfo : EIATTR_KPARAM_INFO
	.align		4
.L_21:
        /*0078*/ 	.byte	0x04, 0x17
        /*007a*/ 	.short	(.L_23 - .L_22)
.L_22:
        /*007c*/ 	.word	0x00000000
        /*0080*/ 	.short	0x0006
        /*0082*/ 	.short	0x0024
        /*0084*/ 	.byte	0x00, 0xf0, 0x11, 0x00


	//----- nvinfo : EIATTR_KPARAM_INFO
	.align		4
.L_23:
        /*0088*/ 	.byte	0x04, 0x17
        /*008a*/ 	.short	(.L_25 - .L_24)
.L_24:
        /*008c*/ 	.word	0x00000000
        /*0090*/ 	.short	0x0005
        /*0092*/ 	.short	0x0020
        /*0094*/ 	.byte	0x00, 0xf0, 0x11, 0x00


	//----- nvinfo : EIATTR_KPARAM_INFO
	.align		4
.L_25:
        /*0098*/ 	.byte	0x04, 0x17
        /*009a*/ 	.short	(.L_27 - .L_26)
.L_26:
        /*009c*/ 	.word	0x00000000
        /*00a0*/ 	.short	0x0004
        /*00a2*/ 	.short	0x001c
        /*00a4*/ 	.byte	0x00, 0xf0, 0x11, 0x00


	//----- nvinfo : EIATTR_KPARAM_INFO
	.align		4
.L_27:
        /*00a8*/ 	.byte	0x04, 0x17
        /*00aa*/ 	.short	(.L_29 - .L_28)
.L_28:
        /*00ac*/ 	.word	0x00000000
        /*00b0*/ 	.short	0x0003
        /*00b2*/ 	.short	0x0018
        /*00b4*/ 	.byte	0x00, 0xf0, 0x11, 0x00


	//----- nvinfo : EIATTR_KPARAM_INFO
	.align		4
.L_29:
        /*00b8*/ 	.byte	0x04, 0x17
        /*00ba*/ 	.short	(.L_31 - .L_30)
.L_30:
        /*00bc*/ 	.word	0x00000000
        /*00c0*/ 	.short	0x0002
        /*00c2*/ 	.short	0x0010
        /*00c4*/ 	.byte	0x00, 0xf4, 0x21, 0x00


	//----- nvinfo : EIATTR_KPARAM_INFO
	.align		4
.L_31:
        /*00c8*/ 	.byte	0x04, 0x17
        /*00ca*/ 	.short	(.L_33 - .L_32)
.L_32:
        /*00cc*/ 	.word	0x00000000
        /*00d0*/ 	.short	0x0001
        /*00d2*/ 	.short	0x0008
        /*00d4*/ 	.byte	0x00, 0xf4, 0x21, 0x00


	//----- nvinfo : EIATTR_KPARAM_INFO
	.align		4
.L_33:
        /*00d8*/ 	.byte	0x04, 0x17
        /*00da*/ 	.short	(.L_35 - .L_34)
.L_34:
        /*00dc*/ 	.word	0x00000000
        /*00e0*/ 	.short	0x0000
        /*00e2*/ 	.short	0x0000
        /*00e4*/ 	.byte	0x00, 0xf4, 0x21, 0x00


	//----- nvinfo : EIATTR_SPARSE_MMA_MASK
	.align		4
.L_35:
        /*00e8*/ 	.byte	0x03, 0x50
        /*00ea*/ 	.short	0x0000


	//----- nvinfo : EIATTR_MAXREG_COUNT
	.align		4
        /*00ec*/ 	.byte	0x03, 0x1b
        /*00ee*/ 	.short	0x00ff


	//----- nvinfo : EIATTR_NUM_BARRIERS
	.align		4
        /*00f0*/ 	.byte	0x02, 0x4c
        /*00f2*/ 	.byte	0x01
	.zero		1


	//----- nvinfo : EIATTR_ANNOTATIONS
	.align		4
        /*00f4*/ 	.byte	0x04, 0x55
        /*00f6*/ 	.short	(.L_37 - .L_36)


	//   ....[0]....
.L_36:
        /*00f8*/ 	.word	0x00000001
        /*00fc*/ 	.byte	0x10, 0x05, 0x00, 0x00, 0x01, 0x00, 0x00, 0x00, 0x40, 0x05, 0x00, 0x00, 0x01, 0x00, 0x00, 0x00
        /* <DEDUP_REMOVED lines=342> */
        /*166c*/ 	.byte	0xf0, 0x6e, 0x00, 0x00, 0x01, 0x00, 0x00, 0x00, 0x10, 0x6f, 0x00, 0x00


	//----- nvinfo : EIATTR_MERCURY_ISA_VERSION
	.align		4
.L_37:
        /*1678*/ 	.byte	0x03, 0x5f
        /*167a*/ 	.short	0x0101


	//----- nvinfo : EIATTR_EXIT_INSTR_OFFSETS
	.align		4
        /*167c*/ 	.byte	0x04, 0x1c
        /*167e*/ 	.short	(.L_39 - .L_38)


	//   ....[0]....
.L_38:
        /*1680*/ 	.word	0x00042e20


	//   ....[1]....
        /*1684*/ 	.word	0x00042e40


	//----- nvinfo : EIATTR_REQNTID
	.align		4
.L_39:
        /*1688*/ 	.byte	0x04, 0x10
        /*168a*/ 	.short	(.L_41 - .L_40)
.L_40:
        /*168c*/ 	.word	0x00000040
        /*1690*/ 	.word	0x00000001
        /*1694*/ 	.word	0x00000001


	//----- nvinfo : EIATTR_CBANK_PARAM_SIZE
	.align		4
.L_41:
        /*1698*/ 	.byte	0x03, 0x19
        /*169a*/ 	.short	0x0050


	//----- nvinfo : EIATTR_PARAM_CBANK
	.align		4
        /*169c*/ 	.byte	0x04, 0x0a
        /*169e*/ 	.short	(.L_43 - .L_42)
	.align		4
.L_42:
        /*16a0*/ 	.word	index@(.nv.constant0.matmul_kernel)
        /*16a4*/ 	.short	0x0210
        /*16a6*/ 	.short	0x0050


	//----- nvinfo : EIATTR_SW_WAR
	.align		4
.L_43:
        /*16a8*/ 	.byte	0x04, 0x36
        /*16aa*/ 	.short	(.L_45 - .L_44)
.L_44:
        /*16ac*/ 	.word	0x00000008
.L_45:


//--------------------- .nv.callgraph             --------------------------
	.section	.nv.callgraph,"",@"SHT_CUDA_CALLGRAPH"
	.align	4
	.sectionentsize	8
	.align		4
        /*0000*/ 	.word	0x00000000
	.align		4
        /*0004*/ 	.word	0xffffffff
	.align		4
        /*0008*/ 	.word	0x00000000
	.align		4
        /*000c*/ 	.word	0xfffffffe
	.align		4
        /*0010*/ 	.word	0x00000000
	.align		4
        /*0014*/ 	.word	0xfffffffd
	.align		4
        /*0018*/ 	.word	0x00000000
	.align		4
        /*001c*/ 	.word	0xfffffffc


//--------------------- .text.matmul_kernel       --------------------------
	.section	.text.matmul_kernel,"ax",@progbits
	.align	128
        .global         matmul_kernel
        .type           matmul_kernel,@function
        .size           matmul_kernel,(.L_x_4 - matmul_kernel)
        .other          matmul_kernel,@"STO_CUDA_ENTRY STV_DEFAULT"
matmul_kernel:
.text.matmul_kernel:
[----:B------:R-:W0:Y:S08]  /*0000*/  LDC R1, c[0x0][0x28] ;  /* 0x00000a00ff017b82 */ /* 0x000e300000000800 */
[----:B------:R-:W1:Y:S01]  /*0010*/  LDC.64 R4, c[0x0][0x228] ;  /* 0x00008a00ff047b82 */ /* 0x000e620000000a00 */
[----:B0-----:R-:W-:Y:S01]  /*0020*/  VIADD R1, R1, 0xffffd948 ;  /* 0xffffd94801017836 */ /* 0x001fe20000000000 */
[----:B------:R-:W0:Y:S01]  /*0030*/  S2R R16, SR_TID.X ;  /* 0x0000000000107919 */ /* 0x000e220000002100 */
[----:B------:R-:W-:Y:S01]  /*0040*/  UMOV UR5, 0x400 ;  /* 0x0000040000057882 */ /* 0x000fe20000000000 */
[----:B------:R-:W-:-:S04]  /*0050*/  ULDC.64 UR32, c[0x0][0x208] ;  /* 0x0000820000207ab9 */ /* 0x000fc80000000a00 */
[----:B------:R-:W2:Y:S01]  /*0060*/  S2UR UR4, SR_CgaCtaId ;  /* 0x00000000000479c3 */ /* 0x000ea20000008800 */
[----:B-1----:R-:W-:-:S05]  /*0070*/  VIADD R0, R5, 0x3f ;  /* 0x0000003f05007836 */ /* 0x002fca0000000000 */
[----:B------:R-:W-:Y:S01]  /*0080*/  SHF.R.S32.HI R3, RZ, 0x1f, R0 ;  /* 0x0000001fff037819 */ /* 0x000fe20000011400 */
[----:B--2---:R-:W-:-:S03]  /*0090*/  ULEA UR5, UR4, UR5, 0x18 ;  /* 0x0000000504057291 */ /* 0x004fc6000f8ec03f */
[----:B------:R-:W-:Y:S02]  /*00a0*/  LEA.HI R3, R3, R0, RZ, 0x6 ;  /* 0x0000000003037211 */ /* 0x000fe400078f30ff */
[----:B0-----:R-:W-:Y:S02]  /*00b0*/  LOP3.LUT R18, R16, 0x3f, RZ, 0xc0, !PT ;  /* 0x0000003f10127812 */ /* 0x001fe400078ec0ff */
[----:B------:R-:W-:Y:S02]  /*00c0*/  SHF.R.S32.HI R0, RZ, 0x6, R3 ;  /* 0x00000006ff007819 */ /* 0x000fe40000011403 */
[----:B------:R-:W0:Y:S03]  /*00d0*/  S2R R3, SR_CTAID.X ;  /* 0x0000000000037919 */ /* 0x000e260000002500 */
[----:B------:R-:W-:-:S05]  /*00e0*/  IMAD.SHL.U32 R0, R0, 0x8, RZ ;  /* 0x0000000800007824 */ /* 0x000fca00078e00ff */
[-C--:B------:R-:W-:Y:S02]  /*00f0*/  IABS R9, R0.reuse ;  /* 0x0000000000097213 */ /* 0x080fe40000000000 */
[----:B------:R-:W-:Y:S02]  /*0100*/  IABS R12, R0 ;  /* 0x00000000000c7213 */ /* 0x000fe40000000000 */
[----:B------:R-:W1:Y:S08]  /*0110*/  I2F.RP R2, R9 ;  /* 0x0000000900027306 */ /* 0x000e700000209400 */
[----:B-1----:R-:W1:Y:S01]  /*0120*/  MUFU.RCP R2, R2 ;  /* 0x0000000200027308 */ /* 0x002e620000001000 */
[----:B0-----:R-:W-:Y:S01]  /*0130*/  IABS R10, R3 ;  /* 0x00000003000a7213 */ /* 0x001fe20000000000 */
[----:B-1----:R-:W-:-:S02]  /*0140*/  VIADD R6, R2, 0xffffffe ;  /* 0x0ffffffe02067836 */ /* 0x002fc40000000000 */
[----:B------:R-:W-:-:S04]  /*0150*/  IMAD.MOV R2, RZ, RZ, -R12 ;  /* 0x000000ffff027224 */ /* 0x000fc800078e0a0c */
[----:B------:R0:W1:Y:S02]  /*0160*/  F2I.FTZ.U32.TRUNC.NTZ R7, R6 ;  /* 0x0000000600077305 */ /* 0x000064000021f000 */
[----:B0-----:R-:W-:Y:S02]  /*0170*/  IMAD.MOV.U32 R6, RZ, RZ, RZ ;  /* 0x000000ffff067224 */ /* 0x001fe400078e00ff */
[----:B-1----:R-:W-:-:S04]  /*0180*/  IMAD.MOV R8, RZ, RZ, -R7 ;  /* 0x000000ffff087224 */ /* 0x002fc800078e0a07 */
[----:B------:R-:W-:Y:S02]  /*0190*/  IMAD R11, R8, R9, RZ ;  /* 0x00000009080b7224 */ /* 0x000fe400078e02ff */
[----:B------:R-:W-:Y:S02]  /*01a0*/  IMAD.MOV.U32 R8, RZ, RZ, R10 ;  /* 0x000000ffff087224 */ /* 0x000fe400078e000a */
[----:B------:R-:W-:-:S06]  /*01b0*/  IMAD.HI.U32 R7, R7, R11, R6 ;  /* 0x0000000b07077227 */ /* 0x000fcc00078e0006 */
[----:B------:R-:W-:-:S04]  /*01c0*/  IMAD.HI.U32 R7, R7, R8, RZ ;  /* 0x0000000807077227 */ /* 0x000fc800078e00ff */
[----:B------:R-:W-:-:S05]  /*01d0*/  IMAD R2, R7, R2, R8 ;  /* 0x0000000207027224 */ /* 0x000fca00078e0208 */
[----:B------:R-:W-:-:S13]  /*01e0*/  ISETP.GT.U32.AND P1, PT, R9, R2, PT ;  /* 0x000000020900720c */ /* 0x000fda0003f24070 */
[----:B------:R-:W-:Y:S02]  /*01f0*/  @!P1 IMAD.IADD R2, R2, 0x1, -R9 ;  /* 0x0000000102029824 */ /* 0x000fe400078e0a09 */
[----:B------:R-:W-:Y:S01]  /*0200*/  @!P1 VIADD R7, R7, 0x1 ;  /* 0x0000000107079836 */ /* 0x000fe20000000000 */
[----:B------:R-:W-:Y:S02]  /*0210*/  ISETP.NE.AND P1, PT, R0, RZ, PT ;  /* 0x000000ff0000720c */ /* 0x000fe40003f25270 */
[----:B------:R-:W-:Y:S02]  /*0220*/  ISETP.GE.U32.AND P0, PT, R2, R9, PT ;  /* 0x000000090200720c */ /* 0x000fe40003f06070 */
[----:B------:R-:W-:-:S04]  /*0230*/  LOP3.LUT R2, R3, R0, RZ, 0x3c, !PT ;  /* 0x0000000003027212 */ /* 0x000fc800078e3cff */
[----:B------:R-:W-:Y:S01]  /*0240*/  ISETP.GE.AND P2, PT, R2, RZ, PT ;  /* 0x000000ff0200720c */ /* 0x000fe20003f46270 */
[----:B------:R-:W-:-:S06]  /*0250*/  VIADD R2, R4, 0xff ;  /* 0x000000ff04027836 */ /* 0x000fcc0000000000 */
[----:B------:R-:W-:-:S04]  /*0260*/  @P0 VIADD R7, R7, 0x1 ;  /* 0x0000000107070836 */ /* 0x000fc80000000000 */
[----:B------:R-:W-:Y:S01]  /*0270*/  IMAD.MOV.U32 R6, RZ, RZ, R7 ;  /* 0x000000ffff067224 */ /* 0x000fe200078e0007 */
[----:B------:R-:W-:-:S03]  /*0280*/  SHF.R.S32.HI R7, RZ, 0x1f, R2 ;  /* 0x0000001fff077819 */ /* 0x000fc60000011402 */
[----:B------:R-:W-:Y:S01]  /*0290*/  @!P2 IMAD.MOV R6, RZ, RZ, -R6 ;  /* 0x000000ffff06a224 */ /* 0x000fe200078e0a06 */
[----:B------:R-:W-:Y:S02]  /*02a0*/  @!P1 LOP3.LUT R6, RZ, R0, RZ, 0x33, !PT ;  /* 0x00000000ff069212 */ /* 0x000fe400078e33ff */
[----:B------:R-:W-:-:S03]  /*02b0*/  LEA.HI R7, R7, R2, RZ, 0x8 ;  /* 0x0000000207077211 */ /* 0x000fc600078f40ff */
[----:B------:R-:W-:Y:S02]  /*02c0*/  IMAD.SHL.U32 R2, R6, 0x8, RZ ;  /* 0x0000000806027824 */ /* 0x000fe400078e00ff */
[----:B------:R-:W-:-:S03]  /*02d0*/  IMAD.MOV R6, RZ, RZ, -R6 ;  /* 0x000000ffff067224 */ /* 0x000fc600078e0a06 */
[----:B------:R-:W-:Y:S01]  /*02e0*/  LEA.HI.SX32 R7, R7, -R2, 0x18 ;  /* 0x8000000207077211 */ /* 0x000fe200078fc2ff */
[----:B------:R-:W-:Y:S02]  /*02f0*/  IMAD R15, R0, R6, R3 ;  /* 0x00000006000f7224 */ /* 0x000fe400078e0203 */
[----:B------:R-:W-:Y:S01]  /*0300*/  IMAD.MOV.U32 R6, RZ, RZ, RZ ;  /* 0x000000ffff067224 */ /* 0x000fe200078e00ff */
[----:B------:R-:W-:Y:S02]  /*0310*/  VIMNMX R8, R7, 0x8, PT ;  /* 0x0000000807087848 */ /* 0x000fe40003fe0100 */
[----:B------:R-:W-:Y:S02]  /*0320*/  IABS R13, R15 ;  /* 0x0000000f000d7213 */ /* 0x000fe40000000000 */
[----:B------:R-:W-:-:S04]  /*0330*/  IABS R11, R8 ;  /* 0x00000008000b7213 */ /* 0x000fc80000000000 */
[----:B------:R-:W0:Y:S08]  /*0340*/  I2F.RP R9, R11 ;  /* 0x0000000b00097306 */ /* 0x000e300000209400 */
[----:B0-----:R-:W0:Y:S02]  /*0350*/  MUFU.RCP R9, R9 ;  /* 0x0000000900097308 */ /* 0x001e240000001000 */
[----:B0-----:R-:W-:-:S06]  /*0360*/  VIADD R7, R9, 0xffffffe ;  /* 0x0ffffffe09077836 */ /* 0x001fcc0000000000 */
[----:B------:R-:W0:Y:S02]  /*0370*/  F2I.FTZ.U32.TRUNC.NTZ R7, R7 ;  /* 0x0000000700077305 */ /* 0x000e24000021f000 */
[----:B0-----:R-:W-:-:S04]  /*0380*/  IMAD.MOV R10, RZ, RZ, -R7 ;  /* 0x000000ffff0a7224 */ /* 0x001fc800078e0a07 */
[----:B------:R-:W-:-:S04]  /*0390*/  IMAD.MOV.U32 R0, RZ, RZ, R10 ;  /* 0x000000ffff007224 */ /* 0x000fc800078e000a */
[----:B------:R-:W-:Y:S01]  /*03a0*/  IMAD R3, R0, R11, RZ ;  /* 0x0000000b00037224 */ /* 0x000fe200078e02ff */
[----:B------:R-:W-:-:S03]  /*03b0*/  IABS R0, R8 ;  /* 0x0000000800007213 */ /* 0x000fc60000000000 */
[----:B------:R-:W-:Y:S02]  /*03c0*/  IMAD.HI.U32 R6, R7, R3, R6 ;  /* 0x0000000307067227 */ /* 0x000fe400078e0006 */
[----:B------:R-:W0:Y:S02]  /*03d0*/  LDC R7, c[0x0][0x230] ;  /* 0x00008c00ff077b82 */ /* 0x000e240000000800 */
[----:B------:R-:W-:Y:S02]  /*03e0*/  IMAD.MOV R0, RZ, RZ, -R0 ;  /* 0x000000ffff007224 */ /* 0x000fe400078e0a00 */
[----:B------:R-:W-:-:S04]  /*03f0*/  IMAD.HI.U32 R6, R6, R13, RZ ;  /* 0x0000000d06067227 */ /* 0x000fc800078e00ff */
[----:B------:R-:W-:-:S05]  /*0400*/  IMAD R0, R6, R0, R13 ;  /* 0x0000000006007224 */ /* 0x000fca00078e020d */
[----:B------:R-:W-:Y:S01]  /*0410*/  ISETP.GT.U32.AND P1, PT, R11, R0, PT ;  /* 0x000000000b00720c */ /* 0x000fe20003f24070 */
[----:B0-----:R-:W-:-:S12]  /*0420*/  VIADD R14, R7, 0x3f ;  /* 0x0000003f070e7836 */ /* 0x001fd80000000000 */
[----:B------:R-:W-:Y:S02]  /*0430*/  @!P1 IMAD.IADD R0, R0, 0x1, -R11 ;  /* 0x0000000100009824 */ /* 0x000fe400078e0a0b */
[----:B------:R-:W-:Y:S01]  /*0440*/  @!P1 VIADD R6, R6, 0x1 ;  /* 0x0000000106069836 */ /* 0x000fe20000000000 */
[----:B------:R-:W-:Y:S02]  /*0450*/  ISETP.NE.AND P1, PT, R8, RZ, PT ;  /* 0x000000ff0800720c */ /* 0x000fe40003f25270 */
[----:B------:R-:W-:Y:S02]  /*0460*/  ISETP.GE.U32.AND P0, PT, R0, R11, PT ;  /* 0x0000000b0000720c */ /* 0x000fe40003f06070 */
[----:B------:R-:W-:-:S04]  /*0470*/  LOP3.LUT R0, R15, R8, RZ, 0x3c, !PT ;  /* 0x000000080f007212 */ /* 0x000fc800078e3cff */
[----:B------:R-:W-:-:S07]  /*0480*/  ISETP.GE.AND P2, PT, R0, RZ, PT ;  /* 0x000000ff0000720c */ /* 0x000fce0003f46270 */
[----:B------:R-:W-:Y:S01]  /*0490*/  @P0 VIADD R6, R6, 0x1 ;  /* 0x0000000106060836 */ /* 0x000fe20000000000 */
[----:B------:R-:W-:-:S05]  /*04a0*/  ISETP.GT.AND P0, PT, R14, 0x3f, PT ;  /* 0x0000003f0e00780c */ /* 0x000fca0003f04270 */
[----:B------:R-:W-:Y:S01]  /*04b0*/  @!P2 IMAD.MOV R6, RZ, RZ, -R6 ;  /* 0x000000ffff06a224 */ /* 0x000fe200078e0a06 */
[----:B------:R-:W-:-:S05]  /*04c0*/  @!P1 LOP3.LUT R6, RZ, R8, RZ, 0x33, !PT ;  /* 0x00000008ff069212 */ /* 0x000fca00078e33ff */
[----:B------:R-:W-:Y:S02]  /*04d0*/  IMAD.MOV R3, RZ, RZ, -R6 ;  /* 0x000000ffff037224 */ /* 0x000fe400078e0a06 */
[----:B------:R-:W-:Y:S02]  /*04e0*/  IMAD.SHL.U32 R17, R6, 0x40, RZ ;  /* 0x0000004006117824 */ /* 0x000fe400078e00ff */
[----:B------:R-:W-:Y:S02]  /*04f0*/  IMAD R3, R8, R3, R15 ;  /* 0x0000000308037224 */ /* 0x000fe400078e020f */
[C---:B------:R-:W-:Y:S01]  /*0500*/  VIADD R6, R17.reuse, 0x1 ;  /* 0x0000000111067836 */ /* 0x040fe20000000000 */
[----:B------:R-:W-:Y:S01]  /*0510*/  STL [R1+0x7c4], R17 ;  /* 0x0007c41101007387 */ /* 0x000fe20000100800 */
[----:B------:R-:W-:Y:S02]  /*0520*/  IMAD.IADD R0, R2, 0x1, R3 ;  /* 0x0000000102007824 */ /* 0x000fe400078e0203 */
[C---:B------:R-:W-:Y:S01]  /*0530*/  VIADD R3, R17.reuse, 0x2 ;  /* 0x0000000211037836 */ /* 0x040fe20000000000 */
[----:B------:R0:W-:Y:S01]  /*0540*/  STL [R1+0x124], R6 ;  /* 0x0001240601007387 */ /* 0x0001e20000100800 */
[----:B------:R-:W-:-:S02]  /*0550*/  VIADD R2, R17, 0x3 ;  /* 0x0000000311027836 */ /* 0x000fc40000000000 */
[C---:B------:R-:W-:Y:S01]  /*0560*/  VIADD R7, R17.reuse, 0x19 ;  /* 0x0000001911077836 */ /* 0x040fe20000000000 */
[----:B------:R1:W-:Y:S01]  /*0570*/  STL [R1+0x120], R3 ;  /* 0x0001200301007387 */ /* 0x0003e20000100800 */
[----:B------:R-:W-:Y:S02]  /*0580*/  IMAD R0, R0, 0x100, R18 ;  /* 0x0000010000007824 */ /* 0x000fe400078e0212 */
[C---:B------:R-:W-:Y:S01]  /*0590*/  VIADD R21, R17.reuse, 0x2f ;  /* 0x0000002f11157836 */ /* 0x040fe20000000000 */
[----:B------:R2:W-:Y:S01]  /*05a0*/  STL [R1+0x11c], R2 ;  /* 0x00011c0201007387 */ /* 0x0005e20000100800 */
[C---:B------:R-:W-:Y:S02]  /*05b0*/  VIADD R20, R17.reuse, 0x30 ;  /* 0x0000003011147836 */ /* 0x040fe40000000000 */
[C---:B0-----:R-:W-:Y:S02]  /*05c0*/  VIADD R6, R17.reuse, 0x4 ;  /* 0x0000000411067836 */ /* 0x041fe40000000000 */
[----:B------:R-:W-:-:S02]  /*05d0*/  VIADD R15, R17, 0x31 ;  /* 0x00000031110f7836 */ /* 0x000fc40000000000 */
[C---:B-1----:R-:W-:Y:S01]  /*05e0*/  VIADD R3, R17.reuse, 0x5 ;  /* 0x0000000511037836 */ /* 0x042fe20000000000 */
[----:B------:R0:W-:Y:S01]  /*05f0*/  STL [R1+0x118], R6 ;  /* 0x0001180601007387 */ /* 0x0001e20000100800 */
[C---:B------:R-:W-:Y:S02]  /*0600*/  VIADD R14, R17.reuse, 0x34 ;  /* 0x00000034110e7836 */ /* 0x040fe40000000000 */
[C---:B--2---:R-:W-:Y:S01]  /*0610*/  VIADD R2, R17.reuse, 0x6 ;  /* 0x0000000611027836 */ /* 0x044fe20000000000 */
[----:B------:R1:W-:Y:S01]  /*0620*/  STL [R1+0x114], R3 ;  /* 0x0001140301007387 */ /* 0x0003e20000100800 */
[C---:B------:R-:W-:Y:S02]  /*0630*/  VIADD R13, R17.reuse, 0x35 ;  /* 0x00000035110d7836 */ /* 0x040fe40000000000 */
[C---:B------:R-:W-:Y:S01]  /*0640*/  VIADD R12, R17.reuse, 0x36 ;  /* 0x00000036110c7836 */ /* 0x040fe20000000000 */
[----:B------:R2:W-:Y:S01]  /*0650*/  STL [R1+0x110], R2 ;  /* 0x0001100201007387 */ /* 0x0005e20000100800 */
[----:B------:R-:W-:-:S02]  /*0660*/  VIADD R11, R17, 0x37 ;  /* 0x00000037110b7836 */ /* 0x000fc40000000000 */
[C---:B0-----:R-:W-:Y:S02]  /*0670*/  VIADD R6, R17.reuse, 0x7 ;  /* 0x0000000711067836 */ /* 0x041fe40000000000 */
[C---:B------:R-:W-:Y:S02]  /*0680*/  VIADD R10, R17.reuse, 0x38 ;  /* 0x00000038110a7836 */ /* 0x040fe40000000000 */
[C---:B-1----:R-:W-:Y:S01]  /*0690*/  VIADD R3, R17.reuse, 0x8 ;  /* 0x0000000811037836 */ /* 0x042fe20000000000 */
[----:B------:R0:W-:Y:S01]  /*06a0*/  STL [R1+0x10c], R6 ;  /* 0x00010c0601007387 */ /* 0x0001e20000100800 */
[C---:B------:R-:W-:Y:S02]  /*06b0*/  VIADD R9, R17.reuse, 0x39 ;  /* 0x0000003911097836 */ /* 0x040fe40000000000 */
[C---:B--2---:R-:W-:Y:S01]  /*06c0*/  VIADD R2, R17.reuse, 0x9 ;  /* 0x0000000911027836 */ /* 0x044fe20000000000 */
[----:B------:R1:W-:Y:S01]  /*06d0*/  STL [R1+0x108], R3 ;  /* 0x0001080301007387 */ /* 0x0003e20000100800 */
[----:B------:R-:W-:-:S02]  /*06e0*/  VIADD R8, R17, 0x3a ;  /* 0x0000003a11087836 */ /* 0x000fc40000000000 */
[C---:B------:R-:W-:Y:S01]  /*06f0*/  VIADD R23, R17.reuse, 0x3e ;  /* 0x0000003e11177836 */ /* 0x040fe20000000000 */
[----:B------:R2:W-:Y:S01]  /*0700*/  STL [R1+0x104], R2 ;  /* 0x0001040201007387 */ /* 0x0005e20000100800 */
[C---:B------:R-:W-:Y:S02]  /*0710*/  VIADD R25, R17.reuse, 0x3f ;  /* 0x0000003f11197836 */ /* 0x040fe40000000000 */
[C---:B0-----:R-:W-:Y:S02]  /*0720*/  VIADD R6, R17.reuse, 0xa ;  /* 0x0000000a11067836 */ /* 0x041fe40000000000 */
[----:B------:R-:W-:Y:S02]  /*0730*/  VIADD R18, R0, 0x40 ;  /* 0x0000004000127836 */ /* 0x000fe40000000000 */
[C---:B-1----:R-:W-:Y:S01]  /*0740*/  VIADD R3, R17.reuse, 0xb ;  /* 0x0000000b11037836 */ /* 0x042fe20000000000 */
[----:B------:R0:W-:Y:S01]  /*0750*/  STL [R1+0x100], R6 ;  /* 0x0001000601007387 */ /* 0x0001e20000100800 */
[----:B--2---:R-:W-:-:S03]  /*0760*/  VIADD R2, R17, 0xc ;  /* 0x0000000c11027836 */ /* 0x004fc60000000000 */
[----:B------:R1:W-:Y:S04]  /*0770*/  STL [R1+0xfc], R3 ;  /* 0x0000fc0301007387 */ /* 0x0003e80000100800 */
[----:B------:R2:W-:Y:S01]  /*0780*/  STL [R1+0xf4], R2 ;  /* 0x0000f40201007387 */ /* 0x0005e20000100800 */
[C---:B0-----:R-:W-:Y:S02]  /*0790*/  VIADD R6, R17.reuse, 0xd ;  /* 0x0000000d11067836 */ /* 0x041fe40000000000 */
[----:B-1----:R-:W-:-:S03]  /*07a0*/  VIADD R3, R17, 0xe ;  /* 0x0000000e11037836 */ /* 0x002fc60000000000 */
        /* <DEDUP_REMOVED lines=23> */
[C---:B-1----:R-:W-:Y:S02]  /*0920*/  VIADD R3, R17.reuse, 0x1a ;  /* 0x0000001a11037836 */ /* 0x042fe40000000000 */
[----:B--2---:R-:W-:-:S03]  /*0930*/  VIADD R7, R17, 0x1d ;  /* 0x0000001d11077836 */ /* 0x004fc60000000000 */
[----:B------:R0:W-:Y:S04]  /*0940*/  STL [R1+0xc0], R3 ;  /* 0x0000c00301007387 */ /* 0x0001e80000100800 */
[----:B------:R1:W-:Y:S01]  /*0950*/  STL [R1+0xbc], R6 ;  /* 0x0000bc0601007387 */ /* 0x0003e20000100800 */
[C---:B0-----:R-:W-:Y:S02]  /*0960*/  VIADD R3, R17.reuse, 0x1c ;  /* 0x0000001c11037836 */ /* 0x041fe40000000000 */
[----:B-1----:R-:W-:-:S03]  /*0970*/  VIADD R6, R17, 0x1e ;  /* 0x0000001e11067836 */ /* 0x002fc60000000000 */
[----:B------:R0:W-:Y:S04]  /*0980*/  STL [R1+0xac], R3 ;  /* 0x0000ac0301007387 */ /* 0x0001e80000100800 */
        /* <DEDUP_REMOVED lines=35> */
[----:B--2---:R-:W-:-:S05]  /*0bc0*/  VIADD R6, R17, 0x32 ;  /* 0x0000003211067836 */ /* 0x004fca0000000000 */
[----:B------:R1:W-:Y:S01]  /*0bd0*/  STL [R1+0x30], R6 ;  /* 0x0000300601007387 */ /* 0x0003e20000100800 */
[----:B0-----:R-:W-:-:S05]  /*0be0*/  VIADD R3, R17, 0x33 ;  /* 0x0000003311037836 */ /* 0x001fca0000000000 */
[----:B------:R0:W-:Y:S01]  /*0bf0*/  STL [R1+0x2c], R3 ;  /* 0x00002c0301007387 */ /* 0x0001e20000100800 */
[----:B-1----:R-:W-:-:S03]  /*0c00*/  VIADD R6, R17, 0x3c ;  /* 0x0000003c11067836 */ /* 0x002fc60000000000 */
[----:B------:R1:W-:Y:S04]  /*0c10*/  STL [R1+0x1328], R0 ;  /* 0x0013280001007387 */ /* 0x0003e80000100800 */
[----:B------:R2:W-:Y:S01]  /*0c20*/  STL [R1+0x1438], R18 ;  /* 0x0014381201007387 */ /* 0x0005e20000100800 */
[----:B0-----:R-:W-:Y:S02]  /*0c30*/  VIADD R3, R17, 0x3d ;  /* 0x0000003d11037836 */ /* 0x001fe40000000000 */
[C---:B------:R-:W-:Y:S02]  /*0c40*/  VIADD R17, R0.reuse, 0x80 ;  /* 0x0000008000117836 */ /* 0x040fe40000000000 */
[----:B-1----:R-:W-:-:S03]  /*0c50*/  VIADD R0, R0, 0xc0 ;  /* 0x000000c000007836 */ /* 0x002fc60000000000 */
[----:B------:R2:W-:Y:S04]  /*0c60*/  STL [R1+0x1434], R17 ;  /* 0x0014341101007387 */ /* 0x0005e80000100800 */
[----:B------:R2:W-:Y:S01]  /*0c70*/  STL [R1+0x1430], R0 ;  /* 0x0014300001007387 */ /* 0x0005e20000100800 */
[----:B------:R-:W-:Y:S05]  /*0c80*/  @P0 BRA `(.L_x_0) ;  /* 0x00000010000c0947 */ /* 0x000fea0003800000 */
[----:B--2---:R-:W-:Y:S01]  /*0c90*/  IMAD.SHL.U32 R0, R16, 0x8, RZ ;  /* 0x0000000810007824 */ /* 0x004fe200078e00ff */
[----:B------:R0:W-:Y:S04]  /*0ca0*/  STL [R1+0x400], RZ ;  /* 0x000400ff01007387 */ /* 0x0001e80000100800 */
[----:B------:R0:W-:Y:S04]  /*0cb0*/  STL [R1+0x145c], R0 ;  /* 0x00145c0001007387 */ /* 0x0001e80000100800 */
[----:B------:R0:W-:Y:S04]  /*0cc0*/  STL [R1+0x404], RZ ;  /* 0x000404ff01007387 */ /* 0x0001e80000100800 */
        /* <DEDUP_REMOVED lines=253> */
[----:B------:R0:W-:Y:S01]  /*1ca0*/  STL [R1+0xac], RZ ;  /* 0x0000acff01007387 */ /* 0x0001e20000100800 */
[----:B------:R-:W-:Y:S05]  /*1cb0*/  BRA `(.L_x_1) ;  /* 0x0000031c00007947 */ /* 0x000fea0003800000 */
.L_x_0:
[----:B------:R0:W-:Y:S01]  /*1cc0*/  STL [R1+0x156c], R12 ;  /* 0x00156c0c01007387 */ /* 0x0001e20000100800 */
[----:B------:R-:W-:Y:S01]  /*1cd0*/  IABS R22, R4 ;  /* 0x0000000400167213 */ /* 0x000fe20000000000 */
[----:B--2---:R-:W-:Y:S01]  /*1ce0*/  IMAD.MOV.U32 R18, RZ, RZ, RZ ;  /* 0x000000ffff127224 */ /* 0x004fe200078e00ff */
[----:B------:R-:W-:Y:S01]  /*1cf0*/  ISETP.GE.AND P4, PT, R25, RZ, PT ;  /* 0x000000ff1900720c */ /* 0x000fe20003f86270 */
[----:B------:R1:W-:Y:S01]  /*1d00*/  STL [R1+0x1568], R13 ;  /* 0x0015680d01007387 */ /* 0x0003e20000100800 */
[----:B------:R-:W-:Y:S01]  /*1d10*/  ISETP.GE.AND P0, PT, R23, RZ, PT ;  /* 0x000000ff1700720c */ /* 0x000fe20003f06270 */
[----:B------:R-:W-:Y:S01]  /*1d20*/  ULDC UR4, c[0x0][0x23c] ;  /* 0x00008f0000047ab9 */ /* 0x000fe20000000800 */
[----:B------:R-:W-:Y:S01]  /*1d30*/  ULDC.64 UR6, c[0x0][0x218] ;  /* 0x0000860000067ab9 */ /* 0x000fe20000000a00 */
[----:B------:R-:W-:Y:S01]  /*1d40*/  ULDC.64 UR8, c[0x0][0x210] ;  /* 0x0000840000087ab9 */ /* 0x000fe20000000a00 */
[----:B------:R-:W-:Y:S01]  /*1d50*/  ULDC UR21, c[0x0][0x238] ;  /* 0x00008e0000157ab9 */ /* 0x000fe20000000800 */
[----:B0-----:R-:W-:Y:S01]  /*1d60*/  IMAD.MOV.U32 R12, RZ, RZ, R2 ;  /* 0x000000ffff0c7224 */ /* 0x001fe200078e0002 */
[----:B------:R-:W-:Y:S01]  /*1d70*/  ULDC UR22, c[0x0][0x238] ;  /* 0x00008e0000167ab9 */ /* 0x000fe20000000800 */
[----:B------:R-:W-:Y:S01]  /*1d80*/  ULDC UR23, c[0x0][0x238] ;  /* 0x00008e0000177ab9 */ /* 0x000fe20000000800 */
[----:B------:R-:W-:Y:S01]  /*1d90*/  ULDC UR24, c[0x0][0x238] ;  /* 0x00008e0000187ab9 */ /* 0x000fe20000000800 */
[----:B-1----:R-:W2:Y:S01]  /*1da0*/  LDL R13, [R1+0x1328] ;  /* 0x00132800010d7983 */ /* 0x002ea20000100800 */
[----:B------:R-:W-:Y:S01]  /*1db0*/  ULDC UR25, c[0x0][0x238] ;  /* 0x00008e0000197ab9 */ /* 0x000fe20000000800 */
[----:B------:R-:W-:Y:S01]  /*1dc0*/  ULDC UR26, c[0x0][0x238] ;  /* 0x00008e00001a7ab9 */ /* 0x000fe20000000800 */
[----:B------:R-:W-:Y:S01]  /*1dd0*/  ULDC UR27, c[0x0][0x238] ;  /* 0x00008e00001b7ab9 */ /* 0x000fe20000000800 */
[----:B------:R-:W-:Y:S01]  /*1de0*/  STL [R1+0x1564], R14 ;  /* 0x0015640e01007387 */ /* 0x000fe20000100800 */
[----:B------:R-:W-:Y:S01]  /*1df0*/  ULDC UR28, c[0x0][0x238] ;  /* 0x00008e00001c7ab9 */ /* 0x000fe20000000800 */
[----:B------:R-:W-:Y:S01]  /*1e00*/  ULDC UR29, c[0x0][0x238] ;  /* 0x00008e00001d7ab9 */ /* 0x000fe20000000800 */
[----:B------:R-:W-:Y:S01]  /*1e10*/  ULDC UR30, c[0x0][0x238] ;  /* 0x00008e00001e7ab9 */ /* 0x000fe20000000800 */
[----:B------:R0:W-:Y:S01]  /*1e20*/  STL [R1+0x1560], R15 ;  /* 0x0015600f01007387 */ /* 0x0001e20000100800 */
[----:B------:R-:W-:Y:S01]  /*1e30*/  ULDC UR31, c[0x0][0x238] ;  /* 0x00008e00001f7ab9 */ /* 0x000fe20000000800 */
        /* <DEDUP_REMOVED lines=8> */
[----:B0-----:R-:W3:Y:S01]  /*1ec0*/  LDL R15, [R1+0x1438] ;  /* 0x00143800010f7983 */ /* 0x001ee20000100800 */
        /* <DEDUP_REMOVED lines=11> */
[----:B0-----:R-:W4:Y:S04]  /*1f80*/  LDL R20, [R1+0x1434] ;  /* 0x0014340001147983 */ /* 0x001f280000100800 */
[----:B------:R0:W-:Y:S04]  /*1f90*/  STL [R1+0x1558], R21 ;  /* 0x0015581501007387 */ /* 0x0001e80000100800 */
[----:B0-----:R-:W5:Y:S01]  /*1fa0*/  LDL R21, [R1+0x1430] ;  /* 0x0014300001157983 */ /* 0x001f620000100800 */
[----:B------:R-:W0:Y:S01]  /*1fb0*/  I2F.RP R16, R22 ;  /* 0x0000001600107306 */ /* 0x000e220000209400 */
[----:B------:R-:W-:-:S02]  /*1fc0*/  IABS R2, R5 ;  /* 0x0000000500027213 */ /* 0x000fc40000000000 */
[----:B------:R-:W-:Y:S01]  /*1fd0*/  IABS R25, R25 ;  /* 0x0000001900197213 */ /* 0x000fe20000000000 */
[----:B------:R1:W-:Y:S01]  /*1fe0*/  STL [R1+0x1554], R5 ;  /* 0x0015540501007387 */ /* 0x0003e20000100800 */
[----:B------:R-:W-:-:S03]  /*1ff0*/  IABS R23, R23 ;  /* 0x0000001700177213 */ /* 0x000fc60000000000 */
[----:B------:R-:W0:Y:S02]  /*2000*/  I2F.RP R0, R2 ;  /* 0x0000000200007306 */ /* 0x000e240000209400 */
[----:B------:R-:W-:Y:S02]  /*2010*/  IMAD.MOV.U32 R14, RZ, RZ, R23 ;  /* 0x000000ffff0e7224 */ /* 0x000fe400078e0017 */
[----:B-1----:R-:W-:-:S04]  /*2020*/  IMAD.MOV.U32 R5, RZ, RZ, R12 ;  /* 0x000000ffff057224 */ /* 0x002fc800078e000c */
[----:B0-----:R-:W0:Y:S08]  /*2030*/  MUFU.RCP R16, R16 ;  /* 0x0000001000107308 */ /* 0x001e300000001000 */
[----:B------:R-:W1:Y:S01]  /*2040*/  MUFU.RCP R0, R0 ;  /* 0x0000000000007308 */ /* 0x000e620000001000 */
[----:B0-----:R-:W-:-:S07]  /*2050*/  VIADD R16, R16, 0xffffffe ;  /* 0x0ffffffe10107836 */ /* 0x001fce0000000000 */
[----:B------:R0:W0:Y:S01]  /*2060*/  F2I.FTZ.U32.TRUNC.NTZ R17, R16 ;  /* 0x0000001000117305 */ /* 0x000022000021f000 */
[----:B-1----:R-:W-:-:S07]  /*2070*/  VIADD R0, R0, 0xffffffe ;  /* 0x0ffffffe00007836 */ /* 0x002fce0000000000 */
[----:B------:R-:W1:Y:S01]  /*2080*/  F2I.FTZ.U32.TRUNC.NTZ R19, R0 ;  /* 0x0000000000137305 */ /* 0x000e62000021f000 */
[----:B0-----:R-:W-:Y:S02]  /*2090*/  IMAD.MOV.U32 R16, RZ, RZ, RZ ;  /* 0x000000ffff107224 */ /* 0x001fe400078e00ff */
[----:B------:R-:W-:-:S04]  /*20a0*/  IMAD.MOV R24, RZ, RZ, -R17 ;  /* 0x000000ffff187224 */ /* 0x000fc800078e0a11 */
[----:B------:R-:W-:-:S04]  /*20b0*/  IMAD R24, R24, R22, RZ ;  /* 0x0000001618187224 */ /* 0x000fc800078e02ff */
[----:B------:R-:W-:-:S04]  /*20c0*/  IMAD.HI.U32 R24, R17, R24, R16 ;  /* 0x0000001811187227 */ /* 0x000fc800078e0010 */
[----:B-1----:R-:W-:-:S04]  /*20d0*/  IMAD.MOV R0, RZ, RZ, -R19 ;  /* 0x000000ffff007224 */ /* 0x002fc800078e0a13 */
[----:B------:R-:W-:-:S04]  /*20e0*/  IMAD R0, R0, R2, RZ ;  /* 0x0000000200007224 */ /* 0x000fc800078e02ff */
[----:B------:R-:W-:Y:S01]  /*20f0*/  IMAD.HI.U32 R0, R19, R0, R18 ;  /* 0x0000000013007227 */ /* 0x000fe200078e0012 */
[----:B--2---:R-:W-:-:S05]  /*2100*/  IABS R26, R13 ;  /* 0x0000000d001a7213 */ /* 0x004fca0000000000 */
[----:B------:R-:W-:-:S04]  /*2110*/  IMAD.HI.U32 R29, R24, R26, RZ ;  /* 0x0000001a181d7227 */ /* 0x000fc800078e00ff */
[----:B------:R-:W-:-:S04]  /*2120*/  IMAD.MOV R29, RZ, RZ, -R29 ;  /* 0x000000ffff1d7224 */ /* 0x000fc800078e0a1d */
[----:B------:R-:W-:Y:S01]  /*2130*/  IMAD R18, R22, R29, R26 ;  /* 0x0000001d16127224 */ /* 0x000fe200078e021a */
[----:B---3--:R-:W-:-:S04]  /*2140*/  IABS R17, R15 ;  /* 0x0000000f00117213 */ /* 0x008fc80000000000 */
[----:B------:R-:W-:Y:S01]  /*2150*/  ISETP.GT.U32.AND P1, PT, R22, R18, PT ;  /* 0x000000121600720c */ /* 0x000fe20003f24070 */
[----:B------:R-:W-:-:S04]  /*2160*/  IMAD.HI.U32 R27, R24, R17, RZ ;  /* 0x00000011181b7227 */ /* 0x000fc800078e00ff */
[----:B------:R-:W-:-:S04]  /*2170*/  IMAD.MOV R27, RZ, RZ, -R27 ;  /* 0x000000ffff1b7224 */ /* 0x000fc800078e0a1b */
[----:B------:R-:W-:Y:S01]  /*2180*/  IMAD R17, R22, R27, R17 ;  /* 0x0000001b16117224 */ /* 0x000fe200078e0211 */
[----:B----4-:R-:W-:-:S03]  /*2190*/  IABS R16, R20 ;  /* 0x0000001400107213 */ /* 0x010fc60000000000 */
[----:B------:R-:W-:Y:S01]  /*21a0*/  @!P1 IMAD.IADD R18, R18, 0x1, -R22 ;  /* 0x0000000112129824 */ /* 0x000fe200078e0a16 */
[----:B------:R-:W-:Y:S02]  /*21b0*/  ISETP.GE.AND P6, PT, R13, RZ, PT ;  /* 0x000000ff0d00720c */ /* 0x000fe40003fc6270 */
[----:B------:R-:W-:Y:S01]  /*21c0*/  ISETP.GT.U32.AND P2, PT, R22, R17, PT ;  /* 0x000000111600720c */ /* 0x000fe20003f44070 */
[----:B------:R-:W-:Y:S01]  /*21d0*/  IMAD.HI.U32 R28, R24, R16, RZ ;  /* 0x00000010181c7227 */ /* 0x000fe200078e00ff */
[----:B------:R-:W-:-:S03]  /*21e0*/  IABS R27, R6 ;  /* 0x00000006001b7213 */ /* 0x000fc60000000000 */
[----:B------:R-:W-:-:S04]  /*21f0*/  IMAD.MOV R28, RZ, RZ, -R28 ;  /* 0x000000ffff1c7224 */ /* 0x000fc800078e0a1c */
[C---:B------:R-:W-:Y:S01]  /*2200*/  IMAD R16, R22.reuse, R28, R16 ;  /* 0x0000001c16107224 */ /* 0x040fe200078e0210 */
[----:B-----5:R-:W-:Y:S01]  /*2210*/  IABS R19, R21 ;  /* 0x0000001500137213 */ /* 0x020fe20000000000 */
[----:B------:R-:W-:Y:S01]  /*2220*/  IMAD.MOV.U32 R28, RZ, RZ, R25 ;  /* 0x000000ffff1c7224 */ /* 0x000fe200078e0019 */
[----:B------:R-:W-:Y:S01]  /*2230*/  IABS R25, R3 ;  /* 0x0000000300197213 */ /* 0x000fe20000000000 */
[----:B------:R-:W-:Y:S01]  /*2240*/  @!P2 IMAD.IADD R17, R17, 0x1, -R22 ;  /* 0x000000011111a824 */ /* 0x000fe200078e0a16 */
[----:B------:R-:W-:Y:S01]  /*2250*/  ISETP.GT.U32.AND P5, PT, R22, R16, PT ;  /* 0x000000101600720c */ /* 0x000fe20003fa4070 */
[----:B------:R-:W-:-:S03]  /*2260*/  IMAD.HI.U32 R26, R24, R19, RZ ;  /* 0x00000013181a7227 */ /* 0x000fc600078e00ff */
[----:B------:R-:W-:Y:S01]  /*2270*/  ISETP.GT.U32.AND P1, PT, R22, R17, PT ;  /* 0x000000111600720c */ /* 0x000fe20003f24070 */
[----:B------:R-:W-:Y:S02]  /*2280*/  IMAD.MOV R26, RZ, RZ, -R26 ;  /* 0x000000ffff1a7224 */ /* 0x000fe400078e0a1a */
[----:B------:R-:W-:-:S04]  /*2290*/  IMAD.HI.U32 R24, R0, R28, RZ ;  /* 0x0000001c00187227 */ /* 0x000fc800078e00ff */
[----:B------:R-:W-:Y:S01]  /*22a0*/  IMAD R19, R22, R26, R19 ;  /* 0x0000001a16137224 */ /* 0x000fe200078e0213 */
[----:B------:R-:W-:Y:S01]  /*22b0*/  IABS R26, R7 ;  /* 0x00000007001a7213 */ /* 0x000fe20000000000 */
[----:B------:R-:W-:Y:S01]  /*22c0*/  @!P5 IMAD.IADD R16, R16, 0x1, -R22 ;  /* 0x000000011010d824 */ /* 0x000fe200078e0a16 */
[C---:B------:R-:W-:Y:S01]  /*22d0*/  ISETP.GT.U32.AND P5, PT, R22.reuse, R18, PT ;  /* 0x000000121600720c */ /* 0x040fe20003fa4070 */
[----:B------:R-:W-:Y:S01]  /*22e0*/  IMAD.MOV R24, RZ, RZ, -R24 ;  /* 0x000000ffff187224 */ /* 0x000fe200078e0a18 */
[C---:B------:R-:W-:Y:S01]  /*22f0*/  ISETP.GT.U32.AND P3, PT, R22.reuse, R19, PT ;  /* 0x000000131600720c */ /* 0x040fe20003f64070 */
[----:B------:R-:W-:Y:S01]  /*2300*/  IMAD.MOV.U32 R23, RZ, RZ, R25 ;  /* 0x000000ffff177224 */ /* 0x000fe200078e0019 */
[----:B------:R-:W-:Y:S01]  /*2310*/  ISETP.GT.U32.AND P2, PT, R22, R16, PT ;  /* 0x000000101600720c */ /* 0x000fe20003f44070 */
[----:B------:R-:W-:Y:S02]  /*2320*/  IMAD R24, R2, R24, R28 ;  /* 0x0000001802187224 */ /* 0x000fe400078e021c */
[----:B------:R-:W-:-:S04]  /*2330*/  IMAD.HI.U32 R25, R0, R14, RZ ;  /* 0x0000000e00197227 */ /* 0x000fc800078e00ff */
[----:B------:R-:W-:-:S04]  /*2340*/  IMAD.HI.U32 R29, R0, R23, RZ ;  /* 0x00000017001d7227 */ /* 0x000fc800078e00ff */
[--C-:B------:R-:W-:Y:S02]  /*2350*/  @!P3 IMAD.IADD R19, R19, 0x1, -R22.reuse ;  /* 0x000000011313b824 */ /* 0x100fe400078e0a16 */
[----:B------:R-:W-:Y:S01]  /*2360*/  @!P5 IMAD.IADD R18, R18, 0x1, -R22 ;  /* 0x000000011212d824 */ /* 0x000fe200078e0a16 */
[----:B------:R-:W-:Y:S01]  /*2370*/  ISETP.GT.U32.AND P5, PT, R2, R24, PT ;  /* 0x000000180200720c */ /* 0x000fe20003fa4070 */
[----:B------:R-:W-:Y:S01]  /*2380*/  IMAD.MOV R25, RZ, RZ, -R25 ;  /* 0x000000ffff197224 */ /* 0x000fe200078e0a19 */
[----:B------:R-:W-:Y:S01]  /*2390*/  ISETP.GT.U32.AND P3, PT, R22, R19, PT ;  /* 0x000000131600720c */ /* 0x000fe20003f64070 */
[----:B------:R-:W-:Y:S02]  /*23a0*/  IMAD.MOV R29, RZ, RZ, -R29 ;  /* 0x000000ffff1d7224 */ /* 0x000fe400078e0a1d */
[----:B------:R-:W-:-:S04]  /*23b0*/  IMAD.HI.U32 R28, R0, R27, RZ ;  /* 0x0000001b001c7227 */ /* 0x000fc800078e00ff */
[C---:B------:R-:W-:Y:S01]  /*23c0*/  IMAD R25, R2.reuse, R25, R14 ;  /* 0x0000001902197224 */ /* 0x040fe200078e020e */
[----:B------:R-:W-:Y:S01]  /*23d0*/  IABS R14, R9 ;  /* 0x00000009000e7213 */ /* 0x000fe20000000000 */
[----:B------:R-:W-:Y:S02]  /*23e0*/  IMAD R23, R2, R29, R23 ;  /* 0x0000001d02177224 */ /* 0x000fe400078e0217 */
[----:B------:R-:W-:-:S04]  /*23f0*/  IMAD.HI.U32 R29, R0, R26, RZ ;  /* 0x0000001a001d7227 */ /* 0x000fc800078e00ff */
[----:B------:R-:W-:Y:S02]  /*2400*/  IMAD.MOV R28, RZ, RZ, -R28 ;  /* 0x000000ffff1c7224 */ /* 0x000fe400078e0a1c */
[----:B------:R-:W-:Y:S01]  /*2410*/  @!P2 IMAD.IADD R16, R16, 0x1, -R22 ;  /* 0x000000011010a824 */ /* 0x000fe200078e0a16 */
[C---:B------:R-:W-:Y:S01]  /*2420*/  ISETP.GT.U32.AND P2, PT, R2.reuse, R23, PT ;  /* 0x000000170200720c */ /* 0x040fe20003f44070 */
[----:B------:R-:W-:Y:S02]  /*2430*/  IMAD.MOV R12, RZ, RZ, -R29 ;  /* 0x000000ffff0c7224 */ /* 0x000fe400078e0a1d */
[----:B------:R-:W-:Y:S02]  /*2440*/  IMAD.MOV.U32 R29, RZ, RZ, R14 ;  /* 0x000000ffff1d7224 */ /* 0x000fe400078e000e */
[----:B------:R-:W-:Y:S01]  /*2450*/  @!P6 IMAD.MOV R18, RZ, RZ, -R18 ;  /* 0x000000ffff12e224 */ /* 0x000fe200078e0a12 */
[----:B------:R-:W-:Y:S01]  /*2460*/  ISETP.GE.AND P6, PT, R15, RZ, PT ;  /* 0x000000ff0f00720c */ /* 0x000fe20003fc6270 */
[----:B------:R-:W-:Y:S01]  /*2470*/  IMAD R27, R2, R28, R27 ;  /* 0x0000001c021b7224 */ /* 0x000fe200078e021b */
[----:B------:R-:W-:Y:S01]  /*2480*/  IABS R28, R8 ;  /* 0x00000008001c7213 */ /* 0x000fe20000000000 */
[----:B------:R-:W-:Y:S01]  /*2490*/  @!P5 IMAD.IADD R24, R24, 0x1, -R2 ;  /* 0x000000011818d824 */ /* 0x000fe200078e0a02 */
[----:B------:R-:W-:Y:S01]  /*24a0*/  ISETP.GE.AND P5, PT, R20, RZ, PT ;  /* 0x000000ff1400720c */ /* 0x000fe20003fa6270 */
[----:B------:R-:W-:-:S02]  /*24b0*/  @!P1 IMAD.IADD R17, R17, 0x1, -R22 ;  /* 0x0000000111119824 */ /* 0x000fc400078e0a16 */
[----:B------:R-:W-:Y:S02]  /*24c0*/  @!P3 IMAD.IADD R19, R19, 0x1, -R22 ;  /* 0x000000011313b824 */ /* 0x000fe400078e0a16 */
[----:B------:R-:W-:Y:S01]  /*24d0*/  IMAD.HI.U32 R22, R0, R29, RZ ;  /* 0x0000001d00167227 */ /* 0x000fe200078e00ff */
[----:B------:R-:W-:-:S03]  /*24e0*/  ISETP.GT.U32.AND P1, PT, R2, R25, PT ;  /* 0x000000190200720c */ /* 0x000fc60003f24070 */
[----:B------:R-:W-:-:S04]  /*24f0*/  IMAD.HI.U32 R14, R0, R28, RZ ;  /* 0x0000001c000e7227 */ /* 0x000fc800078e00ff */
[----:B------:R-:W-:Y:S02]  /*2500*/  IMAD.MOV R22, RZ, RZ, -R22 ;  /* 0x000000ffff167224 */ /* 0x000fe400078e0a16 */
[----:B------:R-:W-:Y:S02]  /*2510*/  IMAD.MOV R14, RZ, RZ, -R14 ;  /* 0x000000ffff0e7224 */ /* 0x000fe400078e0a0e */
[----:B------:R-:W-:Y:S01]  /*2520*/  IMAD R29, R2, R22, R29 ;  /* 0x00000016021d7224 */ /* 0x000fe200078e021d */
[----:B------:R-:W-:Y:S01]  /*2530*/  LOP3.LUT R22, RZ, R4, RZ, 0x33, !PT ;  /* 0x00000004ff167212 */ /* 0x000fe200078e33ff */
[----:B------:R-:W-:Y:S01]  /*2540*/  @!P2 IMAD.IADD R23, R23, 0x1, -R2 ;  /* 0x000000011717a824 */ /* 0x000fe200078e0a02 */
[----:B------:R-:W-:Y:S01]  /*2550*/  ISETP.NE.AND P2, PT, R4, RZ, PT ;  /* 0x000000ff0400720c */ /* 0x000fe20003f45270 */
[----:B------:R-:W-:Y:S02]  /*2560*/  @!P6 IMAD.MOV R17, RZ, RZ, -R17 ;  /* 0x000000ffff11e224 */ /* 0x000fe400078e0a11 */
[----:B------:R-:W-:Y:S01]  /*2570*/  IMAD R26, R2, R12, R26 ;  /* 0x0000000c021a7224 */ /* 0x000fe200078e021a */
[----:B------:R-:W-:Y:S01]  /*2580*/  SEL R18, R22, R18, !P2 ;  /* 0x0000001216127207 */ /* 0x000fe20005000000 */
[----:B------:R-:W2:Y:S01]  /*2590*/  LDL.LU R12, [R1+0x156c] ;  /* 0x00156c00010c7983 */ /* 0x000ea20000300800 */
[----:B------:R-:W-:-:S02]  /*25a0*/  @!P5 IMAD.MOV R16, RZ, RZ, -R16 ;  /* 0x000000ffff10d224 */ /* 0x000fc400078e0a10 */
[----:B------:R-:W-:Y:S01]  /*25b0*/  IMAD R28, R2, R14, R28 ;  /* 0x0000000e021c7224 */ /* 0x000fe200078e021c */
[----:B------:R-:W3:Y:S01]  /*25c0*/  LDL.LU R13, [R1+0x1568] ;  /* 0x00156800010d7983 */ /* 0x000ee20000300800 */
[----:B------:R-:W-:Y:S01]  /*25d0*/  @!P1 IMAD.IADD R25, R25, 0x1, -R2 ;  /* 0x0000000119199824 */ /* 0x000fe200078e0a02 */
[----:B------:R-:W-:Y:S02]  /*25e0*/  SEL R17, R22, R17, !P2 ;  /* 0x0000001116117207 */ /* 0x000fe40005000000 */
[----:B------:R-:W4:Y:S01]  /*25f0*/  LDL.LU R14, [R1+0x1564] ;  /* 0x00156400010e7983 */ /* 0x000f220000300800 */
[----:B------:R-:W-:Y:S02]  /*2600*/  ISETP.GE.AND P1, PT, R21, RZ, PT ;  /* 0x000000ff1500720c */ /* 0x000fe40003f26270 */
[----:B------:R-:W-:Y:S01]  /*2610*/  ISETP.GT.U32.AND P3, PT, R2, R27, PT ;  /* 0x0000001b0200720c */ /* 0x000fe20003f64070 */
[----:B------:R-:W5:Y:S01]  /*2620*/  LDL.LU R15, [R1+0x1560] ;  /* 0x00156000010f7983 */ /* 0x000f620000300800 */
[----:B------:R-:W-:-:S03]  /*2630*/  SEL R16, R22, R16, !P2 ;  /* 0x0000001016107207 */ /* 0x000fc60005000000 */
[----:B------:R-:W5:Y:S04]  /*2640*/  LDL.LU R20, [R1+0x155c] ;  /* 0x00155c0001147983 */ /* 0x000f680000300800 */
[----:B------:R-:W5:Y:S01]  /*2650*/  LDL.LU R21, [R1+0x1558] ;  /* 0x0015580001157983 */ /* 0x000f620000300800 */
[C---:B------:R-:W-:Y:S01]  /*2660*/  ISETP.GT.U32.AND P5, PT, R2.reuse, R25, PT ;  /* 0x000000190200720c */ /* 0x040fe20003fa4070 */
[----:B------:R-:W-:Y:S01]  /*2670*/  @!P1 IMAD.MOV R19, RZ, RZ, -R19 ;  /* 0x000000ffff139224 */ /* 0x000fe200078e0a13 */
[C---:B------:R-:W-:Y:S01]  /*2680*/  ISETP.GT.U32.AND P6, PT, R2.reuse, R23, PT ;  /* 0x000000170200720c */ /* 0x040fe20003fc4070 */
[----:B------:R0:W-:Y:S01]  /*2690*/  STL [R1+0x134], R18 ;  /* 0x0001341201007387 */ /* 0x0001e20000100800 */
[----:B------:R-:W-:Y:S01]  /*26a0*/  @!P3 IMAD.IADD R27, R27, 0x1, -R2 ;  /* 0x000000011b1bb824 */ /* 0x000fe200078e0a02 */
[----:B------:R-:W-:-:S02]  /*26b0*/  ISETP.GT.U32.AND P3, PT, R2, R24, PT ;  /* 0x000000180200720c */ /* 0x000fc40003f64070 */
[----:B------:R-:W-:Y:S02]  /*26c0*/  SEL R22, R22, R19, !P2 ;  /* 0x0000001316167207 */ /* 0x000fe40005000000 */
[----:B------:R-:W-:Y:S01]  /*26d0*/  IABS R4, R10 ;  /* 0x0000000a00047213 */ /* 0x000fe20000000000 */
[----:B0-----:R-:W5:Y:S01]  /*26e0*/  LDL.LU R18, [R1+0xc4] ;  /* 0x0000c40001127983 */ /* 0x001f620000300800 */
[----:B------:R-:W-:-:S03]  /*26f0*/  ISETP.GT.U32.AND P1, PT, R2, R27, PT ;  /* 0x0000001b0200720c */ /* 0x000fc60003f24070 */
[----:B------:R0:W-:Y:S04]  /*2700*/  STL [R1+0x130], R17 ;  /* 0x0001301101007387 */ /* 0x0001e80000100800 */
[----:B0-----:R-:W5:Y:S04]  /*2710*/  LDL.LU R17, [R1+0xc0] ;  /* 0x0000c00001117983 */ /* 0x001f680000300800 */
[----:B------:R0:W-:Y:S04]  /*2720*/  STL [R1+0x12c], R16 ;  /* 0x00012c1001007387 */ /* 0x0001e80000100800 */
[----:B0-----:R-:W3:Y:S01]  /*2730*/  LDL.LU R16, [R1+0xbc] ;  /* 0x0000bc0001107983 */ /* 0x001ee20000300800 */
[----:B------:R-:W-:Y:S01]  /*2740*/  ISETP.GT.U32.AND P2, PT, R2, R26, PT ;  /* 0x0000001a0200720c */ /* 0x000fe20003f44070 */
[--C-:B------:R-:W-:Y:S01]  /*2750*/  @!P3 IMAD.IADD R24, R24, 0x1, -R2.reuse ;  /* 0x000000011818b824 */ /* 0x100fe200078e0a02 */
[----:B------:R-:W-:Y:S01]  /*2760*/  ISETP.GT.U32.AND P3, PT, R2, R28, PT ;  /* 0x0000001c0200720c */ /* 0x000fe20003f64070 */
[----:B------:R-:W-:Y:S01]  /*2770*/  @!P5 IMAD.IADD R25, R25, 0x1, -R2 ;  /* 0x000000011919d824 */ /* 0x000fe200078e0a02 */
[----:B------:R-:W-:Y:S01]  /*2780*/  ISETP.GE.AND P5, PT, R3, RZ, PT ;  /* 0x000000ff0300720c */ /* 0x000fe20003fa6270 */
[----:B------:R-:W-:-:S04]  /*2790*/  IMAD.HI.U32 R3, R0, R4, RZ ;  /* 0x0000000400037227 */ /* 0x000fc800078e00ff */
[----:B------:R-:W-:-:S04]  /*27a0*/  @!P1 IMAD.IADD R27, R27, 0x1, -R2 ;  /* 0x000000011b1b9824 */ /* 0x000fc800078e0a02 */
[--C-:B------:R-:W-:Y:S01]  /*27b0*/  @!P2 IMAD.IADD R26, R26, 0x1, -R2.reuse ;  /* 0x000000011a1aa824 */ /* 0x100fe200078e0a02 */
[----:B------:R-:W-:Y:S01]  /*27c0*/  ISETP.GE.AND P1, PT, R6, RZ, PT ;  /* 0x000000ff0600720c */ /* 0x000fe20003f26270 */
[----:B------:R-:W-:Y:S01]  /*27d0*/  @!P6 IMAD.IADD R23, R23, 0x1, -R2 ;  /* 0x000000011717e824 */ /* 0x000fe200078e0a02 */
[C---:B------:R-:W-:Y:S01]  /*27e0*/  ISETP.GT.U32.AND P6, PT, R2.reuse, R29, PT ;  /* 0x0000001d0200720c */ /* 0x040fe20003fc4070 */
[----:B------:R-:W-:Y:S01]  /*27f0*/  @!P4 IMAD.MOV R24, RZ, RZ, -R24 ;  /* 0x000000ffff18c224 */ /* 0x000fe200078e0a18 */
[----:B------:R-:W-:Y:S01]  /*2800*/  ISETP.GT.U32.AND P4, PT, R2, R26, PT ;  /* 0x0000001a0200720c */ /* 0x000fe20003f84070 */
[----:B------:R-:W-:Y:S02]  /*2810*/  IMAD.MOV R3, RZ, RZ, -R3 ;  /* 0x000000ffff037224 */ /* 0x000fe400078e0a03 */
[----:B------:R-:W-:Y:S01]  /*2820*/  @!P3 IMAD.IADD R28, R28, 0x1, -R2 ;  /* 0x000000011c1cb824 */ /* 0x000fe200078e0a02 */
[----:B------:R-:W-:Y:S01]  /*2830*/  ISETP.GE.AND P3, PT, R8, RZ, PT ;  /* 0x000000ff0800720c */ /* 0x000fe20003f66270 */
[----:B------:R0:W-:Y:S01]  /*2840*/  STL [R1+0x128], R22 ;  /* 0x0001281601007387 */ /* 0x0001e20000100800 */
[----:B------:R-:W-:-:S02]  /*2850*/  IMAD R3, R2, R3, R4 ;  /* 0x0000000302037224 */ /* 0x000fc400078e0204 */
[----:B------:R-:W-:Y:S01]  /*2860*/  IMAD.MOV.U32 R8, RZ, RZ, R23 ;  /* 0x000000ffff087224 */ /* 0x000fe200078e0017 */
[----:B------:R-:W-:Y:S01]  /*2870*/  ISETP.GE.AND P2, PT, R7, RZ, PT ;  /* 0x000000ff0700720c */ /* 0x000fe20003f46270 */
[----:B------:R-:W-:Y:S02]  /*2880*/  IMAD.MOV.U32 R7, RZ, RZ, R27 ;  /* 0x000000ffff077224 */ /* 0x000fe400078e001b */
[----:B------:R-:W-:Y:S02]  /*2890*/  @!P5 IMAD.MOV R8, RZ, RZ, -R8 ;  /* 0x000000ffff08d224 */ /* 0x000fe400078e0a08 */
[----:B0-----:R-:W-:Y:S01]  /*28a0*/  IMAD.MOV.U32 R22, RZ, RZ, R25 ;  /* 0x000000ffff167224 */ /* 0x001fe200078e0019 */
[----:B------:R-:W-:Y:S01]  /*28b0*/  ISETP.GT.U32.AND P5, PT, R2, R3, PT ;  /* 0x000000030200720c */ /* 0x000fe20003fa4070 */
[----:B------:R-:W-:Y:S02]  /*28c0*/  @!P1 IMAD.MOV R7, RZ, RZ, -R7 ;  /* 0x000000ffff079224 */ /* 0x000fe400078e0a07 */
[----:B------:R-:W-:Y:S01]  /*28d0*/  @!P0 IMAD.MOV R22, RZ, RZ, -R22 ;  /* 0x000000ffff168224 */ /* 0x000fe200078e0a16 */
[----:B------:R0:W-:Y:S01]  /*28e0*/  STL [R1+0x8], R24 ;  /* 0x0000081801007387 */ /* 0x0001e20000100800 */
[----:B------:R-:W-:-:S02]  /*28f0*/  @!P6 IMAD.IADD R29, R29, 0x1, -R2 ;  /* 0x000000011d1de824 */ /* 0x000fc400078e0a02 */
[----:B------:R-:W-:Y:S01]  /*2900*/  @!P4 IMAD.IADD R26, R26, 0x1, -R2 ;  /* 0x000000011a1ac824 */ /* 0x000fe200078e0a02 */
[----:B------:R1:W-:Y:S01]  /*2910*/  STL [R1+0xb8], R22 ;  /* 0x0000b81601007387 */ /* 0x0003e20000100800 */
[----:B------:R-:W-:-:S03]  /*2920*/  ISETP.GT.U32.AND P0, PT, R2, R28, PT ;  /* 0x0000001c0200720c */ /* 0x000fc60003f04070 */
[----:B------:R-:W-:Y:S01]  /*2930*/  STL [R1+0xb4], R8 ;  /* 0x0000b40801007387 */ /* 0x000fe20000100800 */
[----:B------:R-:W-:-:S03]  /*2940*/  ISETP.GT.U32.AND P6, PT, R2, R29, PT ;  /* 0x0000001d0200720c */ /* 0x000fc60003fc4070 */
[----:B------:R-:W-:Y:S04]  /*2950*/  STL [R1+0xb0], R7 ;  /* 0x0000b00701007387 */ /* 0x000fe80000100800 */
[----:B0-----:R-:W5:Y:S01]  /*2960*/  LDL.LU R24, [R1+0x2c] ;  /* 0x00002c0001187983 */ /* 0x001f620000300800 */
[--C-:B------:R-:W-:Y:S01]  /*2970*/  @!P5 IMAD.IADD R3, R3, 0x1, -R2.reuse ;  /* 0x000000010303d824 */ /* 0x100fe200078e0a02 */
[----:B------:R-:W-:Y:S01]  /*2980*/  ISETP.GE.AND P1, PT, R9, RZ, PT ;  /* 0x000000ff0900720c */ /* 0x000fe20003f26270 */
[----:B------:R-:W-:-:S03]  /*2990*/  @!P0 IMAD.IADD R28, R28, 0x1, -R2 ;  /* 0x000000011c1c8824 */ /* 0x000fc600078e0a02 */
[----:B------:R-:W-:Y:S01]  /*29a0*/  @!P6 IMAD.IADD R29, R29, 0x1, -R2 ;  /* 0x000000011d1de824 */ /* 0x000fe200078e0a02 */
[----:B------:R-:W-:Y:S01]  /*29b0*/  ISETP.GE.AND P6, PT, R11, RZ, PT ;  /* 0x000000ff0b00720c */ /* 0x000fe20003fc6270 */
[----:B-1----:R-:W5:Y:S01]  /*29c0*/  LDL.LU R22, [R1+0x30] ;  /* 0x0000300001167983 */ /* 0x002f620000300800 */
[----:B------:R-:W-:Y:S02]  /*29d0*/  ISETP.GE.AND P0, PT, R10, RZ, PT ;  /* 0x000000ff0a00720c */ /* 0x000fe40003f06270 */
[----:B--2---:R-:W-:Y:S02]  /*29e0*/  IABS R4, R12 ;  /* 0x0000000c00047213 */ /* 0x004fe40000000000 */
[----:B------:R-:W-:Y:S01]  /*29f0*/  ISETP.GE.AND P5, PT, R12, RZ, PT ;  /* 0x000000ff0c00720c */ /* 0x000fe20003fa6270 */
[----:B------:R-:W-:-:S04]  /*2a00*/  IMAD.MOV.U32 R12, RZ, RZ, R28 ;  /* 0x000000ffff0c7224 */ /* 0x000fc800078e001c */
[----:B------:R-:W-:Y:S02]  /*2a10*/  @!P3 IMAD.MOV R12, RZ, RZ, -R12 ;  /* 0x000000ffff0cb224 */ /* 0x000fe400078e0a0c */
[----:B---3--:R-:W-:Y:S01]  /*2a20*/  IMAD.MOV.U32 R19, RZ, RZ, R16 ;  /* 0x000000ffff137224 */ /* 0x008fe200078e0010 */
[----:B------:R-:W-:-:S05]  /*2a30*/  IABS R16, R11 ;  /* 0x0000000b00107213 */ /* 0x000fca0000000000 */
[----:B------:R-:W-:-:S04]  /*2a40*/  IMAD.HI.U32 R6, R0, R16, RZ ;  /* 0x0000001000067227 */ /* 0x000fc800078e00ff */
[----:B------:R-:W-:-:S04]  /*2a50*/  IMAD.MOV R6, RZ, RZ, -R6 ;  /* 0x000000ffff067224 */ /* 0x000fc800078e0a06 */
[----:B------:R-:W-:-:S05]  /*2a60*/  IMAD R6, R2, R6, R16 ;  /* 0x0000000602067224 */ /* 0x000fca00078e0210 */
[----:B------:R-:W-:Y:S01]  /*2a70*/  ISETP.GT.U32.AND P4, PT, R2, R6, PT ;  /* 0x000000060200720c */ /* 0x000fe20003f84070 */
[----:B------:R-:W-:Y:S02]  /*2a80*/  IMAD.MOV.U32 R16, RZ, RZ, R26 ;  /* 0x000000ffff107224 */ /* 0x000fe400078e001a */
[----:B------:R-:W-:-:S10]  /*2a90*/  IMAD.MOV.U32 R11, RZ, RZ, R29 ;  /* 0x000000ffff0b7224 */ /* 0x000fd400078e001d */
[----:B------:R-:W-:Y:S01]  /*2aa0*/  @!P4 IMAD.IADD R6, R6, 0x1, -R2 ;  /* 0x000000010606c824 */ /* 0x000fe200078e0a02 */
[----:B------:R-:W-:Y:S01]  /*2ab0*/  ISETP.GT.U32.AND P4, PT, R2, R3, PT ;  /* 0x000000030200720c */ /* 0x000fe20003f84070 */
[----:B------:R-:W-:Y:S02]  /*2ac0*/  @!P2 IMAD.MOV R16, RZ, RZ, -R16 ;  /* 0x000000ffff10a224 */ /* 0x000fe400078e0a10 */
[----:B------:R-:W-:-:S03]  /*2ad0*/  @!P1 IMAD.MOV R11, RZ, RZ, -R11 ;  /* 0x000000ffff0b9224 */ /* 0x000fc600078e0a0b */
[----:B------:R-:W-:Y:S04]  /*2ae0*/  STL [R1+0x9c], R16 ;  /* 0x00009c1001007387 */ /* 0x000fe80000100800 */
[----:B------:R-:W-:Y:S03]  /*2af0*/  STL [R1+0x70], R12 ;  /* 0x0000700c01007387 */ /* 0x000fe60000100800 */
[----:B------:R-:W-:Y:S01]  /*2b00*/  @!P4 IMAD.IADD R3, R3, 0x1, -R2 ;  /* 0x000000010303c824 */ /* 0x000fe200078e0a02 */
[----:B------:R0:W-:Y:S03]  /*2b10*/  STL [R1+0x78], R11 ;  /* 0x0000780b01007387 */ /* 0x0001e60000100800 */
[----:B0-----:R-:W-:-:S04]  /*2b20*/  IMAD.MOV.U32 R11, RZ, RZ, R3 ;  /* 0x000000ffff0b7224 */ /* 0x001fc800078e0003 */
[----:B------:R-:W-:-:S05]  /*2b30*/  @!P0 IMAD.MOV R11, RZ, RZ, -R11 ;  /* 0x000000ffff0b8224 */ /* 0x000fca00078e0a0b */
[----:B------:R-:W-:Y:S04]  /*2b40*/  STL [R1+0x80], R11 ;  /* 0x0000800b01007387 */ /* 0x000fe80000100800 */
[----:B------:R-:W2:Y:S04]  /*2b50*/  LDL.LU R28, [R1+0xc] ;  /* 0x00000c00011c7983 */ /* 0x000ea80000300800 */
[----:B------:R-:W3:Y:S04]  /*2b60*/  LDL.LU R23, [R1+0x10] ;  /* 0x0000100001177983 */ /* 0x000ee80000300800 */
[----:B------:R-:W2:Y:S01]  /*2b70*/  LDL.LU R26, [R1+0x14] ;  /* 0x00001400011a7983 */ /* 0x000ea20000300800 */
[----:B------:R-:W-:-:S04]  /*2b80*/  IMAD.HI.U32 R7, R0, R4, RZ ;  /* 0x0000000400077227 */ /* 0x000fc800078e00ff */
[----:B------:R-:W-:-:S04]  /*2b90*/  IMAD.MOV R7, RZ, RZ, -R7 ;  /* 0x000000ffff077224 */ /* 0x000fc800078e0a07 */
[----:B------:R-:W-:-:S05]  /*2ba0*/  IMAD R4, R2, R7, R4 ;  /* 0x0000000702047224 */ /* 0x000fca00078e0204 */
[C---:B------:R-:W-:Y:S02]  /*2bb0*/  ISETP.GT.U32.AND P3, PT, R2.reuse, R4, PT ;  /* 0x000000040200720c */ /* 0x040fe40003f64070 */
[----:B------:R-:W-:Y:S02]  /*2bc0*/  IABS R8, R13 ;  /* 0x0000000d00087213 */ /* 0x000fe40000000000 */
[----:B------:R-:W-:-:S03]  /*2bd0*/  ISETP.GT.U32.AND P2, PT, R2, R6, PT ;  /* 0x000000060200720c */ /* 0x000fc60003f44070 */
[----:B------:R-:W-:Y:S01]  /*2be0*/  IMAD.HI.U32 R7, R0, R8, RZ ;  /* 0x0000000800077227 */ /* 0x000fe200078e00ff */
[----:B----4-:R-:W-:-:S05]  /*2bf0*/  IABS R9, R14 ;  /* 0x0000000e00097213 */ /* 0x010fca0000000000 */
[----:B------:R-:W-:Y:S02]  /*2c00*/  @!P3 IMAD.IADD R4, R4, 0x1, -R2 ;  /* 0x000000010404b824 */ /* 0x000fe400078e0a02 */
[----:B------:R-:W-:Y:S02]  /*2c10*/  IMAD.MOV R7, RZ, RZ, -R7 ;  /* 0x000000ffff077224 */ /* 0x000fe400078e0a07 */
[----:B------:R-:W-:Y:S01]  /*2c20*/  IMAD.HI.U32 R10, R0, R9, RZ ;  /* 0x00000009000a7227 */ /* 0x000fe200078e00ff */
[C---:B------:R-:W-:Y:S02]  /*2c30*/  ISETP.GT.U32.AND P0, PT, R2.reuse, R4, PT ;  /* 0x000000040200720c */ /* 0x040fe40003f04070 */
[----:B-----5:R-:W-:Y:S01]  /*2c40*/  IABS R12, R24 ;  /* 0x00000018000c7213 */ /* 0x020fe20000000000 */
[----:B------:R-:W-:Y:S02]  /*2c50*/  IMAD R8, R2, R7, R8 ;  /* 0x0000000702087224 */ /* 0x000fe400078e0208 */
[----:B------:R-:W-:-:S02]  /*2c60*/  @!P2 IMAD.IADD R6, R6, 0x1, -R2 ;  /* 0x000000010606a824 */ /* 0x000fc400078e0a02 */
[----:B------:R-:W-:Y:S01]  /*2c70*/  IMAD.MOV R10, RZ, RZ, -R10 ;  /* 0x000000ffff0a7224 */ /* 0x000fe200078e0a0a */
[----:B------:R-:W-:Y:S01]  /*2c80*/  ISETP.GE.AND P1, PT, R13, RZ, PT ;  /* 0x000000ff0d00720c */ /* 0x000fe20003f26270 */
[----:B------:R-:W-:Y:S01]  /*2c90*/  @!P6 IMAD.MOV R6, RZ, RZ, -R6 ;  /* 0x000000ffff06e224 */ /* 0x000fe200078e0a06 */
[----:B------:R-:W-:Y:S01]  /*2ca0*/  ISETP.GT.U32.AND P6, PT, R2, R8, PT ;  /* 0x000000080200720c */ /* 0x000fe20003fc4070 */
[----:B------:R-:W-:-:S04]  /*2cb0*/  IMAD.HI.U32 R13, R0, R12, RZ ;  /* 0x0000000c000d7227 */ /* 0x000fc800078e00ff */
[----:B------:R-:W-:Y:S02]  /*2cc0*/  IMAD R9, R2, R10, R9 ;  /* 0x0000000a02097224 */ /* 0x000fe400078e0209 */
[----:B------:R-:W-:Y:S02]  /*2cd0*/  IMAD.MOV R13, RZ, RZ, -R13 ;  /* 0x000000ffff0d7224 */ /* 0x000fe400078e0a0d */
[----:B------:R-:W-:Y:S01]  /*2ce0*/  @!P0 IMAD.IADD R4, R4, 0x1, -R2 ;  /* 0x0000000104048824 */ /* 0x000fe200078e0a02 */
[C---:B------:R-:W-:Y:S01]  /*2cf0*/  ISETP.GT.U32.AND P0, PT, R2.reuse, R9, PT ;  /* 0x000000090200720c */ /* 0x040fe20003f04070 */
[----:B------:R-:W-:Y:S02]  /*2d00*/  IMAD R12, R2, R13, R12 ;  /* 0x0000000d020c7224 */ /* 0x000fe400078e020c */
[----:B------:R-:W-:-:S03]  /*2d10*/  @!P6 IMAD.IADD R8, R8, 0x1, -R2 ;  /* 0x000000010808e824 */ /* 0x000fc600078e0a02 */
[----:B------:R-:W-:Y:S01]  /*2d20*/  ISETP.GT.U32.AND P6, PT, R2, R12, PT ;  /* 0x0000000c0200720c */ /* 0x000fe20003fc4070 */
[----:B------:R-:W-:Y:S01]  /*2d30*/  IMAD.MOV.U32 R16, RZ, RZ, R4 ;  /* 0x000000ffff107224 */ /* 0x000fe200078e0004 */
[----:B------:R-:W-:Y:S02]  /*2d40*/  ISETP.GE.AND P4, PT, R14, RZ, PT ;  /* 0x000000ff0e00720c */ /* 0x000fe40003f86270 */
[----:B------:R-:W-:Y:S01]  /*2d50*/  IABS R14, R20 ;  /* 0x00000014000e7213 */ /* 0x000fe20000000000 */
[----:B------:R-:W-:Y:S02]  /*2d60*/  @!P5 IMAD.MOV R16, RZ, RZ, -R16 ;  /* 0x000000ffff10d224 */ /* 0x000fe400078e0a10 */
[--C-:B------:R-:W-:Y:S01]  /*2d70*/  @!P0 IMAD.IADD R9, R9, 0x1, -R2.reuse ;  /* 0x0000000109098824 */ /* 0x100fe200078e0a02 */
[----:B------:R-:W-:Y:S01]  /*2d80*/  ISETP.GT.U32.AND P0, PT, R2, R8, PT ;  /* 0x000000080200720c */ /* 0x000fe20003f04070 */
[----:B------:R0:W-:Y:S04]  /*2d90*/  STL [R1+0x98], R6 ;  /* 0x0000980601007387 */ /* 0x0001e80000100800 */
[----:B------:R-:W-:Y:S01]  /*2da0*/  STL [R1+0x94], R16 ;  /* 0x0000941001007387 */ /* 0x000fe20000100800 */
[----:B------:R-:W-:-:S03]  /*2db0*/  @!P6 IMAD.IADD R12, R12, 0x1, -R2 ;  /* 0x000000010c0ce824 */ /* 0x000fc600078e0a02 */
[----:B------:R-:W4:Y:S01]  /*2dc0*/  LDL.LU R25, [R1+0x18] ;  /* 0x0000180001197983 */ /* 0x000f220000300800 */
[----:B0-----:R-:W-:Y:S01]  /*2dd0*/  IMAD.MOV.U32 R6, RZ, RZ, R14 ;  /* 0x000000ffff067224 */ /* 0x001fe200078e000e */
[C---:B------:R-:W-:Y:S02]  /*2de0*/  ISETP.GT.U32.AND P5, PT, R2.reuse, R9, PT ;  /* 0x000000090200720c */ /* 0x040fe40003fa4070 */
[----:B------:R-:W-:Y:S01]  /*2df0*/  ISETP.GT.U32.AND P6, PT, R2, R12, PT ;  /* 0x0000000c0200720c */ /* 0x000fe20003fc4070 */
[----:B------:R-:W-:Y:S01]  /*2e00*/  IMAD.HI.U32 R13, R0, R6, RZ ;  /* 0x00000006000d7227 */ /* 0x000fe200078e00ff */
[----:B------:R-:W-:-:S03]  /*2e10*/  ISETP.GE.AND P3, PT, R22, RZ, PT ;  /* 0x000000ff1600720c */ /* 0x000fc60003f66270 */
[----:B------:R-:W-:Y:S02]  /*2e20*/  @!P0 IMAD.IADD R8, R8, 0x1, -R2 ;  /* 0x0000000108088824 */ /* 0x000fe400078e0a02 */
[----:B------:R-:W-:Y:S01]  /*2e30*/  IMAD.MOV R13, RZ, RZ, -R13 ;  /* 0x000000ffff0d7224 */ /* 0x000fe200078e0a0d */
[----:B------:R-:W-:Y:S01]  /*2e40*/  IABS R11, R22 ;  /* 0x00000016000b7213 */ /* 0x000fe20000000000 */
[----:B------:R-:W-:Y:S01]  /*2e50*/  IMAD.MOV.U32 R22, RZ, RZ, R8 ;  /* 0x000000ffff167224 */ /* 0x000fe200078e0008 */
[----:B------:R-:W-:Y:S01]  /*2e60*/  ISETP.GE.AND P2, PT, R24, RZ, PT ;  /* 0x000000ff1800720c */ /* 0x000fe20003f46270 */
[----:B------:R-:W-:Y:S01]  /*2e70*/  IMAD R6, R2, R13, R6 ;  /* 0x0000000d02067224 */ /* 0x000fe200078e0206 */
[----:B------:R-:W5:Y:S01]  /*2e80*/  LDL.LU R24, [R1+0x1c] ;  /* 0x00001c0001187983 */ /* 0x000f620000300800 */
[----:B------:R-:W-:Y:S02]  /*2e90*/  @!P1 IMAD.MOV R22, RZ, RZ, -R22 ;  /* 0x000000ffff169224 */ /* 0x000fe400078e0a16 */
[----:B------:R-:W-:-:S02]  /*2ea0*/  @!P5 IMAD.IADD R9, R9, 0x1, -R2 ;  /* 0x000000010909d824 */ /* 0x000fc400078e0a02 */
[----:B------:R-:W-:Y:S01]  /*2eb0*/  @!P6 IMAD.IADD R12, R12, 0x1, -R2 ;  /* 0x000000010c0ce824 */ /* 0x000fe200078e0a02 */
[----:B------:R0:W-:Y:S02]  /*2ec0*/  STL [R1+0x90], R22 ;  /* 0x0000901601007387 */ /* 0x0001e40000100800 */
[----:B0-----:R-:W-:-:S04]  /*2ed0*/  IMAD.MOV.U32 R22, RZ, RZ, R9 ;  /* 0x000000ffff167224 */ /* 0x001fc800078e0009 */
[----:B------:R-:W-:-:S05]  /*2ee0*/  @!P4 IMAD.MOV R22, RZ, RZ, -R22 ;  /* 0x000000ffff16c224 */ /* 0x000fca00078e0a16 */
[----:B------:R0:W-:Y:S01]  /*2ef0*/  STL [R1+0x8c], R22 ;  /* 0x00008c1601007387 */ /* 0x0001e20000100800 */
[----:B--2---:R-:W-:-:S05]  /*2f00*/  IABS R4, R26 ;  /* 0x0000001a00047213 */ /* 0x004fca0000000000 */
[----:B------:R-:W-:-:S04]  /*2f10*/  IMAD.HI.U32 R13, R0, R4, RZ ;  /* 0x00000004000d7227 */ /* 0x000fc800078e00ff */
[----:B------:R-:W-:-:S04]  /*2f20*/  IMAD.MOV R13, RZ, RZ, -R13 ;  /* 0x000000ffff0d7224 */ /* 0x000fc800078e0a0d */
[----:B------:R-:W-:Y:S02]  /*2f30*/  IMAD R4, R2, R13, R4 ;  /* 0x0000000d02047224 */ /* 0x000fe400078e0204 */
[----:B------:R-:W-:-:S04]  /*2f40*/  IMAD.MOV.U32 R13, RZ, RZ, R12 ;  /* 0x000000ffff0d7224 */ /* 0x000fc800078e000c */
[----:B------:R-:W-:-:S05]  /*2f50*/  @!P2 IMAD.MOV R13, RZ, RZ, -R13 ;  /* 0x000000ffff0da224 */ /* 0x000fca00078e0a0d */
[----:B------:R1:W-:Y:S04]  /*2f60*/  STL [R1+0x88], R13 ;  /* 0x0000880d01007387 */ /* 0x0003e80000100800 */
[----:B0-----:R-:W2:Y:S01]  /*2f70*/  LDL.LU R22, [R1+0x20] ;  /* 0x0000200001167983 */ /* 0x001ea20000300800 */
[----:B------:R-:W-:Y:S01]  /*2f80*/  IABS R10, R15 ;  /* 0x0000000f000a7213 */ /* 0x000fe20000000000 */
[----:B------:R-:W-:Y:S01]  /*2f90*/  IMAD.HI.U32 R7, R0, R11, RZ ;  /* 0x0000000b00077227 */ /* 0x000fe200078e00ff */
[----:B------:R-:W-:Y:S01]  /*2fa0*/  IABS R3, R21 ;  /* 0x0000001500037213 */ /* 0x000fe20000000000 */
[----:B------:R-:W2:Y:S02]  /*2fb0*/  LDL.LU R27, [R1+0x24] ;  /* 0x00002400011b7983 */ /* 0x000ea40000300800 */
[----:B------:R-:W-:-:S02]  /*2fc0*/  IMAD.MOV R7, RZ, RZ, -R7 ;  /* 0x000000ffff077224 */ /* 0x000fc400078e0a07 */
[----:B------:R-:W-:-:S04]  /*2fd0*/  IMAD.HI.U32 R14, R0, R10, RZ ;  /* 0x0000000a000e7227 */ /* 0x000fc800078e00ff */
[----:B------:R-:W-:Y:S02]  /*2fe0*/  IMAD R11, R2, R7, R11 ;  /* 0x00000007020b7224 */ /* 0x000fe400078e020b */
[----:B------:R-:W-:-:S03]  /*2ff0*/  IMAD.MOV R14, RZ, RZ, -R14 ;  /* 0x000000ffff0e7224 */ /* 0x000fc600078e0a0e */
[C---:B------:R-:W-:Y:S01]  /*3000*/  ISETP.GT.U32.AND P0, PT, R2.reuse, R11, PT ;  /* 0x0000000b0200720c */ /* 0x040fe20003f04070 */
[----:B------:R-:W-:Y:S02]  /*3010*/  IMAD R10, R2, R14, R10 ;  /* 0x0000000e020a7224 */ /* 0x000fe400078e020a */
[----:B------:R-:W-:-:S03]  /*3020*/  IMAD.HI.U32 R7, R0, R3, RZ ;  /* 0x0000000300077227 */ /* 0x000fc600078e00ff */
[----:B------:R-:W-:Y:S01]  /*3030*/  ISETP.GT.U32.AND P1, PT, R2, R10, PT ;  /* 0x0000000a0200720c */ /* 0x000fe20003f24070 */
[----:B------:R-:W-:-:S04]  /*3040*/  IMAD.MOV R7, RZ, RZ, -R7 ;  /* 0x000000ffff077224 */ /* 0x000fc800078e0a07 */
[----:B------:R-:W-:Y:S01]  /*3050*/  IMAD R3, R2, R7, R3 ;  /* 0x0000000702037224 */ /* 0x000fe200078e0203 */
[----:B---3--:R-:W-:Y:S01]  /*3060*/  IABS R7, R23 ;  /* 0x0000001700077213 */ /* 0x008fe20000000000 */
[----:B------:R-:W-:-:S04]  /*3070*/  @!P0 IMAD.IADD R11, R11, 0x1, -R2 ;  /* 0x000000010b0b8824 */ /* 0x000fc800078e0a02 */
[----:B------:R-:W-:-:S04]  /*3080*/  IMAD.HI.U32 R16, R0, R7, RZ ;  /* 0x0000000700107227 */ /* 0x000fc800078e00ff */
[----:B------:R-:W-:Y:S01]  /*3090*/  @!P1 IMAD.IADD R10, R10, 0x1, -R2 ;  /* 0x000000010a0a9824 */ /* 0x000fe200078e0a02 */
[----:B------:R-:W-:Y:S01]  /*30a0*/  ISETP.GT.U32.AND P1, PT, R2, R11, PT ;  /* 0x0000000b0200720c */ /* 0x000fe20003f24070 */
[----:B------:R-:W-:-:S04]  /*30b0*/  IMAD.MOV R16, RZ, RZ, -R16 ;  /* 0x000000ffff107224 */ /* 0x000fc800078e0a10 */
[----:B------:R-:W-:-:S08]  /*30c0*/  IMAD R7, R2, R16, R7 ;  /* 0x0000001002077224 */ /* 0x000fd000078e0207 */
[----:B------:R-:W-:Y:S01]  /*30d0*/  @!P1 IMAD.IADD R11, R11, 0x1, -R2 ;  /* 0x000000010b0b9824 */ /* 0x000fe200078e0a02 */
[C---:B------:R-:W-:Y:S02]  /*30e0*/  ISETP.GT.U32.AND P1, PT, R2.reuse, R7, PT ;  /* 0x000000070200720c */ /* 0x040fe40003f24070 */
[C---:B------:R-:W-:Y:S02]  /*30f0*/  ISETP.GT.U32.AND P5, PT, R2.reuse, R6, PT ;  /* 0x000000060200720c */ /* 0x040fe40003fa4070 */
[----:B------:R-:W-:-:S09]  /*3100*/  ISETP.GT.U32.AND P6, PT, R2, R3, PT ;  /* 0x000000030200720c */ /* 0x000fd20003fc4070 */
[--C-:B------:R-:W-:Y:S01]  /*3110*/  @!P1 IMAD.IADD R7, R7, 0x1, -R2.reuse ;  /* 0x0000000107079824 */ /* 0x100fe200078e0a02 */
[----:B------:R-:W-:Y:S02]  /*3120*/  ISETP.GE.AND P1, PT, R23, RZ, PT ;  /* 0x000000ff1700720c */ /* 0x000fe40003f26270 */
[----:B------:R-:W3:Y:S01]  /*3130*/  LDL.LU R23, [R1+0x28] ;  /* 0x0000280001177983 */ /* 0x000ee20000300800 */
[--C-:B------:R-:W-:Y:S01]  /*3140*/  @!P5 IMAD.IADD R6, R6, 0x1, -R2.reuse ;  /* 0x000000010606d824 */ /* 0x100fe200078e0a02 */
[C---:B------:R-:W-:Y:S01]  /*3150*/  ISETP.GT.U32.AND P5, PT, R2.reuse, R10, PT ;  /* 0x0000000a0200720c */ /* 0x040fe20003fa4070 */
[----:B------:R-:W-:Y:S01]  /*3160*/  @!P6 IMAD.IADD R3, R3, 0x1, -R2 ;  /* 0x000000010303e824 */ /* 0x000fe200078e0a02 */
[----:B------:R-:W-:Y:S02]  /*3170*/  ISETP.GE.AND P0, PT, R15, RZ, PT ;  /* 0x000000ff0f00720c */ /* 0x000fe40003f06270 */
[----:B------:R-:W-:Y:S02]  /*3180*/  IABS R14, R28 ;  /* 0x0000001c000e7213 */ /* 0x000fe40000000000 */
[----:B------:R-:W-:-:S02]  /*3190*/  ISETP.GT.U32.AND P6, PT, R2, R6, PT ;  /* 0x000000060200720c */ /* 0x000fc40003fc4070 */
[----:B------:R-:W-:Y:S01]  /*31a0*/  ISETP.GT.U32.AND P4, PT, R2, R3, PT ;  /* 0x000000030200720c */ /* 0x000fe20003f84070 */
[----:B------:R-:W-:Y:S01]  /*31b0*/  IMAD.HI.U32 R8, R0, R14, RZ ;  /* 0x0000000e00087227 */ /* 0x000fe200078e00ff */
[----:B----4-:R-:W-:-:S03]  /*31c0*/  IABS R9, R25 ;  /* 0x0000001900097213 */ /* 0x010fc60000000000 */
[----:B------:R-:W-:Y:S01]  /*31d0*/  @!P5 IMAD.IADD R10, R10, 0x1, -R2 ;  /* 0x000000010a0ad824 */ /* 0x000fe200078e0a02 */
[----:B------:R-:W-:Y:S01]  /*31e0*/  ISETP.GE.AND P5, PT, R20, RZ, PT ;  /* 0x000000ff1400720c */ /* 0x000fe20003fa6270 */
[----:B------:R-:W-:Y:S02]  /*31f0*/  IMAD.MOV R8, RZ, RZ, -R8 ;  /* 0x000000ffff087224 */ /* 0x000fe400078e0a08 */
[----:B-1----:R-:W-:-:S04]  /*3200*/  IMAD.HI.U32 R13, R0, R9, RZ ;  /* 0x00000009000d7227 */ /* 0x002fc800078e00ff */
[----:B------:R-:W-:Y:S02]  /*3210*/  @!P3 IMAD.MOV R11, RZ, RZ, -R11 ;  /* 0x000000ffff0bb224 */ /* 0x000fe400078e0a0b */
[----:B------:R-:W-:Y:S02]  /*3220*/  @!P0 IMAD.MOV R10, RZ, RZ, -R10 ;  /* 0x000000ffff0a8224 */ /* 0x000fe400078e0a0a */
[----:B------:R-:W-:Y:S02]  /*3230*/  IMAD R8, R2, R8, R14 ;  /* 0x0000000802087224 */ /* 0x000fe400078e020e */
[--C-:B------:R-:W-:Y:S02]  /*3240*/  @!P6 IMAD.IADD R6, R6, 0x1, -R2.reuse ;  /* 0x000000010606e824 */ /* 0x100fe400078e0a02 */
[----:B------:R-:W-:Y:S01]  /*3250*/  IMAD.MOV R14, RZ, RZ, -R13 ;  /* 0x000000ffff0e7224 */ /* 0x000fe200078e0a0d */
[----:B------:R-:W-:Y:S01]  /*3260*/  STL [R1+0x84], R11 ;  /* 0x0000840b01007387 */ /* 0x000fe20000100800 */
[----:B------:R-:W-:Y:S01]  /*3270*/  @!P4 IMAD.IADD R3, R3, 0x1, -R2 ;  /* 0x000000010303c824 */ /* 0x000fe200078e0a02 */
[----:B------:R-:W-:Y:S01]  /*3280*/  ISETP.GE.AND P4, PT, R21, RZ, PT ;  /* 0x000000ff1500720c */ /* 0x000fe20003f86270 */
[C---:B------:R-:W-:Y:S01]  /*3290*/  IMAD R9, R2.reuse, R14, R9 ;  /* 0x0000000e02097224 */ /* 0x040fe200078e0209 */
[----:B------:R0:W-:Y:S01]  /*32a0*/  STL [R1+0x7c], R10 ;  /* 0x00007c0a01007387 */ /* 0x0001e20000100800 */
[----:B------:R-:W-:Y:S01]  /*32b0*/  ISETP.GT.U32.AND P0, PT, R2, R7, PT ;  /* 0x000000070200720c */ /* 0x000fe20003f04070 */
[----:B0-----:R-:W-:-:S04]  /*32c0*/  IMAD.MOV.U32 R10, RZ, RZ, R6 ;  /* 0x000000ffff0a7224 */ /* 0x001fc800078e0006 */
[----:B------:R-:W-:Y:S01]  /*32d0*/  @!P5 IMAD.MOV R10, RZ, RZ, -R10 ;  /* 0x000000ffff0ad224 */ /* 0x000fe200078e0a0a */
[----:B------:R-:W-:-:S04]  /*32e0*/  ISETP.GT.U32.AND P5, PT, R2, R9, PT ;  /* 0x000000090200720c */ /* 0x000fc80003fa4070 */
[----:B------:R-:W-:-:S03]  /*32f0*/  @!P4 IMAD.MOV R3, RZ, RZ, -R3 ;  /* 0x000000ffff03c224 */ /* 0x000fc600078e0a03 */
[--C-:B------:R-:W-:Y:S01]  /*3300*/  @!P0 IMAD.IADD R7, R7, 0x1, -R2.reuse ;  /* 0x0000000107078824 */ /* 0x100fe200078e0a02 */
[----:B------:R-:W-:Y:S01]  /*3310*/  STL [R1+0x74], R10 ;  /* 0x0000740a01007387 */ /* 0x000fe20000100800 */
[----:B------:R-:W-:Y:S02]  /*3320*/  ISETP.GE.AND P0, PT, R25, RZ, PT ;  /* 0x000000ff1900720c */ /* 0x000fe40003f06270 */
[----:B------:R-:W-:Y:S01]  /*3330*/  ISETP.GT.U32.AND P6, PT, R2, R4, PT ;  /* 0x000000040200720c */ /* 0x000fe20003fc4070 */
[----:B------:R0:W-:Y:S04]  /*3340*/  STL [R1+0x6c], R3 ;  /* 0x00006c0301007387 */ /* 0x0001e80000100800 */
[----:B------:R-:W4:Y:S01]  /*3350*/  LDL.LU R25, [R1+0x34] ;  /* 0x0000340001197983 */ /* 0x000f220000300800 */
[----:B------:R-:W-:-:S07]  /*3360*/  @!P5 IMAD.IADD R9, R9, 0x1, -R2 ;  /* 0x000000010909d824 */ /* 0x000fce00078e0a02 */
[----:B------:R-:W-:-:S05]  /*3370*/  @!P6 IMAD.IADD R4, R4, 0x1, -R2 ;  /* 0x000000010404e824 */ /* 0x000fca00078e0a02 */
[----:B------:R-:W-:Y:S02]  /*3380*/  ISETP.GT.U32.AND P6, PT, R2, R4, PT ;  /* 0x000000040200720c */ /* 0x000fe40003fc4070 */
[----:B-----5:R-:W-:-:S11]  /*3390*/  IABS R12, R24 ;  /* 0x00000018000c7213 */ /* 0x020fd60000000000 */
[--C-:B------:R-:W-:Y:S01]  /*33a0*/  @!P6 IMAD.IADD R4, R4, 0x1, -R2.reuse ;  /* 0x000000010404e824 */ /* 0x100fe200078e0a02 */
[----:B------:R-:W-:Y:S02]  /*33b0*/  ISETP.GE.AND P6, PT, R24, RZ, PT ;  /* 0x000000ff1800720c */ /* 0x000fe40003fc6270 */
[----:B--2---:R-:W-:Y:S02]  /*33c0*/  IABS R6, R22 ;  /* 0x0000001600067213 */ /* 0x004fe40000000000 */
[----:B------:R-:W-:Y:S02]  /*33d0*/  ISETP.GE.AND P5, PT, R22, RZ, PT ;  /* 0x000000ff1600720c */ /* 0x000fe40003fa6270 */
[----:B------:R-:W2:Y:S04]  /*33e0*/  LDL.LU R22, [R1+0x38] ;  /* 0x0000380001167983 */ /* 0x000ea80000300800 */
[----:B------:R-:W5:Y:S01]  /*33f0*/  LDL.LU R24, [R1+0x3c] ;  /* 0x00003c0001187983 */ /* 0x000f620000300800 */
[----:B------:R-:W-:Y:S01]  /*3400*/  ISETP.GT.U32.AND P2, PT, R2, R8, PT ;  /* 0x000000080200720c */ /* 0x000fe20003f44070 */
[----:B------:R-:W-:Y:S01]  /*3410*/  IMAD.HI.U32 R13, R0, R12, RZ ;  /* 0x0000000c000d7227 */ /* 0x000fe200078e00ff */
[----:B------:R-:W-:Y:S01]  /*3420*/  ISETP.GE.AND P4, PT, R26, RZ, PT ;  /* 0x000000ff1a00720c */ /* 0x000fe20003f86270 */
[----:B------:R-:W5:Y:S10]  /*3430*/  LDL.LU R29, [R1+0x40] ;  /* 0x00004000011d7983 */ /* 0x000f740000300800 */
[----:B------:R-:W-:-:S05]  /*3440*/  @!P2 IMAD.IADD R8, R8, 0x1, -R2 ;  /* 0x000000010808a824 */ /* 0x000fca00078e0a02 */
[----:B------:R-:W-:Y:S01]  /*3450*/  ISETP.GT.U32.AND P3, PT, R2, R8, PT ;  /* 0x000000080200720c */ /* 0x000fe20003f64070 */
[----:B------:R-:W-:Y:S01]  /*3460*/  IMAD.MOV R13, RZ, RZ, -R13 ;  /* 0x000000ffff0d7224 */ /* 0x000fe200078e0a0d */
[----:B------:R-:W-:-:S03]  /*3470*/  ISETP.GE.AND P2, PT, R28, RZ, PT ;  /* 0x000000ff1c00720c */ /* 0x000fc60003f46270 */
[----:B------:R-:W-:Y:S02]  /*3480*/  IMAD R12, R2, R13, R12 ;  /* 0x0000000d020c7224 */ /* 0x000fe400078e020c */
[----:B0-----:R-:W-:-:S06]  /*3490*/  IMAD.HI.U32 R3, R0, R6, RZ ;  /* 0x0000000600037227 */ /* 0x001fcc00078e00ff */
[----:B------:R-:W-:Y:S01]  /*34a0*/  @!P3 IMAD.IADD R8, R8, 0x1, -R2 ;  /* 0x000000010808b824 */ /* 0x000fe200078e0a02 */
[----:B------:R-:W-:-:S03]  /*34b0*/  ISETP.GT.U32.AND P3, PT, R2, R12, PT ;  /* 0x0000000c0200720c */ /* 0x000fc60003f64070 */
[----:B------:R-:W-:Y:S02]  /*34c0*/  IMAD.MOV.U32 R13, RZ, RZ, R8 ;  /* 0x000000ffff0d7224 */ /* 0x000fe400078e0008 */
[----:B------:R-:W-:Y:S02]  /*34d0*/  IMAD.MOV R8, RZ, RZ, -R3 ;  /* 0x000000ffff087224 */ /* 0x000fe400078e0a03 */
[----:B------:R-:W-:Y:S01]  /*34e0*/  @!P2 IMAD.MOV R13, RZ, RZ, -R13 ;  /* 0x000000ffff0da224 */ /* 0x000fe200078e0a0d */
[C---:B------:R-:W-:Y:S01]  /*34f0*/  ISETP.GT.U32.AND P2, PT, R2.reuse, R9, PT ;  /* 0x000000090200720c */ /* 0x040fe20003f44070 */
[----:B------:R-:W-:-:S03]  /*3500*/  IMAD R8, R2, R8, R6 ;  /* 0x0000000802087224 */ /* 0x000fc600078e0206 */
[----:B------:R-:W-:Y:S01]  /*3510*/  STL [R1+0x68], R13 ;  /* 0x0000680d01007387 */ /* 0x000fe20000100800 */
[----:B------:R-:W-:-:S03]  /*3520*/  @!P3 IMAD.IADD R12, R12, 0x1, -R2 ;  /* 0x000000010c0cb824 */ /* 0x000fc600078e0a02 */
[----:B------:R-:W5:Y:S01]  /*3530*/  LDL.LU R28, [R1+0x48] ;  /* 0x00004800011c7983 */ /* 0x000f620000300800 */
[----:B---3--:R-:W-:-:S05]  /*3540*/  IABS R10, R23 ;  /* 0x00000017000a7213 */ /* 0x008fca0000000000 */
[----:B------:R-:W-:Y:S02]  /*3550*/  IMAD.MOV.U32 R3, RZ, RZ, R10 ;  /* 0x000000ffff037224 */ /* 0x000fe400078e000a */
[----:B------:R-:W-:-:S04]  /*3560*/  IMAD.MOV.U32 R10, RZ, RZ, R7 ;  /* 0x000000ffff0a7224 */ /* 0x000fc800078e0007 */
[----:B------:R-:W-:Y:S01]  /*3570*/  @!P1 IMAD.MOV R10, RZ, RZ, -R10 ;  /* 0x000000ffff0a9224 */ /* 0x000fe200078e0a0a */
[C---:B------:R-:W-:Y:S01]  /*3580*/  ISETP.GT.U32.AND P1, PT, R2.reuse, R8, PT ;  /* 0x000000080200720c */ /* 0x040fe20003f24070 */
[----:B------:R-:W-:Y:S01]  /*3590*/  @!P4 IMAD.MOV R4, RZ, RZ, -R4 ;  /* 0x000000ffff04c224 */ /* 0x000fe200078e0a04 */
[----:B------:R-:W-:Y:S01]  /*35a0*/  ISETP.GT.U32.AND P3, PT, R2, R12, PT ;  /* 0x0000000c0200720c */ /* 0x000fe20003f64070 */
[----:B------:R-:W-:Y:S01]  /*35b0*/  @!P2 IMAD.IADD R9, R9, 0x1, -R2 ;  /* 0x000000010909a824 */ /* 0x000fe200078e0a02 */
[----:B------:R-:W-:Y:S01]  /*35c0*/  IABS R11, R27 ;  /* 0x0000001b000b7213 */ /* 0x000fe20000000000 */
[----:B------:R-:W-:Y:S04]  /*35d0*/  STL [R1+0x64], R10 ;  /* 0x0000640a01007387 */ /* 0x000fe80000100800 */
[----:B------:R0:W-:Y:S01]  /*35e0*/  STL [R1+0x60], R4 ;  /* 0x0000600401007387 */ /* 0x0001e20000100800 */
[----:B------:R-:W-:-:S04]  /*35f0*/  IMAD.HI.U32 R6, R0, R11, RZ ;  /* 0x0000000b00067227 */ /* 0x000fc800078e00ff */
[----:B------:R-:W-:Y:S01]  /*3600*/  @!P1 IMAD.IADD R8, R8, 0x1, -R2 ;  /* 0x0000000108089824 */ /* 0x000fe200078e0a02 */
[----:B------:R-:W3:Y:S01]  /*3610*/  LDL.LU R26, [R1+0x50] ;  /* 0x00005000011a7983 */ /* 0x000ee20000300800 */
[----:B0-----:R-:W-:Y:S02]  /*3620*/  IMAD.MOV.U32 R4, RZ, RZ, R9 ;  /* 0x000000ffff047224 */ /* 0x001fe400078e0009 */
[----:B------:R-:W-:-:S04]  /*3630*/  IMAD.HI.U32 R7, R0, R3, RZ ;  /* 0x0000000300077227 */ /* 0x000fc800078e00ff */
[----:B------:R-:W-:Y:S01]  /*3640*/  @!P0 IMAD.MOV R4, RZ, RZ, -R4 ;  /* 0x000000ffff048224 */ /* 0x000fe200078e0a04 */
[----:B------:R-:W-:Y:S01]  /*3650*/  ISETP.GT.U32.AND P0, PT, R2, R8, PT ;  /* 0x000000080200720c */ /* 0x000fe20003f04070 */
[----:B------:R-:W-:Y:S02]  /*3660*/  IMAD.MOV R6, RZ, RZ, -R6 ;  /* 0x000000ffff067224 */ /* 0x000fe400078e0a06 */
[----:B------:R-:W-:Y:S02]  /*3670*/  @!P3 IMAD.IADD R12, R12, 0x1, -R2 ;  /* 0x000000010c0cb824 */ /* 0x000fe400078e0a02 */
[----:B------:R-:W-:Y:S02]  /*3680*/  IMAD.MOV R7, RZ, RZ, -R7 ;  /* 0x000000ffff077224 */ /* 0x000fe400078e0a07 */
[C---:B------:R-:W-:Y:S02]  /*3690*/  IMAD R11, R2.reuse, R6, R11 ;  /* 0x00000006020b7224 */ /* 0x040fe400078e020b */
[----:B------:R-:W-:Y:S01]  /*36a0*/  IMAD.MOV.U32 R14, RZ, RZ, R12 ;  /* 0x000000ffff0e7224 */ /* 0x000fe200078e000c */
[----:B------:R-:W-:Y:S01]  /*36b0*/  ISETP.GE.AND P4, PT, R27, RZ, PT ;  /* 0x000000ff1b00720c */ /* 0x000fe20003f86270 */
[C---:B------:R-:W-:Y:S01]  /*36c0*/  IMAD R3, R2.reuse, R7, R3 ;  /* 0x0000000702037224 */ /* 0x040fe200078e0203 */
[----:B------:R0:W-:Y:S01]  /*36d0*/  STL [R1+0x58], R4 ;  /* 0x0000580401007387 */ /* 0x0001e20000100800 */
[----:B------:R-:W-:Y:S01]  /*36e0*/  @!P6 IMAD.MOV R14, RZ, RZ, -R14 ;  /* 0x000000ffff0ee224 */ /* 0x000fe200078e0a0e */
[----:B------:R-:W-:-:S02]  /*36f0*/  ISETP.GT.U32.AND P6, PT, R2, R11, PT ;  /* 0x0000000b0200720c */ /* 0x000fc40003fc4070 */
[----:B------:R-:W-:Y:S01]  /*3700*/  ISETP.GE.AND P2, PT, R23, RZ, PT ;  /* 0x000000ff1700720c */ /* 0x000fe20003f46270 */
[----:B------:R-:W3:Y:S01]  /*3710*/  LDL.LU R27, [R1+0x5c] ;  /* 0x00005c00011b7983 */ /* 0x000ee20000300800 */
[--C-:B------:R-:W-:Y:S01]  /*3720*/  @!P0 IMAD.IADD R8, R8, 0x1, -R2.reuse ;  /* 0x0000000108088824 */ /* 0x100fe200078e0a02 */
[----:B------:R-:W-:Y:S02]  /*3730*/  ISETP.GT.U32.AND P0, PT, R2, R3, PT ;  /* 0x000000030200720c */ /* 0x000fe40003f04070 */
[----:B------:R-:W3:Y:S06]  /*3740*/  LDL.LU R23, [R1+0xa0] ;  /* 0x0000a00001177983 */ /* 0x000eec0000300800 */
[----:B------:R-:W-:Y:S01]  /*3750*/  @!P6 IMAD.IADD R11, R11, 0x1, -R2 ;  /* 0x000000010b0be824 */ /* 0x000fe200078e0a02 */
[----:B----4-:R-:W-:Y:S01]  /*3760*/  ISETP.GE.AND P3, PT, R25, RZ, PT ;  /* 0x000000ff1900720c */ /* 0x010fe20003f66270 */
[----:B------:R1:W-:Y:S01]  /*3770*/  STL [R1+0x54], R14 ;  /* 0x0000540e01007387 */ /* 0x0003e20000100800 */
[----:B------:R-:W-:-:S02]  /*3780*/  IABS R7, R25 ;  /* 0x0000001900077213 */ /* 0x000fc40000000000 */
[----:B------:R-:W-:Y:S01]  /*3790*/  @!P0 IMAD.IADD R3, R3, 0x1, -R2 ;  /* 0x0000000103038824 */ /* 0x000fe200078e0a02 */
[----:B------:R-:W4:Y:S01]  /*37a0*/  LDL.LU R25, [R1+0xa4] ;  /* 0x0000a40001197983 */ /* 0x000f220000300800 */
[----:B------:R-:W-:Y:S01]  /*37b0*/  ISETP.GT.U32.AND P0, PT, R2, R11, PT ;  /* 0x0000000b0200720c */ /* 0x000fe20003f04070 */
[----:B------:R-:W-:-:S04]  /*37c0*/  IMAD.MOV.U32 R15, RZ, RZ, R8 ;  /* 0x000000ffff0f7224 */ /* 0x000fc800078e0008 */
[----:B------:R-:W-:Y:S01]  /*37d0*/  @!P5 IMAD.MOV R15, RZ, RZ, -R15 ;  /* 0x000000ffff0fd224 */ /* 0x000fe200078e0a0f */
[----:B------:R-:W-:-:S07]  /*37e0*/  ISETP.GT.U32.AND P5, PT, R2, R3, PT ;  /* 0x000000030200720c */ /* 0x000fce0003fa4070 */
[----:B------:R-:W-:-:S04]  /*37f0*/  @!P0 IMAD.IADD R11, R11, 0x1, -R2 ;  /* 0x000000010b0b8824 */ /* 0x000fc800078e0a02 */
[----:B------:R-:W-:Y:S02]  /*3800*/  IMAD.MOV.U32 R16, RZ, RZ, R11 ;  /* 0x000000ffff107224 */ /* 0x000fe400078e000b */
[----:B------:R-:W-:Y:S02]  /*3810*/  @!P5 IMAD.IADD R3, R3, 0x1, -R2 ;  /* 0x000000010303d824 */ /* 0x000fe400078e0a02 */
[----:B------:R-:W-:Y:S02]  /*3820*/  @!P4 IMAD.MOV R16, RZ, RZ, -R16 ;  /* 0x000000ffff10c224 */ /* 0x000fe400078e0a10 */
[----:B------:R-:W-:Y:S01]  /*3830*/  @!P2 IMAD.MOV R3, RZ, RZ, -R3 ;  /* 0x000000ffff03a224 */ /* 0x000fe200078e0a03 */
[----:B--2---:R-:W-:-:S05]  /*3840*/  IABS R13, R22 ;  /* 0x00000016000d7213 */ /* 0x004fca0000000000 */
[----:B------:R-:W-:-:S04]  /*3850*/  IMAD.HI.U32 R9, R0, R13, RZ ;  /* 0x0000000d00097227 */ /* 0x000fc800078e00ff */
[----:B------:R-:W-:-:S04]  /*3860*/  IMAD.MOV R9, RZ, RZ, -R9 ;  /* 0x000000ffff097224 */ /* 0x000fc800078e0a09 */
[----:B------:R-:W-:Y:S01]  /*3870*/  IMAD R13, R2, R9, R13 ;  /* 0x00000009020d7224 */ /* 0x000fe200078e020d */
[----:B------:R-:W-:Y:S02]  /*3880*/  ISETP.GE.AND P1, PT, R22, RZ, PT ;  /* 0x000000ff1600720c */ /* 0x000fe40003f26270 */
[----:B------:R-:W2:Y:S02]  /*3890*/  LDL.LU R22, [R1+0xa8] ;  /* 0x0000a80001167983 */ /* 0x000ea40000300800 */
[----:B------:R-:W-:Y:S02]  /*38a0*/  ISETP.GT.U32.AND P0, PT, R2, R13, PT ;  /* 0x0000000d0200720c */ /* 0x000fe40003f04070 */
[----:B-----5:R-:W-:Y:S01]  /*38b0*/  IABS R10, R24 ;  /* 0x00000018000a7213 */ /* 0x020fe20000000000 */
[----:B------:R5:W-:Y:S04]  /*38c0*/  STL [R1+0x4c], R15 ;  /* 0x00004c0f01007387 */ /* 0x000be80000100800 */
[----:B------:R-:W-:Y:S06]  /*38d0*/  STL [R1+0x44], R16 ;  /* 0x0000441001007387 */ /* 0x000fec0000100800 */
[----:B------:R-:W-:Y:S01]  /*38e0*/  @!P0 IMAD.IADD R13, R13, 0x1, -R2 ;  /* 0x000000010d0d8824 */ /* 0x000fe200078e0a02 */
[----:B------:R-:W-:Y:S01]  /*38f0*/  ISETP.GE.AND P0, PT, R24, RZ, PT ;  /* 0x000000ff1800720c */ /* 0x000fe20003f06270 */
[----:B------:R-:W-:Y:S01]  /*3900*/  IMAD.MOV.U32 R24, RZ, RZ, R19 ;  /* 0x000000ffff187224 */ /* 0x000fe200078e0013 */
[----:B------:R4:W-:Y:S01]  /*3910*/  STL [R1+0x3c], R3 ;  /* 0x00003c0301007387 */ /* 0x0009e20000100800 */
[----:B------:R-:W-:-:S03]  /*3920*/  IMAD.MOV.U32 R19, RZ, RZ, R17 ;  /* 0x000000ffff137224 */ /* 0x000fc600078e0011 */
[----:B------:R-:W2:Y:S01]  /*3930*/  LDL.LU R17, [R1+0xac] ;  /* 0x0000ac0001117983 */ /* 0x000ea20000300800 */
[----:B------:R-:W-:-:S04]  /*3940*/  IMAD.HI.U32 R12, R0, R7, RZ ;  /* 0x00000007000c7227 */ /* 0x000fc800078e00ff */
[----:B------:R-:W-:-:S04]  /*3950*/  IMAD.MOV R12, RZ, RZ, -R12 ;  /* 0x000000ffff0c7224 */ /* 0x000fc800078e0a0c */
[----:B------:R-:W-:-:S05]  /*3960*/  IMAD R7, R2, R12, R7 ;  /* 0x0000000c02077224 */ /* 0x000fca00078e0207 */
[----:B------:R-:W-:Y:S02]  /*3970*/  ISETP.GT.U32.AND P6, PT, R2, R7, PT ;  /* 0x000000070200720c */ /* 0x000fe40003fc4070 */
[----:B------:R-:W-:Y:S02]  /*3980*/  IABS R6, R29 ;  /* 0x0000001d00067213 */ /* 0x000fe40000000000 */
[----:B0-----:R-:W-:Y:S01]  /*3990*/  IABS R4, R28 ;  /* 0x0000001c00047213 */ /* 0x001fe20000000000 */
[----:B-1----:R-:W-:-:S04]  /*39a0*/  IMAD.HI.U32 R14, R0, R10, RZ ;  /* 0x0000000a000e7227 */ /* 0x002fc800078e00ff */
[----:B------:R-:W-:-:S04]  /*39b0*/  IMAD.HI.U32 R12, R0, R6, RZ ;  /* 0x00000006000c7227 */ /* 0x000fc800078e00ff */
[----:B------:R-:W-:Y:S02]  /*39c0*/  @!P6 IMAD.IADD R7, R7, 0x1, -R2 ;  /* 0x000000010707e824 */ /* 0x000fe400078e0a02 */
[----:B------:R-:W-:-:S03]  /*39d0*/  IMAD.HI.U32 R9, R0, R4, RZ ;  /* 0x0000000400097227 */ /* 0x000fc600078e00ff */
[C---:B------:R-:W-:Y:S01]  /*39e0*/  ISETP.GT.U32.AND P6, PT, R2.reuse, R7, PT ;  /* 0x000000070200720c */ /* 0x040fe20003fc4070 */
[----:B------:R-:W-:Y:S02]  /*39f0*/  IMAD.MOV R12, RZ, RZ, -R12 ;  /* 0x000000ffff0c7224 */ /* 0x000fe400078e0a0c */
[----:B------:R-:W-:Y:S02]  /*3a00*/  IMAD.MOV R14, RZ, RZ, -R14 ;  /* 0x000000ffff0e7224 */ /* 0x000fe400078e0a0e */
[----:B------:R-:W-:Y:S02]  /*3a10*/  IMAD.MOV R9, RZ, RZ, -R9 ;  /* 0x000000ffff097224 */ /* 0x000fe400078e0a09 */
[C---:B------:R-:W-:Y:S02]  /*3a20*/  IMAD R6, R2.reuse, R12, R6 ;  /* 0x0000000c02067224 */ /* 0x040fe400078e0206 */
[C---:B------:R-:W-:Y:S02]  /*3a30*/  IMAD R10, R2.reuse, R14, R10 ;  /* 0x0000000e020a7224 */ /* 0x040fe400078e020a */
[C---:B------:R-:W-:Y:S01]  /*3a40*/  IMAD R4, R2.reuse, R9, R4 ;  /* 0x0000000902047224 */ /* 0x040fe200078e0204 */
[----:B------:R-:W-:-:S02]  /*3a50*/  ISETP.GT.U32.AND P5, PT, R2, R6, PT ;  /* 0x000000060200720c */ /* 0x000fc40003fa4070 */
[C---:B------:R-:W-:Y:S01]  /*3a60*/  ISETP.GT.U32.AND P4, PT, R2.reuse, R10, PT ;  /* 0x0000000a0200720c */ /* 0x040fe20003f84070 */
[----:B------:R-:W-:Y:S01]  /*3a70*/  @!P6 IMAD.IADD R7, R7, 0x1, -R2 ;  /* 0x000000010707e824 */ /* 0x000fe200078e0a02 */
[----:B------:R-:W-:-:S09]  /*3a80*/  ISETP.GT.U32.AND P6, PT, R2, R4, PT ;  /* 0x000000040200720c */ /* 0x000fd20003fc4070 */
[--C-:B------:R-:W-:Y:S02]  /*3a90*/  @!P5 IMAD.IADD R6, R6, 0x1, -R2.reuse ;  /* 0x000000010606d824 */ /* 0x100fe400078e0a02 */
[--C-:B------:R-:W-:Y:S01]  /*3aa0*/  @!P4 IMAD.IADD R10, R10, 0x1, -R2.reuse ;  /* 0x000000010a0ac824 */ /* 0x100fe200078e0a02 */
[----:B---3--:R-:W-:Y:S01]  /*3ab0*/  IABS R12, R26 ;  /* 0x0000001a000c7213 */ /* 0x008fe20000000000 */
[----:B------:R-:W-:Y:S01]  /*3ac0*/  @!P6 IMAD.IADD R4, R4, 0x1, -R2 ;  /* 0x000000010404e824 */ /* 0x000fe200078e0a02 */
[C---:B------:R-:W-:Y:S02]  /*3ad0*/  ISETP.GT.U32.AND P4, PT, R2.reuse, R13, PT ;  /* 0x0000000d0200720c */ /* 0x040fe40003f84070 */
[C---:B------:R-:W-:Y:S02]  /*3ae0*/  ISETP.GT.U32.AND P6, PT, R2.reuse, R6, PT ;  /* 0x000000060200720c */ /* 0x040fe40003fc4070 */
[----:B------:R-:W-:Y:S01]  /*3af0*/  ISETP.GT.U32.AND P5, PT, R2, R10, PT ;  /* 0x0000000a0200720c */ /* 0x000fe20003fa4070 */
[----:B-----5:R-:W-:-:S04]  /*3b00*/  IMAD.HI.U32 R15, R0, R12, RZ ;  /* 0x0000000c000f7227 */ /* 0x020fc800078e00ff */
[----:B------:R-:W-:Y:S01]  /*3b10*/  IMAD.MOV R15, RZ, RZ, -R15 ;  /* 0x000000ffff0f7224 */ /* 0x000fe200078e0a0f */
[----:B------:R-:W-:Y:S02]  /*3b20*/  IABS R8, R23 ;  /* 0x0000001700087213 */ /* 0x000fe40000000000 */
[----:B------:R-:W-:-:S03]  /*3b30*/  IABS R9, R27 ;  /* 0x0000001b00097213 */ /* 0x000fc60000000000 */
[----:B------:R-:W-:-:S04]  /*3b40*/  IMAD.HI.U32 R11, R0, R8, RZ ;  /* 0x00000008000b7227 */ /* 0x000fc800078e00ff */
[----:B------:R-:W-:Y:S02]  /*3b50*/  IMAD.MOV R11, RZ, RZ, -R11 ;  /* 0x000000ffff0b7224 */ /* 0x000fe400078e0a0b */
[----:B------:R-:W-:Y:S01]  /*3b60*/  IMAD.HI.U32 R14, R0, R9, RZ ;  /* 0x00000009000e7227 */ /* 0x000fe200078e00ff */
[----:B------:R-:W-:-:S03]  /*3b70*/  ISETP.GT.U32.AND P2, PT, R2, R4, PT ;  /* 0x000000040200720c */ /* 0x000fc60003f44070 */
[C---:B------:R-:W-:Y:S01]  /*3b80*/  IMAD R11, R2.reuse, R11, R8 ;  /* 0x0000000b020b7224 */ /* 0x040fe200078e0208 */
[----:B----4-:R-:W-:Y:S01]  /*3b90*/  IABS R8, R25 ;  /* 0x0000001900087213 */ /* 0x010fe20000000000 */
[----:B------:R-:W-:Y:S02]  /*3ba0*/  IMAD.MOV R14, RZ, RZ, -R14 ;  /* 0x000000ffff0e7224 */ /* 0x000fe400078e0a0e */
[----:B------:R-:W-:Y:S02]  /*3bb0*/  IMAD R12, R2, R15, R12 ;  /* 0x0000000f020c7224 */ /* 0x000fe400078e020c */
[----:B------:R-:W-:Y:S02]  /*3bc0*/  IMAD.MOV.U32 R3, RZ, RZ, R7 ;  /* 0x000000ffff037224 */ /* 0x000fe400078e0007 */
[--C-:B------:R-:W-:Y:S02]  /*3bd0*/  @!P4 IMAD.IADD R13, R13, 0x1, -R2.reuse ;  /* 0x000000010d0dc824 */ /* 0x100fe400078e0a02 */
[--C-:B------:R-:W-:Y:S01]  /*3be0*/  @!P6 IMAD.IADD R6, R6, 0x1, -R2.reuse ;  /* 0x000000010606e824 */ /* 0x100fe200078e0a02 */
[----:B------:R-:W-:Y:S01]  /*3bf0*/  ISETP.GT.U32.AND P6, PT, R2, R11, PT ;  /* 0x0000000b0200720c */ /* 0x000fe20003fc4070 */
[----:B------:R-:W-:Y:S01]  /*3c00*/  @!P5 IMAD.IADD R10, R10, 0x1, -R2 ;  /* 0x000000010a0ad824 */ /* 0x000fe200078e0a02 */
[----:B------:R-:W-:Y:S01]  /*3c10*/  ISETP.GE.AND P5, PT, R29, RZ, PT ;  /* 0x000000ff1d00720c */ /* 0x000fe20003fa6270 */
[----:B------:R-:W-:-:S02]  /*3c20*/  IMAD R9, R2, R14, R9 ;  /* 0x0000000e02097224 */ /* 0x000fc400078e0209 */
[----:B------:R-:W-:Y:S01]  /*3c30*/  @!P3 IMAD.MOV R3, RZ, RZ, -R3 ;  /* 0x000000ffff03b224 */ /* 0x000fe200078e0a03 */
[----:B------:R-:W-:Y:S01]  /*3c40*/  ISETP.GT.U32.AND P3, PT, R2, R12, PT ;  /* 0x0000000c0200720c */ /* 0x000fe20003f64070 */
[----:B------:R-:W-:-:S04]  /*3c50*/  IMAD.HI.U32 R14, R0, R8, RZ ;  /* 0x00000008000e7227 */ /* 0x000fc800078e00ff */
[----:B------:R-:W-:Y:S02]  /*3c60*/  @!P1 IMAD.MOV R13, RZ, RZ, -R13 ;  /* 0x000000ffff0d9224 */ /* 0x000fe400078e0a0d */
[----:B------:R-:W-:Y:S01]  /*3c70*/  @!P0 IMAD.MOV R10, RZ, RZ, -R10 ;  /* 0x000000ffff0a8224 */ /* 0x000fe200078e0a0a */
[----:B------:R-:W-:Y:S01]  /*3c80*/  STL [R1+0x38], R3 ;  /* 0x0000380301007387 */ /* 0x000fe20000100800 */
[----:B------:R-:W-:-:S03]  /*3c90*/  IMAD.MOV R14, RZ, RZ, -R14 ;  /* 0x000000ffff0e7224 */ /* 0x000fc600078e0a0e */
[----:B------:R-:W-:Y:S01]  /*3ca0*/  STL [R1+0x34], R13 ;  /* 0x0000340d01007387 */ /* 0x000fe20000100800 */
[----:B------:R-:W-:-:S03]  /*3cb0*/  IMAD R8, R2, R14, R8 ;  /* 0x0000000e02087224 */ /* 0x000fc600078e0208 */
[----:B------:R0:W-:Y:S01]  /*3cc0*/  STL [R1+0x30], R10 ;  /* 0x0000300a01007387 */ /* 0x0001e20000100800 */
[--C-:B------:R-:W-:Y:S01]  /*3cd0*/  @!P2 IMAD.IADD R4, R4, 0x1, -R2.reuse ;  /* 0x000000010404a824 */ /* 0x100fe200078e0a02 */
[----:B------:R-:W-:Y:S01]  /*3ce0*/  ISETP.GE.AND P2, PT, R28, RZ, PT ;  /* 0x000000ff1c00720c */ /* 0x000fe20003f46270 */
[----:B------:R-:W-:Y:S02]  /*3cf0*/  @!P6 IMAD.IADD R11, R11, 0x1, -R2 ;  /* 0x000000010b0be824 */ /* 0x000fe400078e0a02 */
[----:B0-----:R-:W-:Y:S01]  /*3d00*/  IMAD.MOV.U32 R10, RZ, RZ, R6 ;  /* 0x000000ffff0a7224 */ /* 0x001fe200078e0006 */
[----:B------:R-:W-:Y:S01]  /*3d10*/  ISETP.GT.U32.AND P4, PT, R2, R9, PT ;  /* 0x000000090200720c */ /* 0x000fe20003f84070 */
[----:B------:R-:W-:Y:S02]  /*3d20*/  @!P3 IMAD.IADD R12, R12, 0x1, -R2 ;  /* 0x000000010c0cb824 */ /* 0x000fe400078e0a02 */
[----:B------:R-:W-:Y:S01]  /*3d30*/  @!P5 IMAD.MOV R10, RZ, RZ, -R10 ;  /* 0x000000ffff0ad224 */ /* 0x000fe200078e0a0a */
[----:B------:R-:W-:-:S02]  /*3d40*/  ISETP.GT.U32.AND P5, PT, R2, R8, PT ;  /* 0x000000080200720c */ /* 0x000fc40003fa4070 */
[C---:B------:R-:W-:Y:S02]  /*3d50*/  ISETP.GT.U32.AND P0, PT, R2.reuse, R11, PT ;  /* 0x0000000b0200720c */ /* 0x040fe40003f04070 */
[----:B------:R-:W-:Y:S01]  /*3d60*/  ISETP.GT.U32.AND P1, PT, R2, R12, PT ;  /* 0x0000000c0200720c */ /* 0x000fe20003f24070 */
[----:B------:R-:W-:Y:S01]  /*3d70*/  @!P2 IMAD.MOV R4, RZ, RZ, -R4 ;  /* 0x000000ffff04a224 */ /* 0x000fe200078e0a04 */
[----:B------:R-:W-:Y:S01]  /*3d80*/  STL [R1+0x2c], R10 ;  /* 0x00002c0a01007387 */ /* 0x000fe20000100800 */
[----:B------:R-:W-:Y:S02]  /*3d90*/  ISETP.GE.AND P2, PT, R23, RZ, PT ;  /* 0x000000ff1700720c */ /* 0x000fe40003f46270 */
[--C-:B------:R-:W-:Y:S01]  /*3da0*/  @!P4 IMAD.IADD R9, R9, 0x1, -R2.reuse ;  /* 0x000000010909c824 */ /* 0x100fe200078e0a02 */
[----:B------:R0:W-:Y:S03]  /*3db0*/  STL [R1+0x28], R4 ;  /* 0x0000280401007387 */ /* 0x0001e60000100800 */
[----:B------:R-:W-:-:S02]  /*3dc0*/  @!P5 IMAD.IADD R8, R8, 0x1, -R2 ;  /* 0x000000010808d824 */ /* 0x000fc400078e0a02 */
[--C-:B------:R-:W-:Y:S01]  /*3dd0*/  @!P0 IMAD.IADD R11, R11, 0x1, -R2.reuse ;  /* 0x000000010b0b8824 */ /* 0x100fe200078e0a02 */
[----:B------:R-:W-:Y:S01]  /*3de0*/  ISETP.GE.AND P3, PT, R26, RZ, PT ;  /* 0x000000ff1a00720c */ /* 0x000fe20003f66270 */
[----:B------:R-:W-:Y:S01]  /*3df0*/  @!P1 IMAD.IADD R12, R12, 0x1, -R2 ;  /* 0x000000010c0c9824 */ /* 0x000fe200078e0a02 */
[----:B------:R-:W-:Y:S02]  /*3e00*/  ISETP.GT.U32.AND P6, PT, R2, R9, PT ;  /* 0x000000090200720c */ /* 0x000fe40003fc4070 */
[----:B------:R-:W-:-:S09]  /*3e10*/  ISETP.GE.AND P4, PT, R27, RZ, PT ;  /* 0x000000ff1b00720c */ /* 0x000fd20003f86270 */
[----:B------:R-:W-:Y:S02]  /*3e20*/  @!P3 IMAD.MOV R12, RZ, RZ, -R12 ;  /* 0x000000ffff0cb224 */ /* 0x000fe400078e0a0c */
[----:B------:R-:W-:Y:S01]  /*3e30*/  @!P6 IMAD.IADD R9, R9, 0x1, -R2 ;  /* 0x000000010909e824 */ /* 0x000fe200078e0a02 */
[----:B------:R-:W-:Y:S02]  /*3e40*/  ISETP.GE.AND P6, PT, R25, RZ, PT ;  /* 0x000000ff1900720c */ /* 0x000fe40003fc6270 */
[----:B0-----:R-:W-:Y:S01]  /*3e50*/  IABS R4, R24 ;  /* 0x0000001800047213 */ /* 0x001fe20000000000 */
[----:B------:R-:W-:Y:S01]  /*3e60*/  @!P2 IMAD.MOV R11, RZ, RZ, -R11 ;  /* 0x000000ffff0ba224 */ /* 0x000fe200078e0a0b */
[----:B--2---:R-:W-:-:S05]  /*3e70*/  IABS R7, R22 ;  /* 0x0000001600077213 */ /* 0x004fca0000000000 */
[----:B------:R-:W-:-:S04]  /*3e80*/  IMAD.HI.U32 R3, R0, R7, RZ ;  /* 0x0000000700037227 */ /* 0x000fc800078e00ff */
[----:B------:R-:W-:Y:S01]  /*3e90*/  IMAD.MOV R3, RZ, RZ, -R3 ;  /* 0x000000ffff037224 */ /* 0x000fe200078e0a03 */
[----:B------:R-:W-:-:S03]  /*3ea0*/  ISETP.GE.AND P0, PT, R22, RZ, PT ;  /* 0x000000ff1600720c */ /* 0x000fc60003f06270 */
[C---:B------:R-:W-:Y:S01]  /*3eb0*/  IMAD R7, R2.reuse, R3, R7 ;  /* 0x0000000302077224 */ /* 0x040fe200078e0207 */
[----:B------:R-:W-:Y:S02]  /*3ec0*/  IABS R6, R17 ;  /* 0x0000001100067213 */ /* 0x000fe40000000000 */
[----:B------:R-:W-:Y:S01]  /*3ed0*/  ISETP.GE.AND P5, PT, R17, RZ, PT ;  /* 0x000000ff1100720c */ /* 0x000fe20003fa6270 */
[----:B------:R-:W-:Y:S02]  /*3ee0*/  IMAD.MOV.U32 R17, RZ, RZ, R18 ;  /* 0x000000ffff117224 */ /* 0x000fe400078e0012 */
[----:B------:R-:W2:Y:S01]  /*3ef0*/  LDL.LU R18, [R1+0xcc] ;  /* 0x0000cc0001127983 */ /* 0x000ea20000300800 */
[----:B------:R-:W-:-:S03]  /*3f00*/  ISETP.GT.U32.AND P1, PT, R2, R7, PT ;  /* 0x000000070200720c */ /* 0x000fc60003f24070 */
[----:B------:R-:W3:Y:S04]  /*3f10*/  LDL.LU R23, [R1+0xd0] ;  /* 0x0000d00001177983 */ /* 0x000ee80000300800 */
[----:B------:R-:W4:Y:S01]  /*3f20*/  LDL.LU R22, [R1+0xd4] ;  /* 0x0000d40001167983 */ /* 0x000f220000300800 */
[----:B------:R-:W-:-:S04]  /*3f30*/  IMAD.HI.U32 R10, R0, R6, RZ ;  /* 0x00000006000a7227 */ /* 0x000fc800078e00ff */
[----:B------:R-:W-:Y:S02]  /*3f40*/  IMAD.MOV R10, RZ, RZ, -R10 ;  /* 0x000000ffff0a7224 */ /* 0x000fe400078e0a0a */
[----:B------:R-:W-:Y:S01]  /*3f50*/  @!P1 IMAD.IADD R7, R7, 0x1, -R2 ;  /* 0x0000000107079824 */ /* 0x000fe200078e0a02 */
[C---:B------:R-:W-:Y:S01]  /*3f60*/  ISETP.GT.U32.AND P1, PT, R2.reuse, R8, PT ;  /* 0x000000080200720c */ /* 0x040fe20003f24070 */
[----:B------:R0:W-:Y:S01]  /*3f70*/  STL [R1+0x24], R12 ;  /* 0x0000240c01007387 */ /* 0x0001e20000100800 */
[----:B------:R-:W-:Y:S02]  /*3f80*/  IMAD R6, R2, R10, R6 ;  /* 0x0000000a02067224 */ /* 0x000fe400078e0206 */
[----:B0-----:R-:W-:-:S04]  /*3f90*/  IMAD.MOV.U32 R12, RZ, RZ, R9 ;  /* 0x000000ffff0c7224 */ /* 0x001fc800078e0009 */
[----:B------:R-:W-:Y:S01]  /*3fa0*/  @!P4 IMAD.MOV R12, RZ, RZ, -R12 ;  /* 0x000000ffff0cc224 */ /* 0x000fe200078e0a0c */
[----:B------:R-:W-:Y:S01]  /*3fb0*/  ISETP.GT.U32.AND P4, PT, R2, R6, PT ;  /* 0x000000060200720c */ /* 0x000fe20003f84070 */
[----:B------:R-:W-:-:S04]  /*3fc0*/  IMAD.HI.U32 R10, R0, R4, RZ ;  /* 0x00000004000a7227 */ /* 0x000fc800078e00ff */
[----:B------:R-:W-:Y:S02]  /*3fd0*/  @!P1 IMAD.IADD R8, R8, 0x1, -R2 ;  /* 0x0000000108089824 */ /* 0x000fe400078e0a02 */
[----:B------:R-:W-:Y:S02]  /*3fe0*/  IMAD.MOV R10, RZ, RZ, -R10 ;  /* 0x000000ffff0a7224 */ /* 0x000fe400078e0a0a */
[----:B------:R-:W-:Y:S01]  /*3ff0*/  @!P6 IMAD.MOV R8, RZ, RZ, -R8 ;  /* 0x000000ffff08e224 */ /* 0x000fe200078e0a08 */
[----:B------:R-:W-:Y:S01]  /*4000*/  STL [R1+0x20], R12 ;  /* 0x0000200c01007387 */ /* 0x000fe20000100800 */
[----:B------:R-:W-:Y:S01]  /*4010*/  IABS R3, R19 ;  /* 0x0000001300037213 */ /* 0x000fe20000000000 */
[----:B------:R-:W-:Y:S01]  /*4020*/  IMAD R4, R2, R10, R4 ;  /* 0x0000000a02047224 */ /* 0x000fe200078e0204 */
[----:B------:R-:W-:Y:S01]  /*4030*/  ISETP.GE.AND P1, PT, R19, RZ, PT ;  /* 0x000000ff1300720c */ /* 0x000fe20003f26270 */
[----:B------:R-:W-:Y:S01]  /*4040*/  STL [R1+0x1c], R11 ;  /* 0x00001c0b01007387 */ /* 0x000fe20000100800 */
[----:B------:R-:W-:Y:S01]  /*4050*/  @!P4 IMAD.IADD R6, R6, 0x1, -R2 ;  /* 0x000000010606c824 */ /* 0x000fe200078e0a02 */
[----:B------:R-:W-:-:S02]  /*4060*/  ISETP.GE.AND P4, PT, R5, RZ, PT ;  /* 0x000000ff0500720c */ /* 0x000fc40003f86270 */
[----:B------:R-:W5:Y:S01]  /*4070*/  LDL.LU R19, [R1+0xd8] ;  /* 0x0000d80001137983 */ /* 0x000f620000300800 */
[----:B------:R-:W-:-:S03]  /*4080*/  IABS R10, R5 ;  /* 0x00000005000a7213 */ /* 0x000fc60000000000 */
[----:B------:R0:W-:Y:S04]  /*4090*/  STL [R1+0x18], R8 ;  /* 0x0000180801007387 */ /* 0x0001e80000100800 */
[----:B------:R-:W5:Y:S01]  /*40a0*/  LDL.LU R5, [R1+0xdc] ;  /* 0x0000dc0001057983 */ /* 0x000f620000300800 */
[----:B------:R-:W-:Y:S01]  /*40b0*/  ISETP.GT.U32.AND P3, PT, R2, R7, PT ;  /* 0x000000070200720c */ /* 0x000fe20003f64070 */
[----:B------:R-:W-:Y:S01]  /*40c0*/  IMAD.HI.U32 R9, R0, R3, RZ ;  /* 0x0000000300097227 */ /* 0x000fe200078e00ff */
[----:B------:R-:W-:Y:S01]  /*40d0*/  ISETP.GT.U32.AND P6, PT, R2, R6, PT ;  /* 0x000000060200720c */ /* 0x000fe20003fc4070 */
[----:B------:R-:W5:Y:S02]  /*40e0*/  LDL.LU R26, [R1+0xe0] ;  /* 0x0000e000011a7983 */ /* 0x000f640000300800 */
[----:B------:R-:W-:-:S04]  /*40f0*/  IMAD.MOV R9, RZ, RZ, -R9 ;  /* 0x000000ffff097224 */ /* 0x000fc800078e0a09 */
[----:B------:R-:W-:-:S04]  /*4100*/  IMAD R3, R2, R9, R3 ;  /* 0x0000000902037224 */ /* 0x000fc800078e0203 */
[----:B------:R-:W-:Y:S01]  /*4110*/  @!P3 IMAD.IADD R7, R7, 0x1, -R2 ;  /* 0x000000010707b824 */ /* 0x000fe200078e0a02 */
[----:B------:R-:W-:-:S03]  /*4120*/  IABS R9, R17 ;  /* 0x0000001100097213 */ /* 0x000fc60000000000 */
[----:B------:R-:W-:Y:S02]  /*4130*/  IMAD.MOV.U32 R14, RZ, RZ, R7 ;  /* 0x000000ffff0e7224 */ /* 0x000fe400078e0007 */
[----:B0-----:R-:W-:-:S04]  /*4140*/  IMAD.HI.U32 R8, R0, R9, RZ ;  /* 0x0000000900087227 */ /* 0x001fc800078e00ff */
[----:B------:R-:W-:Y:S01]  /*4150*/  @!P0 IMAD.MOV R14, RZ, RZ, -R14 ;  /* 0x000000ffff0e8224 */ /* 0x000fe200078e0a0e */
[----:B------:R-:W-:Y:S01]  /*4160*/  ISETP.GT.U32.AND P0, PT, R2, R4, PT ;  /* 0x000000040200720c */ /* 0x000fe20003f04070 */
[----:B------:R-:W-:-:S04]  /*4170*/  IMAD.MOV R8, RZ, RZ, -R8 ;  /* 0x000000ffff087224 */ /* 0x000fc800078e0a08 */
[----:B------:R-:W-:-:S08]  /*4180*/  IMAD R9, R2, R8, R9 ;  /* 0x0000000802097224 */ /* 0x000fd000078e0209 */
[--C-:B------:R-:W-:Y:S01]  /*4190*/  @!P0 IMAD.IADD R4, R4, 0x1, -R2.reuse ;  /* 0x0000000104048824 */ /* 0x100fe200078e0a02 */
[----:B------:R-:W-:Y:S01]  /*41a0*/  ISETP.GT.U32.AND P0, PT, R2, R9, PT ;  /* 0x000000090200720c */ /* 0x000fe20003f04070 */
[----:B------:R-:W-:Y:S01]  /*41b0*/  @!P6 IMAD.IADD R6, R6, 0x1, -R2 ;  /* 0x000000010606e824 */ /* 0x000fe200078e0a02 */
[----:B------:R-:W-:Y:S01]  /*41c0*/  ISETP.GT.U32.AND P6, PT, R2, R3, PT ;  /* 0x000000030200720c */ /* 0x000fe20003fc4070 */
[----:B------:R-:W-:-:S04]  /*41d0*/  IMAD.HI.U32 R7, R0, R10, RZ ;  /* 0x0000000a00077227 */ /* 0x000fc800078e00ff */
[----:B------:R-:W-:-:S06]  /*41e0*/  IMAD.MOV R7, RZ, RZ, -R7 ;  /* 0x000000ffff077224 */ /* 0x000fcc00078e0a07 */
[----:B------:R-:W-:Y:S02]  /*41f0*/  @!P0 IMAD.IADD R9, R9, 0x1, -R2 ;  /* 0x0000000109098824 */ /* 0x000fe400078e0a02 */
[----:B------:R-:W-:-:S03]  /*4200*/  IMAD R10, R2, R7, R10 ;  /* 0x00000007020a7224 */ /* 0x000fc600078e020a */
[C---:B------:R-:W-:Y:S01]  /*4210*/  ISETP.GT.U32.AND P0, PT, R2.reuse, R9, PT ;  /* 0x000000090200720c */ /* 0x040fe20003f04070 */
[----:B------:R-:W-:Y:S01]  /*4220*/  @!P6 IMAD.IADD R3, R3, 0x1, -R2 ;  /* 0x000000010303e824 */ /* 0x000fe200078e0a02 */
[----:B------:R-:W-:Y:S01]  /*4230*/  ISETP.GT.U32.AND P6, PT, R2, R4, PT ;  /* 0x000000040200720c */ /* 0x000fe20003fc4070 */
[----:B------:R0:W-:Y:S01]  /*4240*/  STL [R1+0x14], R14 ;  /* 0x0000140e01007387 */ /* 0x0001e20000100800 */
[----:B------:R-:W-:-:S03]  /*4250*/  ISETP.GE.AND P2, PT, R24, RZ, PT ;  /* 0x000000ff1800720c */ /* 0x000fc60003f46270 */
[----:B------:R-:W5:Y:S01]  /*4260*/  LDL.LU R27, [R1+0xe4] ;  /* 0x0000e400011b7983 */ /* 0x000f620000300800 */
[----:B------:R-:W-:-:S05]  /*4270*/  ISETP.GE.AND P3, PT, R17, RZ, PT ;  /* 0x000000ff1100720c */ /* 0x000fca0003f66270 */
[--C-:B------:R-:W-:Y:S01]  /*4280*/  @!P0 IMAD.IADD R9, R9, 0x1, -R2.reuse ;  /* 0x0000000109098824 */ /* 0x100fe200078e0a02 */
[----:B------:R-:W5:Y:S01]  /*4290*/  LDL.LU R25, [R1+0xe8] ;  /* 0x0000e80001197983 */ /* 0x000f620000300800 */
[----:B------:R-:W-:Y:S02]  /*42a0*/  @!P6 IMAD.IADD R4, R4, 0x1, -R2 ;  /* 0x000000010404e824 */ /* 0x000fe400078e0a02 */
[----:B------:R-:W-:Y:S01]  /*42b0*/  IMAD.MOV.U32 R17, RZ, RZ, R6 ;  /* 0x000000ffff117224 */ /* 0x000fe200078e0006 */
[----:B------:R-:W-:-:S03]  /*42c0*/  ISETP.GT.U32.AND P6, PT, R2, R10, PT ;  /* 0x0000000a0200720c */ /* 0x000fc60003fc4070 */
[----:B------:R-:W-:Y:S01]  /*42d0*/  @!P5 IMAD.MOV R17, RZ, RZ, -R17 ;  /* 0x000000ffff11d224 */ /* 0x000fe200078e0a11 */
[----:B------:R-:W-:Y:S01]  /*42e0*/  ISETP.GT.U32.AND P5, PT, R2, R3, PT ;  /* 0x000000030200720c */ /* 0x000fe20003fa4070 */
[----:B------:R-:W-:-:S08]  /*42f0*/  @!P3 IMAD.MOV R9, RZ, RZ, -R9 ;  /* 0x000000ffff09b224 */ /* 0x000fd000078e0a09 */
[----:B------:R-:W-:-:S04]  /*4300*/  @!P6 IMAD.IADD R10, R10, 0x1, -R2 ;  /* 0x000000010a0ae824 */ /* 0x000fc800078e0a02 */
[----:B------:R-:W-:Y:S01]  /*4310*/  @!P5 IMAD.IADD R3, R3, 0x1, -R2 ;  /* 0x000000010303d824 */ /* 0x000fe200078e0a02 */
[----:B------:R1:W-:Y:S03]  /*4320*/  STL [R1+0x10], R17 ;  /* 0x0000101101007387 */ /* 0x0003e60000100800 */
[----:B------:R-:W-:Y:S01]  /*4330*/  @!P1 IMAD.MOV R3, RZ, RZ, -R3 ;  /* 0x000000ffff039224 */ /* 0x000fe200078e0a03 */
[----:B----4-:R-:W-:-:S05]  /*4340*/  IABS R13, R22 ;  /* 0x00000016000d7213 */ /* 0x010fca0000000000 */
[----:B------:R-:W-:Y:S01]  /*4350*/  IMAD.HI.U32 R7, R0, R13, RZ ;  /* 0x0000000d00077227 */ /* 0x000fe200078e00ff */
[----:B---3--:R-:W-:-:S03]  /*4360*/  IABS R12, R23 ;  /* 0x00000017000c7213 */ /* 0x008fc60000000000 */
[----:B------:R-:W-:Y:S01]  /*4370*/  IMAD.MOV R7, RZ, RZ, -R7 ;  /* 0x000000ffff077224 */ /* 0x000fe200078e0a07 */
[----:B--2---:R-:W-:Y:S01]  /*4380*/  IABS R11, R18 ;  /* 0x00000012000b7213 */ /* 0x004fe20000000000 */
[----:B------:R-:W-:-:S04]  /*4390*/  IMAD.HI.U32 R8, R0, R12, RZ ;  /* 0x0000000c00087227 */ /* 0x000fc800078e00ff */
[----:B------:R-:W-:Y:S02]  /*43a0*/  IMAD R13, R2, R7, R13 ;  /* 0x00000007020d7224 */ /* 0x000fe400078e020d */
[----:B0-----:R-:W-:-:S03]  /*43b0*/  IMAD.HI.U32 R14, R0, R11, RZ ;  /* 0x0000000b000e7227 */ /* 0x001fc600078e00ff */
[C---:B------:R-:W-:Y:S01]  /*43c0*/  ISETP.GT.U32.AND P0, PT, R2.reuse, R13, PT ;  /* 0x0000000d0200720c */ /* 0x040fe20003f04070 */
[----:B------:R-:W-:Y:S02]  /*43d0*/  IMAD.MOV R8, RZ, RZ, -R8 ;  /* 0x000000ffff087224 */ /* 0x000fe400078e0a08 */
[----:B------:R-:W-:Y:S02]  /*43e0*/  IMAD.MOV R14, RZ, RZ, -R14 ;  /* 0x000000ffff0e7224 */ /* 0x000fe400078e0a0e */
[C---:B------:R-:W-:Y:S02]  /*43f0*/  IMAD R12, R2.reuse, R8, R12 ;  /* 0x00000008020c7224 */ /* 0x040fe400078e020c */
[----:B------:R-:W-:Y:S02]  /*4400*/  IMAD R11, R2, R14, R11 ;  /* 0x0000000e020b7224 */ /* 0x000fe400078e020b */
[----:B------:R-:W-:-:S04]  /*4410*/  IMAD.MOV.U32 R8, RZ, RZ, R4 ;  /* 0x000000ffff087224 */ /* 0x000fc800078e0004 */
[----:B------:R-:W-:Y:S01]  /*4420*/  @!P2 IMAD.MOV R8, RZ, RZ, -R8 ;  /* 0x000000ffff08a224 */ /* 0x000fe200078e0a08 */
[----:B------:R-:W-:Y:S01]  /*4430*/  ISETP.GT.U32.AND P2, PT, R2, R11, PT ;  /* 0x0000000b0200720c */ /* 0x000fe20003f44070 */
[----:B------:R-:W-:-:S05]  /*4440*/  @!P0 IMAD.IADD R13, R13, 0x1, -R2 ;  /* 0x000000010d0d8824 */ /* 0x000fca00078e0a02 */
[C---:B------:R-:W-:Y:S01]  /*4450*/  ISETP.GT.U32.AND P0, PT, R2.reuse, R13, PT ;  /* 0x0000000d0200720c */ /* 0x040fe20003f04070 */
[----:B------:R-:W-:Y:S04]  /*4460*/  STL [R1+0xc], R8 ;  /* 0x00000c0801007387 */ /* 0x000fe80000100800 */
[----:B------:R-:W2:Y:S02]  /*4470*/  LDL.LU R24, [R1+0xec] ;  /* 0x0000ec0001187983 */ /* 0x000ea40000300800 */
[----:B------:R-:W-:Y:S01]  /*4480*/  @!P2 IMAD.IADD R11, R11, 0x1, -R2 ;  /* 0x000000010b0ba824 */ /* 0x000fe200078e0a02 */
[----:B-----5:R-:W-:Y:S02]  /*4490*/  IABS R15, R5 ;  /* 0x00000005000f7213 */ /* 0x020fe40000000000 */
[----:B------:R-:W-:-:S03]  /*44a0*/  ISETP.GT.U32.AND P2, PT, R2, R10, PT ;  /* 0x0000000a0200720c */ /* 0x000fc60003f44070 */
[----:B------:R-:W-:Y:S01]  /*44b0*/  IMAD.HI.U32 R6, R0, R15, RZ ;  /* 0x0000000f00067227 */ /* 0x000fe200078e00ff */
[----:B------:R0:W-:Y:S03]  /*44c0*/  STL [R1+0x4], R3 ;  /* 0x0000040301007387 */ /* 0x0001e60000100800 */
[----:B------:R-:W-:Y:S01]  /*44d0*/  IMAD.MOV R6, RZ, RZ, -R6 ;  /* 0x000000ffff067224 */ /* 0x000fe200078e0a06 */
[----:B------:R-:W-:Y:S01]  /*44e0*/  STL [R1+0x14e0], R9 ;  /* 0x0014e00901007387 */ /* 0x000fe20000100800 */
[--C-:B------:R-:W-:Y:S01]  /*44f0*/  @!P0 IMAD.IADD R13, R13, 0x1, -R2.reuse ;  /* 0x000000010d0d8824 */ /* 0x100fe200078e0a02 */
[----:B------:R-:W-:Y:S01]  /*4500*/  ISETP.GE.AND P0, PT, R22, RZ, PT ;  /* 0x000000ff1600720c */ /* 0x000fe20003f06270 */
[----:B------:R-:W-:Y:S01]  /*4510*/  IMAD R15, R2, R6, R15 ;  /* 0x00000006020f7224 */ /* 0x000fe200078e020f */
[----:B------:R-:W3:Y:S01]  /*4520*/  LDL.LU R22, [R1+0xf0] ;  /* 0x0000f00001167983 */ /* 0x000ee20000300800 */
[----:B------:R-:W-:-:S03]  /*4530*/  @!P2 IMAD.IADD R10, R10, 0x1, -R2 ;  /* 0x000000010a0aa824 */ /* 0x000fc600078e0a02 */
[----:B------:R-:W-:-:S13]  /*4540*/  ISETP.GT.U32.AND P2, PT, R2, R15, PT ;  /* 0x0000000f0200720c */ /* 0x000fda0003f44070 */
[----:B------:R-:W-:Y:S01]  /*4550*/  @!P2 IMAD.IADD R15, R15, 0x1, -R2 ;  /* 0x000000010f0fa824 */ /* 0x000fe200078e0a02 */
[----:B------:R-:W-:Y:S02]  /*4560*/  ISETP.GE.AND P2, PT, R5, RZ, PT ;  /* 0x000000ff0500720c */ /* 0x000fe40003f46270 */
[----:B------:R-:W4:Y:S01]  /*4570*/  LDL.LU R5, [R1+0xf8] ;  /* 0x0000f80001057983 */ /* 0x000f220000300800 */
[----:B------:R-:W-:Y:S02]  /*4580*/  ISETP.GT.U32.AND P5, PT, R2, R12, PT ;  /* 0x0000000c0200720c */ /* 0x000fe40003fa4070 */
[----:B------:R-:W-:Y:S02]  /*4590*/  IABS R14, R19 ;  /* 0x00000013000e7213 */ /* 0x000fe40000000000 */
[----:B------:R-:W-:-:S03]  /*45a0*/  IABS R16, R26 ;  /* 0x0000001a00107213 */ /* 0x000fc60000000000 */
[----:B------:R-:W-:-:S06]  /*45b0*/  IMAD.HI.U32 R7, R0, R14, RZ ;  /* 0x0000000e00077227 */ /* 0x000fcc00078e00ff */
[----:B------:R-:W-:Y:S02]  /*45c0*/  @!P5 IMAD.IADD R12, R12, 0x1, -R2 ;  /* 0x000000010c0cd824 */ /* 0x000fe400078e0a02 */
[----:B------:R-:W-:-:S03]  /*45d0*/  IMAD.HI.U32 R4, R0, R16, RZ ;  /* 0x0000001000047227 */ /* 0x000fc600078e00ff */
[C---:B------:R-:W-:Y:S01]  /*45e0*/  ISETP.GT.U32.AND P1, PT, R2.reuse, R12, PT ;  /* 0x0000000c0200720c */ /* 0x040fe20003f24070 */
[----:B------:R-:W-:Y:S02]  /*45f0*/  IMAD.MOV R7, RZ, RZ, -R7 ;  /* 0x000000ffff077224 */ /* 0x000fe400078e0a07 */
[----:B------:R-:W-:Y:S02]  /*4600*/  IMAD.MOV R4, RZ, RZ, -R4 ;  /* 0x000000ffff047224 */ /* 0x000fe400078e0a04 */
[C---:B------:R-:W-:Y:S01]  /*4610*/  IMAD R14, R2.reuse, R7, R14 ;  /* 0x00000007020e7224 */ /* 0x040fe200078e020e */
[C---:B------:R-:W-:Y:S01]  /*4620*/  ISETP.GT.U32.AND P5, PT, R2.reuse, R11, PT ;  /* 0x0000000b0200720c */ /* 0x040fe20003fa4070 */
[----:B------:R-:W-:-:S03]  /*4630*/  IMAD R16, R2, R4, R16 ;  /* 0x0000000402107224 */ /* 0x000fc600078e0210 */
[----:B------:R-:W-:-:S03]  /*4640*/  ISETP.GT.U32.AND P3, PT, R2, R14, PT ;  /* 0x0000000e0200720c */ /* 0x000fc60003f64070 */
[--C-:B------:R-:W-:Y:S01]  /*4650*/  @!P1 IMAD.IADD R12, R12, 0x1, -R2.reuse ;  /* 0x000000010c0c9824 */ /* 0x100fe200078e0a02 */
[----:B------:R-:W-:Y:S02]  /*4660*/  ISETP.GT.U32.AND P1, PT, R2, R16, PT ;  /* 0x000000100200720c */ /* 0x000fe40003f24070 */
[----:B------:R-:W-:Y:S02]  /*4670*/  ISETP.GE.AND P6, PT, R18, RZ, PT ;  /* 0x000000ff1200720c */ /* 0x000fe40003fc6270 */
[----:B-1----:R-:W-:Y:S01]  /*4680*/  IABS R17, R27 ;  /* 0x0000001b00117213 */ /* 0x002fe20000000000 */
[----:B------:R-:W-:Y:S01]  /*4690*/  @!P5 IMAD.IADD R11, R11, 0x1, -R2 ;  /* 0x000000010b0bd824 */ /* 0x000fe200078e0a02 */
[----:B------:R-:W-:Y:S01]  /*46a0*/  ISETP.GE.AND P5, PT, R23, RZ, PT ;  /* 0x000000ff1700720c */ /* 0x000fe20003fa6270 */
[----:B------:R-:W-:Y:S02]  /*46b0*/  @!P4 IMAD.MOV R10, RZ, RZ, -R10 ;  /* 0x000000ffff0ac224 */ /* 0x000fe400078e0a0a */
[----:B------:R-:W-:-:S02]  /*46c0*/  @!P3 IMAD.IADD R14, R14, 0x1, -R2 ;  /* 0x000000010e0eb824 */ /* 0x000fc400078e0a02 */
[----:B------:R-:W-:Y:S01]  /*46d0*/  IMAD.HI.U32 R4, R0, R17, RZ ;  /* 0x0000001100047227 */ /* 0x000fe200078e00ff */
[----:B------:R-:W-:Y:S01]  /*46e0*/  ISETP.GT.U32.AND P4, PT, R2, R15, PT ;  /* 0x0000000f0200720c */ /* 0x000fe20003f84070 */
[----:B------:R-:W5:Y:S02]  /*46f0*/  LDL.LU R23, [R1+0xf4] ;  /* 0x0000f40001177983 */ /* 0x000f640000300800 */
[----:B------:R-:W-:Y:S01]  /*4700*/  @!P1 IMAD.IADD R16, R16, 0x1, -R2 ;  /* 0x0000000110109824 */ /* 0x000fe200078e0a02 */
[C---:B------:R-:W-:Y:S01]  /*4710*/  ISETP.GT.U32.AND P1, PT, R2.reuse, R14, PT ;  /* 0x0000000e0200720c */ /* 0x040fe20003f24070 */
[----:B------:R-:W-:Y:S02]  /*4720*/  IMAD.MOV R4, RZ, RZ, -R4 ;  /* 0x000000ffff047224 */ /* 0x000fe400078e0a04 */
[----:B------:R-:W-:Y:S01]  /*4730*/  @!P6 IMAD.MOV R11, RZ, RZ, -R11 ;  /* 0x000000ffff0be224 */ /* 0x000fe200078e0a0b */
[C---:B------:R-:W-:Y:S01]  /*4740*/  ISETP.GT.U32.AND P6, PT, R2.reuse, R16, PT ;  /* 0x000000100200720c */ /* 0x040fe20003fc4070 */
[----:B------:R-:W-:Y:S01]  /*4750*/  IMAD R17, R2, R4, R17 ;  /* 0x0000000402117224 */ /* 0x000fe200078e0211 */
[----:B------:R-:W-:Y:S01]  /*4760*/  ISETP.GE.AND P3, PT, R19, RZ, PT ;  /* 0x000000ff1300720c */ /* 0x000fe20003f66270 */
[----:B------:R-:W-:Y:S01]  /*4770*/  @!P0 IMAD.MOV R13, RZ, RZ, -R13 ;  /* 0x000000ffff0d8224 */ /* 0x000fe200078e0a0d */
[----:B------:R-:W-:Y:S01]  /*4780*/  ISETP.GE.AND P0, PT, R26, RZ, PT ;  /* 0x000000ff1a00720c */ /* 0x000fe20003f06270 */
[----:B------:R-:W-:Y:S01]  /*4790*/  @!P5 IMAD.MOV R12, RZ, RZ, -R12 ;  /* 0x000000ffff0cd224 */ /* 0x000fe200078e0a0c */
[----:B------:R-:W-:Y:S01]  /*47a0*/  ISETP.GT.U32.AND P5, PT, R2, R17, PT ;  /* 0x000000110200720c */ /* 0x000fe20003fa4070 */
[----:B------:R-:W-:-:S02]  /*47b0*/  @!P4 IMAD.IADD R15, R15, 0x1, -R2 ;  /* 0x000000010f0fc824 */ /* 0x000fc400078e0a02 */
[--C-:B------:R-:W-:Y:S01]  /*47c0*/  @!P1 IMAD.IADD R14, R14, 0x1, -R2.reuse ;  /* 0x000000010e0e9824 */ /* 0x100fe200078e0a02 */
[----:B------:R-:W-:Y:S01]  /*47d0*/  STL [R1+0x14e4], R10 ;  /* 0x0014e40a01007387 */ /* 0x000fe20000100800 */
[----:B------:R-:W-:Y:S02]  /*47e0*/  @!P2 IMAD.MOV R15, RZ, RZ, -R15 ;  /* 0x000000ffff0fa224 */ /* 0x000fe400078e0a0f */
[----:B------:R-:W-:Y:S02]  /*47f0*/  @!P6 IMAD.IADD R16, R16, 0x1, -R2 ;  /* 0x000000011010e824 */ /* 0x000fe400078e0a02 */
[----:B------:R-:W-:Y:S01]  /*4800*/  @!P3 IMAD.MOV R14, RZ, RZ, -R14 ;  /* 0x000000ffff0eb224 */ /* 0x000fe200078e0a0e */
[----:B------:R-:W-:Y:S01]  /*4810*/  STL [R1+0x14e8], R11 ;  /* 0x0014e80b01007387 */ /* 0x000fe20000100800 */
[----:B------:R-:W-:Y:S01]  /*4820*/  @!P0 IMAD.MOV R16, RZ, RZ, -R16 ;  /* 0x000000ffff108224 */ /* 0x000fe200078e0a10 */
[----:B------:R-:W-:Y:S02]  /*4830*/  IABS R18, R25 ;  /* 0x0000001900127213 */ /* 0x000fe40000000000 */
[----:B------:R-:W-:Y:S01]  /*4840*/  STL [R1+0x14ec], R12 ;  /* 0x0014ec0c01007387 */ /* 0x000fe20000100800 */
[----:B------:R-:W-:-:S03]  /*4850*/  @!P5 IMAD.IADD R17, R17, 0x1, -R2 ;  /* 0x000000011111d824 */ /* 0x000fc600078e0a02 */
[----:B------:R-:W-:Y:S04]  /*4860*/  STL [R1+0x14f0], R13 ;  /* 0x0014f00d01007387 */ /* 0x000fe80000100800 */
[----:B------:R-:W-:Y:S01]  /*4870*/  STL [R1+0x14f4], R14 ;  /* 0x0014f40e01007387 */ /* 0x000fe20000100800 */
[----:B0-----:R-:W-:-:S03]  /*4880*/  IMAD.HI.U32 R3, R0, R18, RZ ;  /* 0x0000001200037227 */ /* 0x001fc600078e00ff */
[----:B------:R-:W-:Y:S01]  /*4890*/  STL [R1+0x14f8], R15 ;  /* 0x0014f80f01007387 */ /* 0x000fe20000100800 */
[----:B------:R-:W-:Y:S01]  /*48a0*/  IMAD.MOV R3, RZ, RZ, -R3 ;  /* 0x000000ffff037224 */ /* 0x000fe200078e0a03 */
[----:B------:R-:W-:-:S03]  /*48b0*/  ISETP.GT.U32.AND P3, PT, R2, R17, PT ;  /* 0x000000110200720c */ /* 0x000fc60003f64070 */
[----:B------:R-:W-:-:S10]  /*48c0*/  IMAD R18, R2, R3, R18 ;  /* 0x0000000302127224 */ /* 0x000fd400078e0212 */
[----:B------:R-:W-:Y:S01]  /*48d0*/  @!P3 IMAD.IADD R17, R17, 0x1, -R2 ;  /* 0x000000011111b824 */ /* 0x000fe200078e0a02 */
[----:B------:R-:W-:Y:S02]  /*48e0*/  ISETP.GT.U32.AND P1, PT, R2, R18, PT ;  /* 0x000000120200720c */ /* 0x000fe40003f24070 */
[----:B------:R-:W-:Y:S02]  /*48f0*/  ISETP.GE.AND P4, PT, R27, RZ, PT ;  /* 0x000000ff1b00720c */ /* 0x000fe40003f86270 */
[----:B------:R-:W-:-:S09]  /*4900*/  ISETP.GE.AND P6, PT, R25, RZ, PT ;  /* 0x000000ff1900720c */ /* 0x000fd20003fc6270 */
[----:B------:R-:W-:-:S05]  /*4910*/  @!P1 IMAD.IADD R18, R18, 0x1, -R2 ;  /* 0x0000000112129824 */ /* 0x000fca00078e0a02 */
[----:B------:R-:W-:Y:S01]  /*4920*/  ISETP.GT.U32.AND P1, PT, R2, R18, PT ;  /* 0x000000120200720c */ /* 0x000fe20003f24070 */
[----:B------:R-:W-:-:S12]  /*4930*/  @!P4 IMAD.MOV R17, RZ, RZ, -R17 ;  /* 0x000000ffff11c224 */ /* 0x000fd800078e0a11 */
[----:B------:R-:W-:-:S04]  /*4940*/  @!P1 IMAD.IADD R18, R18, 0x1, -R2 ;  /* 0x0000000112129824 */ /* 0x000fc800078e0a02 */
[----:B------:R-:W-:Y:S01]  /*4950*/  @!P6 IMAD.MOV R18, RZ, RZ, -R18 ;  /* 0x000000ffff12e224 */ /* 0x000fe200078e0a12 */
[----:B--2---:R-:W-:Y:S02]  /*4960*/  IABS R19, R24 ;  /* 0x0000001800137213 */ /* 0x004fe40000000000 */
[----:B------:R-:W-:Y:S02]  /*4970*/  ISETP.GE.AND P5, PT, R24, RZ, PT ;  /* 0x000000ff1800720c */ /* 0x000fe40003fa6270 */
[----:B------:R-:W2:Y:S01]  /*4980*/  LDL R24, [R1+0x100] ;  /* 0x0001000001187983 */ /* 0x000ea20000100800 */
[----:B------:R-:W-:Y:S01]  /*4990*/  IMAD.HI.U32 R3, R0, R19, RZ ;  /* 0x0000001300037227 */ /* 0x000fe200078e00ff */
[----:B---3--:R-:W-:Y:S02]  /*49a0*/  ISETP.GE.AND P2, PT, R22, RZ, PT ;  /* 0x000000ff1600720c */ /* 0x008fe40003f46270 */
[----:B------:R-:W-:Y:S02]  /*49b0*/  IABS R4, R22 ;  /* 0x0000001600047213 */ /* 0x000fe40000000000 */
[----:B------:R-:W3:Y:S04]  /*49c0*/  LDL R22, [R1+0x104] ;  /* 0x0001040001167983 */ /* 0x000ee80000100800 */
[----:B------:R0:W-:Y:S04]  /*49d0*/  STL [R1+0x14fc], R16 ;  /* 0x0014fc1001007387 */ /* 0x0001e80000100800 */
[----:B0-----:R-:W3:Y:S01]  /*49e0*/  LDL.LU R16, [R1+0xfc] ;  /* 0x0000fc0001107983 */ /* 0x001ee20000300800 */
[----:B------:R-:W-:Y:S01]  /*49f0*/  IMAD.MOV R3, RZ, RZ, -R3 ;  /* 0x000000ffff037224 */ /* 0x000fe200078e0a03 */
[----:B----4-:R-:W-:-:S03]  /*4a00*/  ISETP.GE.AND P3, PT, R5, RZ, PT ;  /* 0x000000ff0500720c */ /* 0x010fc60003f66270 */
[C---:B------:R-:W-:Y:S01]  /*4a10*/  IMAD R19, R2.reuse, R3, R19 ;  /* 0x0000000302137224 */ /* 0x040fe200078e0213 */
[----:B------:R-:W-:Y:S02]  /*4a20*/  IABS R3, R5 ;  /* 0x0000000500037213 */ /* 0x000fe40000000000 */
[----:B------:R-:W4:Y:S04]  /*4a30*/  LDL.LU R5, [R1+0x108] ;  /* 0x0001080001057983 */ /* 0x000f280000300800 */
[----:B------:R-:W4:Y:S04]  /*4a40*/  LDL.LU R15, [R1+0x10c] ;  /* 0x00010c00010f7983 */ /* 0x000f280000300800 */
[----:B------:R-:W4:Y:S04]  /*4a50*/  LDL.LU R13, [R1+0x110] ;  /* 0x00011000010d7983 */ /* 0x000f280000300800 */
[----:B------:R-:W4:Y:S04]  /*4a60*/  LDL.LU R12, [R1+0x114] ;  /* 0x00011400010c7983 */ /* 0x000f280000300800 */
[----:B------:R-:W4:Y:S04]  /*4a70*/  LDL.LU R11, [R1+0x118] ;  /* 0x00011800010b7983 */ /* 0x000f280000300800 */
[----:B------:R-:W4:Y:S01]  /*4a80*/  LDL.LU R10, [R1+0x11c] ;  /* 0x00011c00010a7983 */ /* 0x000f220000300800 */
[----:B------:R-:W-:-:S03]  /*4a90*/  ISETP.GT.U32.AND P0, PT, R2, R19, PT ;  /* 0x000000130200720c */ /* 0x000fc60003f04070 */
[----:B------:R-:W4:Y:S04]  /*4aa0*/  LDL.LU R9, [R1+0x120] ;  /* 0x0001200001097983 */ /* 0x000f280000300800 */
[----:B------:R-:W4:Y:S06]  /*4ab0*/  LDL.LU R14, [R1+0x124] ;  /* 0x00012400010e7983 */ /* 0x000f2c0000300800 */
[----:B------:R-:W-:-:S05]  /*4ac0*/  @!P0 IMAD.IADD R19, R19, 0x1, -R2 ;  /* 0x0000000113138824 */ /* 0x000fca00078e0a02 */
[----:B------:R-:W-:Y:S01]  /*4ad0*/  ISETP.GT.U32.AND P0, PT, R2, R19, PT ;  /* 0x000000130200720c */ /* 0x000fe20003f04070 */
[----:B------:R0:W-:Y:S04]  /*4ae0*/  STL [R1+0x1500], R17 ;  /* 0x0015001101007387 */ /* 0x0001e80000100800 */
[----:B0-----:R-:W4:Y:S04]  /*4af0*/  LDL R17, [R1+0x7c4] ;  /* 0x0007c40001117983 */ /* 0x001f280000100800 */
[----:B------:R0:W-:Y:S04]  /*4b00*/  STL [R1+0x1504], R18 ;  /* 0x0015041201007387 */ /* 0x0001e80000100800 */
[----:B------:R-:W-:Y:S01]  /*4b10*/  @!P0 IMAD.IADD R19, R19, 0x1, -R2 ;  /* 0x0000000113138824 */ /* 0x000fe200078e0a02 */
[----:B0-----:R-:W4:Y:S03]  /*4b20*/  LDL.LU R18, [R1+0x104] ;  /* 0x0001040001127983 */ /* 0x001f260000300800 */
[----:B------:R-:W-:-:S05]  /*4b30*/  @!P5 IMAD.MOV R19, RZ, RZ, -R19 ;  /* 0x000000ffff13d224 */ /* 0x000fca00078e0a13 */
[----:B------:R0:W-:Y:S04]  /*4b40*/  STL [R1+0x1508], R19 ;  /* 0x0015081301007387 */ /* 0x0001e80000100800 */
[----:B0-----:R-:W4:Y:S01]  /*4b50*/  LDL.LU R19, [R1+0x100] ;  /* 0x0001000001137983 */ /* 0x001f220000300800 */
[----:B------:R-:W-:-:S04]  /*4b60*/  IMAD.MOV.U32 R6, RZ, RZ, R4 ;  /* 0x000000ffff067224 */ /* 0x000fc800078e0004 */
[----:B------:R-:W-:-:S04]  /*4b70*/  IMAD.HI.U32 R20, R0, R6, RZ ;  /* 0x0000000600147227 */ /* 0x000fc800078e00ff */
[----:B------:R-:W-:Y:S02]  /*4b80*/  IMAD.MOV R20, RZ, RZ, -R20 ;  /* 0x000000ffff147224 */ /* 0x000fe400078e0a14 */
[----:B------:R-:W-:Y:S02]  /*4b90*/  IMAD.MOV.U32 R7, RZ, RZ, R3 ;  /* 0x000000ffff077224 */ /* 0x000fe400078e0003 */
[----:B------:R-:W-:Y:S01]  /*4ba0*/  IMAD R20, R2, R20, R6 ;  /* 0x0000001402147224 */ /* 0x000fe200078e0206 */
[----:B-----5:R-:W-:Y:S02]  /*4bb0*/  IABS R27, R23 ;  /* 0x00000017001b7213 */ /* 0x020fe40000000000 */
[----:B------:R-:W-:Y:S01]  /*4bc0*/  ISETP.GE.AND P1, PT, R23, RZ, PT ;  /* 0x000000ff1700720c */ /* 0x000fe20003f26270 */
[----:B------:R-:W-:Y:S01]  /*4bd0*/  IMAD.HI.U32 R23, R0, R7, RZ ;  /* 0x0000000700177227 */ /* 0x000fe200078e00ff */
[----:B------:R-:W-:-:S03]  /*4be0*/  ISETP.GT.U32.AND P0, PT, R2, R20, PT ;  /* 0x000000140200720c */ /* 0x000fc60003f04070 */
[----:B------:R-:W-:-:S04]  /*4bf0*/  IMAD.MOV R23, RZ, RZ, -R23 ;  /* 0x000000ffff177224 */ /* 0x000fc800078e0a17 */
[----:B------:R-:W-:-:S06]  /*4c00*/  IMAD R23, R2, R23, R7 ;  /* 0x0000001702177224 */ /* 0x000fcc00078e0207 */
[----:B------:R-:W-:Y:S01]  /*4c10*/  @!P0 IMAD.IADD R20, R20, 0x1, -R2 ;  /* 0x0000000114148824 */ /* 0x000fe200078e0a02 */
[----:B------:R-:W-:Y:S01]  /*4c20*/  ISETP.GT.U32.AND P0, PT, R2, R23, PT ;  /* 0x000000170200720c */ /* 0x000fe20003f04070 */
[----:B------:R-:W-:-:S04]  /*4c30*/  IMAD.HI.U32 R4, R0, R27, RZ ;  /* 0x0000001b00047227 */ /* 0x000fc800078e00ff */
[----:B------:R-:W-:-:S04]  /*4c40*/  IMAD.MOV R4, RZ, RZ, -R4 ;  /* 0x000000ffff047224 */ /* 0x000fc800078e0a04 */
[----:B------:R-:W-:-:S04]  /*4c50*/  IMAD R27, R2, R4, R27 ;  /* 0x00000004021b7224 */ /* 0x000fc800078e021b */
[----:B------:R-:W-:Y:S01]  /*4c60*/  @!P0 IMAD.IADD R23, R23, 0x1, -R2 ;  /* 0x0000000117178824 */ /* 0x000fe200078e0a02 */
[C---:B------:R-:W-:Y:S02]  /*4c70*/  ISETP.GT.U32.AND P0, PT, R2.reuse, R20, PT ;  /* 0x000000140200720c */ /* 0x040fe40003f04070 */
[C---:B------:R-:W-:Y:S02]  /*4c80*/  ISETP.GT.U32.AND P4, PT, R2.reuse, R27, PT ;  /* 0x0000001b0200720c */ /* 0x040fe40003f84070 */
[----:B------:R-:W-:-:S09]  /*4c90*/  ISETP.GT.U32.AND P6, PT, R2, R23, PT ;  /* 0x000000170200720c */ /* 0x000fd20003fc4070 */
[--C-:B------:R-:W-:Y:S02]  /*4ca0*/  @!P0 IMAD.IADD R20, R20, 0x1, -R2.reuse ;  /* 0x0000000114148824 */ /* 0x100fe400078e0a02 */
[--C-:B------:R-:W-:Y:S02]  /*4cb0*/  @!P4 IMAD.IADD R27, R27, 0x1, -R2.reuse ;  /* 0x000000011b1bc824 */ /* 0x100fe400078e0a02 */
[----:B------:R-:W-:Y:S02]  /*4cc0*/  @!P6 IMAD.IADD R23, R23, 0x1, -R2 ;  /* 0x000000011717e824 */ /* 0x000fe400078e0a02 */
[----:B------:R-:W-:Y:S02]  /*4cd0*/  @!P2 IMAD.MOV R20, RZ, RZ, -R20 ;  /* 0x000000ffff14a224 */ /* 0x000fe400078e0a14 */
[----:B------:R-:W-:-:S03]  /*4ce0*/  @!P3 IMAD.MOV R23, RZ, RZ, -R23 ;  /* 0x000000ffff17b224 */ /* 0x000fc600078e0a17 */
[----:B------:R-:W-:Y:S01]  /*4cf0*/  STL [R1+0x150c], R20 ;  /* 0x00150c1401007387 */ /* 0x000fe20000100800 */
[----:B--2---:R-:W-:Y:S02]  /*4d00*/  IABS R26, R24 ;  /* 0x00000018001a7213 */ /* 0x004fe40000000000 */
[----:B---3--:R-:W-:-:S05]  /*4d10*/  IABS R25, R16 ;  /* 0x0000001000197213 */ /* 0x008fca0000000000 */
[----:B------:R-:W-:-:S04]  /*4d20*/  IMAD.HI.U32 R3, R0, R25, RZ ;  /* 0x0000001900037227 */ /* 0x000fc800078e00ff */
[----:B------:R-:W-:Y:S01]  /*4d30*/  IMAD.MOV R3, RZ, RZ, -R3 ;  /* 0x000000ffff037224 */ /* 0x000fe200078e0a03 */
[----:B------:R-:W-:-:S03]  /*4d40*/  IABS R24, R22 ;  /* 0x0000001600187213 */ /* 0x000fc60000000000 */
[----:B------:R-:W-:Y:S02]  /*4d50*/  IMAD R25, R2, R3, R25 ;  /* 0x0000000302197224 */ /* 0x000fe400078e0219 */
[----:B------:R-:W-:Y:S01]  /*4d60*/  IMAD.HI.U32 R3, R0, R26, RZ ;  /* 0x0000001a00037227 */ /* 0x000fe200078e00ff */
[----:B----4-:R-:W-:-:S03]  /*4d70*/  IABS R22, R5 ;  /* 0x0000000500167213 */ /* 0x010fc60000000000 */
[----:B------:R-:W-:Y:S02]  /*4d80*/  IMAD.MOV R3, RZ, RZ, -R3 ;  /* 0x000000ffff037224 */ /* 0x000fe400078e0a03 */
[----:B------:R-:W-:Y:S01]  /*4d90*/  IMAD.HI.U32 R6, R0, R24, RZ ;  /* 0x0000001800067227 */ /* 0x000fe200078e00ff */
[----:B------:R-:W-:-:S03]  /*4da0*/  ISETP.GT.U32.AND P5, PT, R2, R25, PT ;  /* 0x000000190200720c */ /* 0x000fc60003fa4070 */
[----:B------:R-:W-:Y:S01]  /*4db0*/  IMAD R26, R2, R3, R26 ;  /* 0x00000003021a7224 */ /* 0x000fe200078e021a */
[----:B------:R-:W-:Y:S01]  /*4dc0*/  IABS R7, R13 ;  /* 0x0000000d00077213 */ /* 0x000fe20000000000 */
[----:B------:R-:W-:-:S04]  /*4dd0*/  IMAD.HI.U32 R4, R0, R22, RZ ;  /* 0x0000001600047227 */ /* 0x000fc800078e00ff */
[----:B------:R-:W-:Y:S01]  /*4de0*/  IMAD.MOV R6, RZ, RZ, -R6 ;  /* 0x000000ffff067224 */ /* 0x000fe200078e0a06 */
[C---:B------:R-:W-:Y:S01]  /*4df0*/  ISETP.GT.U32.AND P0, PT, R2.reuse, R26, PT ;  /* 0x0000001a0200720c */ /* 0x040fe20003f04070 */
[----:B------:R-:W-:Y:S02]  /*4e00*/  IMAD.MOV R4, RZ, RZ, -R4 ;  /* 0x000000ffff047224 */ /* 0x000fe400078e0a04 */
[----:B------:R-:W-:Y:S02]  /*4e10*/  IMAD R24, R2, R6, R24 ;  /* 0x0000000602187224 */ /* 0x000fe400078e0218 */
[----:B------:R-:W-:Y:S01]  /*4e20*/  IMAD.HI.U32 R3, R0, R7, RZ ;  /* 0x0000000700037227 */ /* 0x000fe200078e00ff */
[----:B------:R-:W-:Y:S02]  /*4e30*/  IABS R21, R15 ;  /* 0x0000000f00157213 */ /* 0x000fe40000000000 */
[----:B------:R-:W-:Y:S01]  /*4e40*/  IABS R6, R12 ;  /* 0x0000000c00067213 */ /* 0x000fe20000000000 */
[C---:B------:R-:W-:Y:S01]  /*4e50*/  IMAD R22, R2.reuse, R4, R22 ;  /* 0x0000000402167224 */ /* 0x040fe200078e0216 */
[----:B------:R-:W-:Y:S01]  /*4e60*/  ISETP.GT.U32.AND P6, PT, R2, R24, PT ;  /* 0x000000180200720c */ /* 0x000fe20003fc4070 */
[----:B------:R-:W-:-:S02]  /*4e70*/  IMAD.MOV R3, RZ, RZ, -R3 ;  /* 0x000000ffff037224 */ /* 0x000fc400078e0a03 */
[----:B------:R-:W-:Y:S01]  /*4e80*/  @!P5 IMAD.IADD R25, R25, 0x1, -R2 ;  /* 0x000000011919d824 */ /* 0x000fe200078e0a02 */
[C---:B------:R-:W-:Y:S01]  /*4e90*/  ISETP.GT.U32.AND P4, PT, R2.reuse, R22, PT ;  /* 0x000000160200720c */ /* 0x040fe20003f84070 */
[C---:B------:R-:W-:Y:S01]  /*4ea0*/  IMAD R7, R2.reuse, R3, R7 ;  /* 0x0000000302077224 */ /* 0x040fe200078e0207 */
[----:B------:R-:W-:Y:S01]  /*4eb0*/  ISETP.GT.U32.AND P5, PT, R2, R27, PT ;  /* 0x0000001b0200720c */ /* 0x000fe20003fa4070 */
[----:B------:R-:W-:-:S04]  /*4ec0*/  IMAD.HI.U32 R8, R0, R21, RZ ;  /* 0x0000001500087227 */ /* 0x000fc800078e00ff */
[----:B------:R-:W-:Y:S01]  /*4ed0*/  IMAD.HI.U32 R3, R0, R6, RZ ;  /* 0x0000000600037227 */ /* 0x000fe200078e00ff */
[----:B------:R-:W-:-:S03]  /*4ee0*/  IABS R4, R11 ;  /* 0x0000000b00047213 */ /* 0x000fc60000000000 */
[----:B------:R-:W-:Y:S01]  /*4ef0*/  @!P0 IMAD.IADD R26, R26, 0x1, -R2 ;  /* 0x000000011a1a8824 */ /* 0x000fe200078e0a02 */
[C---:B------:R-:W-:Y:S01]  /*4f00*/  ISETP.GT.U32.AND P0, PT, R2.reuse, R25, PT ;  /* 0x000000190200720c */ /* 0x040fe20003f04070 */
[----:B------:R-:W-:Y:S02]  /*4f10*/  IMAD.MOV R8, RZ, RZ, -R8 ;  /* 0x000000ffff087224 */ /* 0x000fe400078e0a08 */
[----:B------:R-:W-:Y:S02]  /*4f20*/  IMAD.MOV R3, RZ, RZ, -R3 ;  /* 0x000000ffff037224 */ /* 0x000fe400078e0a03 */
[C---:B------:R-:W-:Y:S02]  /*4f30*/  IMAD R21, R2.reuse, R8, R21 ;  /* 0x0000000802157224 */ /* 0x040fe400078e0215 */
[----:B------:R-:W-:Y:S01]  /*4f40*/  IMAD R6, R2, R3, R6 ;  /* 0x0000000302067224 */ /* 0x000fe200078e0206 */
[----:B------:R-:W-:Y:S01]  /*4f50*/  IABS R3, R10 ;  /* 0x0000000a00037213 */ /* 0x000fe20000000000 */
[----:B------:R-:W-:-:S02]  /*4f60*/  @!P6 IMAD.IADD R24, R24, 0x1, -R2 ;  /* 0x000000011818e824 */ /* 0x000fc400078e0a02 */
[----:B------:R-:W-:Y:S01]  /*4f70*/  IMAD.HI.U32 R28, R0, R4, RZ ;  /* 0x00000004001c7227 */ /* 0x000fe200078e00ff */
[----:B------:R-:W-:Y:S02]  /*4f80*/  IABS R8, R9 ;  /* 0x0000000900087213 */ /* 0x000fe40000000000 */
[----:B------:R-:W-:Y:S01]  /*4f90*/  ISETP.GT.U32.AND P2, PT, R2, R24, PT ;  /* 0x000000180200720c */ /* 0x000fe20003f44070 */
[--C-:B------:R-:W-:Y:S02]  /*4fa0*/  @!P4 IMAD.IADD R22, R22, 0x1, -R2.reuse ;  /* 0x000000011616c824 */ /* 0x100fe400078e0a02 */
[----:B------:R-:W-:Y:S01]  /*4fb0*/  @!P5 IMAD.IADD R27, R27, 0x1, -R2 ;  /* 0x000000011b1bd824 */ /* 0x000fe200078e0a02 */
[----:B------:R-:W-:Y:S01]  /*4fc0*/  ISETP.GT.U32.AND P5, PT, R2, R21, PT ;  /* 0x000000150200720c */ /* 0x000fe20003fa4070 */
[----:B------:R-:W-:Y:S02]  /*4fd0*/  IMAD.MOV R28, RZ, RZ, -R28 ;  /* 0x000000ffff1c7224 */ /* 0x000fe400078e0a1c */
[----:B------:R-:W-:Y:S01]  /*4fe0*/  IMAD.HI.U32 R29, R0, R3, RZ ;  /* 0x00000003001d7227 */ /* 0x000fe200078e00ff */
[----:B------:R-:W-:-:S02]  /*4ff0*/  ISETP.GT.U32.AND P6, PT, R2, R26, PT ;  /* 0x0000001a0200720c */ /* 0x000fc40003fc4070 */
[C---:B------:R-:W-:Y:S01]  /*5000*/  ISETP.GT.U32.AND P4, PT, R2.reuse, R22, PT ;  /* 0x000000160200720c */ /* 0x040fe20003f84070 */
[----:B------:R-:W-:Y:S01]  /*5010*/  @!P0 IMAD.IADD R25, R25, 0x1, -R2 ;  /* 0x0000000119198824 */ /* 0x000fe200078e0a02 */
[C---:B------:R-:W-:Y:S01]  /*5020*/  ISETP.GT.U32.AND P0, PT, R2.reuse, R7, PT ;  /* 0x000000070200720c */ /* 0x040fe20003f04070 */
[----:B------:R-:W-:Y:S02]  /*5030*/  IMAD R4, R2, R28, R4 ;  /* 0x0000001c02047224 */ /* 0x000fe400078e0204 */
[----:B------:R-:W-:-:S04]  /*5040*/  IMAD.HI.U32 R28, R0, R8, RZ ;  /* 0x00000008001c7227 */ /* 0x000fc800078e00ff */
[----:B------:R-:W-:Y:S02]  /*5050*/  IMAD.MOV R29, RZ, RZ, -R29 ;  /* 0x000000ffff1d7224 */ /* 0x000fe400078e0a1d */
[----:B------:R-:W-:Y:S02]  /*5060*/  IMAD.MOV R28, RZ, RZ, -R28 ;  /* 0x000000ffff1c7224 */ /* 0x000fe400078e0a1c */
[C---:B------:R-:W-:Y:S01]  /*5070*/  IMAD R3, R2.reuse, R29, R3 ;  /* 0x0000001d02037224 */ /* 0x040fe200078e0203 */
[----:B------:R-:W-:Y:S01]  /*5080*/  IABS R29, R14 ;  /* 0x0000000e001d7213 */ /* 0x000fe20000000000 */
[----:B------:R-:W-:Y:S02]  /*5090*/  IMAD R8, R2, R28, R8 ;  /* 0x0000001c02087224 */ /* 0x000fe400078e0208 */
[--C-:B------:R-:W-:Y:S01]  /*50a0*/  @!P2 IMAD.IADD R24, R24, 0x1, -R2.reuse ;  /* 0x000000011818a824 */ /* 0x100fe200078e0a02 */
[----:B------:R-:W-:Y:S01]  /*50b0*/  ISETP.GT.U32.AND P2, PT, R2, R4, PT ;  /* 0x000000040200720c */ /* 0x000fe20003f44070 */
[----:B------:R-:W-:Y:S01]  /*50c0*/  @!P5 IMAD.IADD R21, R21, 0x1, -R2 ;  /* 0x000000011515d824 */ /* 0x000fe200078e0a02 */
[----:B------:R-:W-:Y:S01]  /*50d0*/  ISETP.GE.AND P5, PT, R16, RZ, PT ;  /* 0x000000ff1000720c */ /* 0x000fe20003fa6270 */
[----:B------:R-:W-:-:S04]  /*50e0*/  IMAD.HI.U32 R16, R0, R29, RZ ;  /* 0x0000001d00107227 */ /* 0x000fc800078e00ff */
[--C-:B------:R-:W-:Y:S01]  /*50f0*/  @!P6 IMAD.IADD R26, R26, 0x1, -R2.reuse ;  /* 0x000000011a1ae824 */ /* 0x100fe200078e0a02 */
[----:B------:R-:W-:Y:S01]  /*5100*/  ISETP.GT.U32.AND P6, PT, R2, R6, PT ;  /* 0x000000060200720c */ /* 0x000fe20003fc4070 */
[--C-:B------:R-:W-:Y:S01]  /*5110*/  @!P4 IMAD.IADD R22, R22, 0x1, -R2.reuse ;  /* 0x000000011616c824 */ /* 0x100fe200078e0a02 */
[C---:B------:R-:W-:Y:S01]  /*5120*/  ISETP.GT.U32.AND P4, PT, R2.reuse, R3, PT ;  /* 0x000000030200720c */ /* 0x040fe20003f84070 */
[----:B------:R-:W-:Y:S01]  /*5130*/  @!P0 IMAD.IADD R7, R7, 0x1, -R2 ;  /* 0x0000000107078824 */ /* 0x000fe200078e0a02 */
[----:B------:R-:W-:Y:S01]  /*5140*/  ISETP.GT.U32.AND P0, PT, R2, R8, PT ;  /* 0x000000080200720c */ /* 0x000fe20003f04070 */
[----:B------:R-:W-:-:S04]  /*5150*/  IMAD.MOV R16, RZ, RZ, -R16 ;  /* 0x000000ffff107224 */ /* 0x000fc800078e0a10 */
[----:B------:R-:W-:Y:S02]  /*5160*/  IMAD R29, R2, R16, R29 ;  /* 0x00000010021d7224 */ /* 0x000fe400078e021d */
[----:B------:R-:W0:Y:S01]  /*5170*/  S2R R16, SR_TID.X ;  /* 0x0000000000107919 */ /* 0x000e220000002100 */
[--C-:B------:R-:W-:Y:S01]  /*5180*/  @!P2 IMAD.IADD R4, R4, 0x1, -R2.reuse ;  /* 0x000000010404a824 */ /* 0x100fe200078e0a02 */
[----:B------:R-:W-:Y:S01]  /*5190*/  ISETP.GE.AND P2, PT, R18, RZ, PT ;  /* 0x000000ff1200720c */ /* 0x000fe20003f46270 */
[----:B------:R-:W-:Y:S01]  /*51a0*/  @!P1 IMAD.MOV R27, RZ, RZ, -R27 ;  /* 0x000000ffff1b9224 */ /* 0x000fe200078e0a1b */
[----:B------:R-:W-:Y:S01]  /*51b0*/  ISETP.GT.U32.AND P1, PT, R2, R7, PT ;  /* 0x000000070200720c */ /* 0x000fe20003f24070 */
[--C-:B------:R-:W-:Y:S01]  /*51c0*/  @!P6 IMAD.IADD R6, R6, 0x1, -R2.reuse ;  /* 0x000000010606e824 */ /* 0x100fe200078e0a02 */
[----:B------:R-:W-:Y:S01]  /*51d0*/  IABS R28, R17 ;  /* 0x00000011001c7213 */ /* 0x000fe20000000000 */
[--C-:B------:R-:W-:Y:S01]  /*51e0*/  @!P4 IMAD.IADD R3, R3, 0x1, -R2.reuse ;  /* 0x000000010303c824 */ /* 0x100fe200078e0a02 */
[----:B------:R-:W-:Y:S01]  /*51f0*/  ISETP.GE.AND P4, PT, R5, RZ, PT ;  /* 0x000000ff0500720c */ /* 0x000fe20003f86270 */
[----:B------:R-:W-:Y:S01]  /*5200*/  @!P0 IMAD.IADD R8, R8, 0x1, -R2 ;  /* 0x0000000108088824 */ /* 0x000fe200078e0a02 */
[----:B------:R-:W-:Y:S01]  /*5210*/  ISETP.GT.U32.AND P0, PT, R2, R21, PT ;  /* 0x000000150200720c */ /* 0x000fe20003f04070 */
[----:B------:R-:W-:Y:S01]  /*5220*/  IMAD.HI.U32 R0, R0, R28, RZ ;  /* 0x0000001c00007227 */ /* 0x000fe200078e00ff */
[C---:B------:R-:W-:Y:S01]  /*5230*/  ISETP.GT.U32.AND P3, PT, R2.reuse, R6, PT ;  /* 0x000000060200720c */ /* 0x040fe20003f64070 */
[----:B------:R-:W2:Y:S02]  /*5240*/  LDL.LU R5, [R1+0x1554] ;  /* 0x0015540001057983 */ /* 0x000ea40000300800 */
[----:B------:R-:W-:Y:S01]  /*5250*/  IMAD.MOV R0, RZ, RZ, -R0 ;  /* 0x000000ffff007224 */ /* 0x000fe200078e0a00 */
[----:B------:R-:W-:Y:S01]  /*5260*/  ISETP.GE.AND P6, PT, R19, RZ, PT ;  /* 0x000000ff1300720c */ /* 0x000fe20003fc6270 */
[----:B------:R-:W-:Y:S01]  /*5270*/  @!P2 IMAD.MOV R24, RZ, RZ, -R24 ;  /* 0x000000ffff18a224 */ /* 0x000fe200078e0a18 */
[C---:B------:R-:W-:Y:S01]  /*5280*/  ISETP.GT.U32.AND P2, PT, R2.reuse, R3, PT ;  /* 0x000000030200720c */ /* 0x040fe20003f44070 */
[----:B------:R-:W-:Y:S01]  /*5290*/  @!P1 IMAD.IADD R7, R7, 0x1, -R2 ;  /* 0x0000000107079824 */ /* 0x000fe200078e0a02 */
[----:B------:R-:W-:Y:S01]  /*52a0*/  ISETP.GE.AND P1, PT, R13, RZ, PT ;  /* 0x000000ff0d00720c */ /* 0x000fe20003f26270 */
[C---:B------:R-:W-:Y:S01]  /*52b0*/  IMAD R28, R2.reuse, R0, R28 ;  /* 0x00000000021c7224 */ /* 0x040fe200078e021c */
[----:B------:R-:W1:Y:S01]  /*52c0*/  LDC R13, c[0x0][0x230] ;  /* 0x00008c00ff0d7b82 */ /* 0x000e620000000800 */
[----:B------:R-:W-:Y:S01]  /*52d0*/  @!P4 IMAD.MOV R22, RZ, RZ, -R22 ;  /* 0x000000ffff16c224 */ /* 0x000fe200078e0a16 */
[C---:B------:R-:W-:Y:S01]  /*52e0*/  ISETP.GT.U32.AND P4, PT, R2.reuse, R8, PT ;  /* 0x000000080200720c */ /* 0x040fe20003f84070 */
[--C-:B------:R-:W-:Y:S01]  /*52f0*/  @!P0 IMAD.IADD R21, R21, 0x1, -R2.reuse ;  /* 0x0000000115158824 */ /* 0x100fe200078e0a02 */
[----:B------:R-:W-:Y:S01]  /*5300*/  ISETP.GT.U32.AND P0, PT, R2, R29, PT ;  /* 0x0000001d0200720c */ /* 0x000fe20003f04070 */
[----:B------:R-:W-:Y:S01]  /*5310*/  @!P3 IMAD.IADD R6, R6, 0x1, -R2 ;  /* 0x000000010606b824 */ /* 0x000fe200078e0a02 */
[----:B------:R-:W-:Y:S01]  /*5320*/  ISETP.GT.U32.AND P3, PT, R2, R28, PT ;  /* 0x0000001c0200720c */ /* 0x000fe20003f64070 */
[----:B------:R-:W-:Y:S01]  /*5330*/  @!P6 IMAD.MOV R26, RZ, RZ, -R26 ;  /* 0x000000ffff1ae224 */ /* 0x000fe200078e0a1a */
[----:B------:R-:W-:Y:S01]  /*5340*/  ISETP.GE.AND P6, PT, R15, RZ, PT ;  /* 0x000000ff0f00720c */ /* 0x000fe20003fc6270 */
[----:B------:R-:W-:Y:S01]  /*5350*/  @!P2 IMAD.IADD R3, R3, 0x1, -R2 ;  /* 0x000000010303a824 */ /* 0x000fe200078e0a02 */
[----:B------:R-:W-:Y:S01]  /*5360*/  ISETP.GE.AND P2, PT, R11, RZ, PT ;  /* 0x000000ff0b00720c */ /* 0x000fe20003f46270 */
[----:B------:R-:W-:Y:S01]  /*5370*/  @!P5 IMAD.MOV R25, RZ, RZ, -R25 ;  /* 0x000000ffff19d224 */ /* 0x000fe200078e0a19 */
[----:B0-----:R-:W-:-:S02]  /*5380*/  SHF.R.U32.HI R0, RZ, 0x2, R16 ;  /* 0x00000002ff007819 */ /* 0x001fc40000011610 */
[----:B------:R-:W-:Y:S01]  /*5390*/  LOP3.LUT R11, R16, 0x3, RZ, 0xc0, !PT ;  /* 0x00000003100b7812 */ /* 0x000fe200078ec0ff */
[--C-:B------:R-:W-:Y:S01]  /*53a0*/  @!P4 IMAD.IADD R8, R8, 0x1, -R2.reuse ;  /* 0x000000010808c824 */ /* 0x100fe200078e0a02 */
[----:B------:R-:W-:Y:S01]  /*53b0*/  ISETP.GT.U32.AND P5, PT, R2, R4, PT ;  /* 0x000000040200720c */ /* 0x000fe20003fa4070 */
[--C-:B------:R-:W-:Y:S01]  /*53c0*/  @!P0 IMAD.IADD R29, R29, 0x1, -R2.reuse ;  /* 0x000000011d1d8824 */ /* 0x100fe200078e0a02 */
[----:B------:R-:W-:Y:S01]  /*53d0*/  ISETP.GE.AND P4, PT, R10, RZ, PT ;  /* 0x000000ff0a00720c */ /* 0x000fe20003f86270 */
[----:B------:R-:W-:Y:S01]  /*53e0*/  @!P3 IMAD.IADD R28, R28, 0x1, -R2 ;  /* 0x000000011c1cb824 */ /* 0x000fe200078e0a02 */
[----:B------:R-:W-:Y:S01]  /*53f0*/  SGXT.U32 R10, R0, 0x3 ;  /* 0x00000003000a781a */ /* 0x000fe20000000000 */
[----:B------:R-:W-:Y:S01]  /*5400*/  IMAD R0, R11, 0x420, RZ ;  /* 0x000004200b007824 */ /* 0x000fe200078e02ff */
[----:B------:R-:W-:Y:S01]  /*5410*/  ISETP.GE.AND P3, PT, R9, RZ, PT ;  /* 0x000000ff0900720c */ /* 0x000fe20003f66270 */
[----:B------:R-:W-:Y:S01]  /*5420*/  IMAD.SHL.U32 R9, R16, 0x40, RZ ;  /* 0x0000004010097824 */ /* 0x000fe200078e00ff */
[----:B------:R-:W-:Y:S01]  /*5430*/  ISETP.GT.U32.AND P0, PT, R2, R29, PT ;  /* 0x0000001d0200720c */ /* 0x000fe20003f04070 */
[----:B------:R-:W-:Y:S01]  /*5440*/  STL [R1+0x1510], R23 ;  /* 0x0015101701007387 */ /* 0x000fe20000100800 */
[----:B------:R-:W-:Y:S01]  /*5450*/  LOP3.LUT R0, R0, R10, RZ, 0xfc, !PT ;  /* 0x0000000a00007212 */ /* 0x000fe200078efcff */
[----:B------:R-:W-:Y:S01]  /*5460*/  IMAD.SHL.U32 R15, R16, 0x8, RZ ;  /* 0x00000008100f7824 */ /* 0x000fe200078e00ff */
[----:B------:R-:W-:Y:S01]  /*5470*/  SHF.R.U32.HI R11, RZ, 0x1, R16 ;  /* 0x00000001ff0b7819 */ /* 0x000fe20000011610 */
[----:B------:R-:W-:Y:S01]  /*5480*/  STL [R1+0x1514], R27 ;  /* 0x0015141b01007387 */ /* 0x000fe20000100800 */
[----:B------:R-:W-:Y:S01]  /*5490*/  @!P6 IMAD.MOV R21, RZ, RZ, -R21 ;  /* 0x000000ffff15e224 */ /* 0x000fe200078e0a15 */
[----:B------:R-:W-:Y:S01]  /*54a0*/  LOP3.LUT R9, R9, 0x1c0, RZ, 0xc0, !PT ;  /* 0x000001c009097812 */ /* 0x000fe200078ec0ff */
[----:B-1----:R-:W-:Y:S01]  /*54b0*/  VIADD R13, R13, 0x3f ;  /* 0x0000003f0d0d7836 */ /* 0x002fe20000000000 */
[----:B------:R-:W-:Y:S01]  /*54c0*/  STL [R1+0x1518], R25 ;  /* 0x0015181901007387 */ /* 0x000fe20000100800 */
[----:B------:R-:W-:Y:S01]  /*54d0*/  LOP3.LUT R0, R0, 0x10, R11, 0xf8, !PT ;  /* 0x0000001000007812 */ /* 0x000fe200078ef80b */
[----:B------:R-:W-:-:S02]  /*54e0*/  @!P5 IMAD.IADD R4, R4, 0x1, -R2 ;  /* 0x000000010404d824 */ /* 0x000fc400078e0a02 */
[----:B------:R-:W-:Y:S01]  /*54f0*/  STL [R1+0x151c], R26 ;  /* 0x00151c1a01007387 */ /* 0x000fe20000100800 */
[----:B------:R-:W-:Y:S01]  /*5500*/  IMAD.SHL.U32 R10, R16, 0x2, RZ ;  /* 0x00000002100a7824 */ /* 0x000fe200078e00ff */
[----:B------:R-:W-:Y:S02]  /*5510*/  ISETP.GE.AND P5, PT, R12, RZ, PT ;  /* 0x000000ff0c00720c */ /* 0x000fe40003fa6270 */
[----:B------:R-:W-:Y:S01]  /*5520*/  STL [R1+0x1520], R24 ;  /* 0x0015201801007387 */ /* 0x000fe20000100800 */
[----:B------:R-:W-:Y:S02]  /*5530*/  LOP3.LUT R9, R9, 0x30, R15, 0xf8, !PT ;  /* 0x0000003009097812 */ /* 0x000fe400078ef80f */
[----:B------:R-:W-:Y:S01]  /*5540*/  SHF.R.S32.HI R12, RZ, 0x1f, R13 ;  /* 0x0000001fff0c7819 */ /* 0x000fe2000001140d */
[----:B------:R-:W-:Y:S01]  /*5550*/  STL [R1+0x1524], R22 ;  /* 0x0015241601007387 */ /* 0x000fe20000100800 */
[----:B------:R-:W-:-:S03]  /*5560*/  @!P0 IMAD.IADD R29, R29, 0x1, -R2 ;  /* 0x000000011d1d8824 */ /* 0x000fc600078e0a02 */
[----:B------:R-:W-:Y:S01]  /*5570*/  STL [R1+0x1528], R21 ;  /* 0x0015281501007387 */ /* 0x000fe20000100800 */
[----:B------:R-:W-:-:S03]  /*5580*/  ISETP.GE.AND P0, PT, R14, RZ, PT ;  /* 0x000000ff0e00720c */ /* 0x000fc60003f06270 */
[----:B------:R0:W-:Y:S01]  /*5590*/  STL [R1+0x145c], R15 ;  /* 0x00145c0f01007387 */ /* 0x0001e20000100800 */
[----:B------:R-:W-:-:S03]  /*55a0*/  LEA.HI R12, R12, R13, RZ, 0x6 ;  /* 0x0000000d0c0c7211 */ /* 0x000fc600078f30ff */
[----:B------:R1:W-:Y:S04]  /*55b0*/  STL [R1+0x1460], R0 ;  /* 0x0014600001007387 */ /* 0x0003e80000100800 */
[----:B0-----:R-:W3:Y:S01]  /*55c0*/  LDL.LU R15, [R1+0x8] ;  /* 0x00000800010f7983 */ /* 0x001ee20000300800 */
[----:B-1----:R-:W-:-:S03]  /*55d0*/  LOP3.LUT R0, R9, 0x30, R10, 0x78, !PT ;  /* 0x0000003009007812 */ /* 0x002fc600078e780a */
[----:B------:R-:W4:Y:S04]  /*55e0*/  LDL.LU R14, [R1+0xb8] ;  /* 0x0000b800010e7983 */ /* 0x000f280000300800 */
[----:B------:R0:W-:Y:S04]  /*55f0*/  STL [R1+0x7c0], R0 ;  /* 0x0007c00001007387 */ /* 0x0001e80000100800 */
[----:B------:R-:W5:Y:S04]  /*5600*/  LDL.LU R13, [R1+0xb4] ;  /* 0x0000b400010d7983 */ /* 0x000f680000300800 */
[----:B------:R-:W5:Y:S04]  /*5610*/  LDL.LU R12, [R1+0xb0] ;  /* 0x0000b000010c7983 */ /* 0x000f680000300800 */
[----:B------:R-:W5:Y:S01]  /*5620*/  LDL.LU R11, [R1+0x9c] ;  /* 0x00009c00010b7983 */ /* 0x000f620000300800 */
[----:B------:R-:W-:-:S02]  /*5630*/  ISETP.GT.U32.AND P6, PT, R2, R28, PT ;  /* 0x0000001c0200720c */ /* 0x000fc40003fc4070 */
[----:B------:R-:W-:Y:S01]  /*5640*/  LOP3.LUT R16, R16, 0x3f, RZ, 0xc0, !PT ;  /* 0x0000003f10107812 */ /* 0x000fe200078ec0ff */
[----:B------:R-:W-:Y:S01]  /*5650*/  @!P1 IMAD.MOV R7, RZ, RZ, -R7 ;  /* 0x000000ffff079224 */ /* 0x000fe200078e0a07 */
[----:B------:R-:W-:Y:S01]  /*5660*/  ISETP.GE.AND P1, PT, R17, RZ, PT ;  /* 0x000000ff1100720c */ /* 0x000fe20003f26270 */
[----:B------:R-:W-:Y:S01]  /*5670*/  @!P5 IMAD.MOV R6, RZ, RZ, -R6 ;  /* 0x000000ffff06d224 */ /* 0x000fe200078e0a06 */
[----:B------:R-:W5:Y:S01]  /*5680*/  LDL.LU R10, [R1+0x70] ;  /* 0x00007000010a7983 */ /* 0x000f620000300800 */
[----:B0-----:R-:W-:Y:S02]  /*5690*/  IMAD R0, R16, UR4, RZ ;  /* 0x0000000410007c24 */ /* 0x001fe4000f8e02ff */
[----:B------:R-:W-:Y:S01]  /*56a0*/  @!P2 IMAD.MOV R4, RZ, RZ, -R4 ;  /* 0x000000ffff04a224 */ /* 0x000fe200078e0a04 */
[----:B------:R-:W5:Y:S03]  /*56b0*/  LDL.LU R9, [R1+0x78] ;  /* 0x0000780001097983 */ /* 0x000f660000300800 */
[----:B------:R-:W-:Y:S01]  /*56c0*/  @!P6 IMAD.IADD R28, R28, 0x1, -R2 ;  /* 0x000000011c1ce824 */ /* 0x000fe200078e0a02 */
[----:B------:R-:W-:Y:S01]  /*56d0*/  IADD3 R2, P6, R0, UR6, RZ ;  /* 0x0000000600027c10 */ /* 0x000fe2000ffde0ff */
[----:B------:R-:W-:Y:S01]  /*56e0*/  @!P4 IMAD.MOV R3, RZ, RZ, -R3 ;  /* 0x000000ffff03c224 */ /* 0x000fe200078e0a03 */
[----:B------:R-:W-:Y:S01]  /*56f0*/  STL [R1+0x152c], R7 ;  /* 0x00152c0701007387 */ /* 0x000fe20000100800 */
[----:B------:R-:W-:Y:S01]  /*5700*/  @!P3 IMAD.MOV R8, RZ, RZ, -R8 ;  /* 0x000000ffff08b224 */ /* 0x000fe200078e0a08 */
[----:B------:R-:W-:Y:S01]  /*5710*/  ULDC UR6, c[0x0][0x234] ;  /* 0x00008d0000067ab9 */ /* 0x000fe20000000800 */
[----:B------:R-:W-:Y:S01]  /*5720*/  @!P0 IMAD.MOV R29, RZ, RZ, -R29 ;  /* 0x000000ffff1d8224 */ /* 0x000fe200078e0a1d */
[----:B------:R-:W-:Y:S01]  /*5730*/  STL [R1+0x1530], R6 ;  /* 0x0015300601007387 */ /* 0x000fe20000100800 */
[----:B------:R-:W-:-:S03]  /*5740*/  @!P1 IMAD.MOV R28, RZ, RZ, -R28 ;  /* 0x000000ffff1c9224 */ /* 0x000fc600078e0a1c */
[----:B------:R-:W-:Y:S04]  /*5750*/  STL [R1+0x146c], R2 ;  /* 0x00146c0201007387 */ /* 0x000fe80000100800 */
[----:B------:R-:W-:Y:S04]  /*5760*/  STL [R1+0x1534], R4 ;  /* 0x0015340401007387 */ /* 0x000fe80000100800 */
[----:B------:R4:W-:Y:S04]  /*5770*/  STL [R1+0x1538], R3 ;  /* 0x0015380301007387 */ /* 0x0009e80000100800 */
[----:B------:R-:W-:Y:S04]  /*5780*/  STL [R1+0x153c], R8 ;  /* 0x00153c0801007387 */ /* 0x000fe80000100800 */
[----:B------:R-:W-:Y:S04]  /*5790*/  STL [R1+0x1540], R29 ;  /* 0x0015401d01007387 */ /* 0x000fe80000100800 */
[----:B------:R-:W-:Y:S01]  /*57a0*/  STL [R1+0x1544], R28 ;  /* 0x0015441c01007387 */ /* 0x000fe20000100800 */
[----:B--2---:R-:W-:-:S02]  /*57b0*/  ISETP.NE.AND P5, PT, R5, RZ, PT ;  /* 0x000000ff0500720c */ /* 0x004fc40003fa5270 */
[----:B------:R-:W-:-:S04]  /*57c0*/  LOP3.LUT R5, RZ, R5, RZ, 0x33, !PT ;  /* 0x00000005ff057212 */ /* 0x000fc800078e33ff */
[C---:B---3--:R-:W-:Y:S02]  /*57d0*/  SEL R0, R5.reuse, R15, !P5 ;  /* 0x0000000f05007207 */ /* 0x048fe40006800000 */
[----:B----4-:R-:W-:-:S03]  /*57e0*/  SEL R3, R5, R14, !P5 ;  /* 0x0000000e05037207 */ /* 0x010fc60006800000 */
[----:B------:R0:W-:Y:S04]  /*57f0*/  STL [R1+0x8], R0 ;  /* 0x0000080001007387 */ /* 0x0001e80000100800 */
[----:B------:R1:W-:Y:S01]  /*5800*/  STL [R1+0x40], R3 ;  /* 0x0000400301007387 */ /* 0x0003e20000100800 */
[C---:B-----5:R-:W-:Y:S02]  /*5810*/  SEL R2, R5.reuse, R13, !P5 ;  /* 0x0000000d05027207 */ /* 0x060fe40006800000 */
[----:B0-----:R-:W-:-:S03]  /*5820*/  SEL R0, R5, R12, !P5 ;  /* 0x0000000c05007207 */ /* 0x001fc60006800000 */
[----:B------:R0:W-:Y:S01]  /*5830*/  STL [R1+0x48], R2 ;  /* 0x0000480201007387 */ /* 0x0001e20000100800 */
[----:B-1----:R-:W-:-:S03]  /*5840*/  SEL R3, R5, R11, !P5 ;  /* 0x0000000b05037207 */ /* 0x002fc60006800000 */
[----:B------:R1:W-:Y:S04]  /*5850*/  STL [R1+0x50], R0 ;  /* 0x0000500001007387 */ /* 0x0003e80000100800 */
[----:B------:R-:W-:Y:S04]  /*5860*/  STL [R1+0x5c], R3 ;  /* 0x00005c0301007387 */ /* 0x000fe80000100800 */
[----:B------:R-:W2:Y:S01]  /*5870*/  LDL.LU R28, [R1+0x90] ;  /* 0x00009000011c7983 */ /* 0x000ea20000300800 */
[C---:B0-----:R-:W-:Y:S02]  /*5880*/  SEL R2, R5.reuse, R10, !P5 ;  /* 0x0000000a05027207 */ /* 0x041fe40006800000 */
[----:B-1----:R-:W-:-:S03]  /*5890*/  SEL R0, R5, R9, !P5 ;  /* 0x0000000905007207 */ /* 0x002fc60006800000 */
[----:B------:R-:W-:Y:S04]  /*58a0*/  STL [R1+0x70], R2 ;  /* 0x0000700201007387 */ /* 0x000fe80000100800 */
[----:B--2---:R0:W-:Y:S04]  /*58b0*/  STL [R1+0x1548], R28 ;  /* 0x0015481c01007387 */ /* 0x0041e80000100800 */
[----:B------:R-:W-:Y:S04]  /*58c0*/  STL [R1+0x78], R0 ;  /* 0x0000780001007387 */ /* 0x000fe80000100800 */
[----:B0-----:R-:W2:Y:S04]  /*58d0*/  LDL.LU R28, [R1+0x94] ;  /* 0x00009400011c7983 */ /* 0x001ea80000300800 */
[----:B--2---:R0:W-:Y:S04]  /*58e0*/  STL [R1+0x154c], R28 ;  /* 0x00154c1c01007387 */ /* 0x0041e80000100800 */
[----:B0-----:R-:W2:Y:S04]  /*58f0*/  LDL.LU R28, [R1+0x98] ;  /* 0x00009800011c7983 */ /* 0x001ea80000300800 */
[----:B--2---:R0:W-:Y:S04]  /*5900*/  STL [R1+0x1550], R28 ;  /* 0x0015501c01007387 */ /* 0x0041e80000100800 */
[----:B0-----:R-:W2:Y:S04]  /*5910*/  LDL.LU R28, [R1+0x80] ;  /* 0x00008000011c7983 */ /* 0x001ea80000300800 */
[----:B------:R-:W3:Y:S04]  /*5920*/  LDL.LU R29, [R1+0x8c] ;  /* 0x00008c00011d7983 */ /* 0x000ee80000300800 */
[----:B------:R-:W4:Y:S04]  /*5930*/  LDL.LU R8, [R1+0x88] ;  /* 0x0000880001087983 */ /* 0x000f280000300800 */
[----:B------:R-:W5:Y:S04]  /*5940*/  LDL.LU R3, [R1+0x84] ;  /* 0x0000840001037983 */ /* 0x000f680000300800 */
        /* <DEDUP_REMOVED lines=23> */
[----:B------:R-:W5:Y:S01]  /*5ac0*/  LDL.LU R0, [R1+0x4] ;  /* 0x0000040001007983 */ /* 0x000f620000300800 */
[----:B--2---:R-:W-:-:S05]  /*5ad0*/  SEL R28, R5, R28, !P5 ;  /* 0x0000001c051c7207 */ /* 0x004fca0006800000 */
[----:B------:R0:W-:Y:S04]  /*5ae0*/  STL [R1+0x80], R28 ;  /* 0x0000801c01007387 */ /* 0x0001e80000100800 */
[----:B0-----:R-:W2:Y:S02]  /*5af0*/  LDL.LU R28, [R1+0x1550] ;  /* 0x00155000011c7983 */ /* 0x001ea40000300800 */
[----:B--2---:R-:W-:-:S05]  /*5b00*/  SEL R28, R5, R28, !P5 ;  /* 0x0000001c051c7207 */ /* 0x004fca0006800000 */
[----:B------:R0:W-:Y:S04]  /*5b10*/  STL [R1+0x98], R28 ;  /* 0x0000981c01007387 */ /* 0x0001e80000100800 */
[----:B0-----:R-:W2:Y:S02]  /*5b20*/  LDL.LU R28, [R1+0x154c] ;  /* 0x00154c00011c7983 */ /* 0x001ea40000300800 */
[----:B--2---:R-:W-:-:S05]  /*5b30*/  SEL R28, R5, R28, !P5 ;  /* 0x0000001c051c7207 */ /* 0x004fca0006800000 */
[----:B------:R0:W-:Y:S04]  /*5b40*/  STL [R1+0xac], R28 ;  /* 0x0000ac1c01007387 */ /* 0x0001e80000100800 */
[----:B0-----:R-:W2:Y:S01]  /*5b50*/  LDL.LU R28, [R1+0x1548] ;  /* 0x00154800011c7983 */ /* 0x001ea20000300800 */
[C---:B---3--:R-:W-:Y:S02]  /*5b60*/  SEL R29, R5.reuse, R29, !P5 ;  /* 0x0000001d051d7207 */ /* 0x048fe40006800000 */
[C---:B----4-:R-:W-:Y:S02]  /*5b70*/  SEL R8, R5.reuse, R8, !P5 ;  /* 0x0000000805087207 */ /* 0x050fe40006800000 */
[C---:B-----5:R-:W-:Y:S02]  /*5b80*/  SEL R3, R5.reuse, R3, !P5 ;  /* 0x0000000305037207 */ /* 0x060fe40006800000 */
[----:B------:R-:W-:-:S02]  /*5b90*/  SEL R4, R5, R4, !P5 ;  /* 0x0000000405047207 */ /* 0x000fc40006800000 */
[C---:B------:R-:W-:Y:S02]  /*5ba0*/  SEL R6, R5.reuse, R6, !P5 ;  /* 0x0000000605067207 */ /* 0x040fe40006800000 */
[C---:B------:R-:W-:Y:S02]  /*5bb0*/  SEL R7, R5.reuse, R7, !P5 ;  /* 0x0000000705077207 */ /* 0x040fe40006800000 */
[C---:B------:R-:W-:Y:S02]  /*5bc0*/  SEL R21, R5.reuse, R21, !P5 ;  /* 0x0000001505157207 */ /* 0x040fe40006800000 */
[C---:B------:R-:W-:Y:S02]  /*5bd0*/  SEL R22, R5.reuse, R22, !P5 ;  /* 0x0000001605167207 */ /* 0x040fe40006800000 */
[C---:B------:R-:W-:Y:S02]  /*5be0*/  SEL R24, R5.reuse, R24, !P5 ;  /* 0x0000001805187207 */ /* 0x040fe40006800000 */
        /* <DEDUP_REMOVED lines=16> */
[----:B--2---:R-:W-:-:S05]  /*5cf0*/  SEL R28, R5, R28, !P5 ;  /* 0x0000001c051c7207 */ /* 0x004fca0006800000 */
[----:B------:R0:W-:Y:S04]  /*5d00*/  STL [R1+0xb8], R28 ;  /* 0x0000b81c01007387 */ /* 0x0001e80000100800 */
[----:B0-----:R-:W2:Y:S04]  /*5d10*/  LDL.LU R28, [R1+0x1544] ;  /* 0x00154400011c7983 */ /* 0x001ea80000300800 */
[----:B------:R0:W-:Y:S04]  /*5d20*/  STL [R1+0xc0], R29 ;  /* 0x0000c01d01007387 */ /* 0x0001e80000100800 */
[----:B0-----:R-:W3:Y:S04]  /*5d30*/  LDL.LU R29, [R1+0x1540] ;  /* 0x00154000011d7983 */ /* 0x001ee80000300800 */
[----:B------:R0:W-:Y:S04]  /*5d40*/  STL [R1+0xf8], R8 ;  /* 0x0000f80801007387 */ /* 0x0001e80000100800 */
[----:B0-----:R-:W4:Y:S04]  /*5d50*/  LDL.LU R8, [R1+0x153c] ;  /* 0x00153c0001087983 */ /* 0x001f280000300800 */
[----:B------:R0:W-:Y:S04]  /*5d60*/  STL [R1+0xf4], R3 ;  /* 0x0000f40301007387 */ /* 0x0001e80000100800 */
[----:B0-----:R-:W5:Y:S04]  /*5d70*/  LDL.LU R3, [R1+0x1538] ;  /* 0x0015380001037983 */ /* 0x001f680000300800 */
        /* <DEDUP_REMOVED lines=43> */
[----:B0-----:R-:W3:Y:S01]  /*6030*/  LDL.LU R9, [R1+0x14e0] ;  /* 0x0014e00001097983 */ /* 0x001ee20000300800 */
[----:B------:R-:W-:-:S02]  /*6040*/  SEL R2, R5, R2, !P5 ;  /* 0x0000000205027207 */ /* 0x000fc40006800000 */
[----:B------:R-:W-:-:S03]  /*6050*/  SEL R0, R5, R0, !P5 ;  /* 0x0000000005007207 */ /* 0x000fc60006800000 */
[----:B------:R-:W-:Y:S04]  /*6060*/  STL [R1+0x88], R2 ;  /* 0x0000880201007387 */ /* 0x000fe80000100800 */
[----:B------:R5:W-:Y:S02]  /*6070*/  STL [R1+0x84], R0 ;  /* 0x0000840001007387 */ /* 0x000be40000100800 */
[C---:B-----5:R-:W-:Y:S02]  /*6080*/  SEL R0, R5.reuse, R11, !P5 ;  /* 0x0000000b05007207 */ /* 0x060fe40006800000 */
[C---:B--2---:R-:W-:Y:S02]  /*6090*/  SEL R2, R5.reuse, R10, !P5 ;  /* 0x0000000a05027207 */ /* 0x044fe40006800000 */
[----:B---3--:R-:W-:-:S05]  /*60a0*/  SEL R9, R5, R9, !P5 ;  /* 0x0000000905097207 */ /* 0x008fca0006800000 */
[----:B------:R4:W-:Y:S04]  /*60b0*/  STL [R1+0x7c], R9 ;  /* 0x00007c0901007387 */ /* 0x0009e80000100800 */
[----:B------:R0:W-:Y:S01]  /*60c0*/  STL [R1+0x74], R2 ;  /* 0x0000740201007387 */ /* 0x0001e20000100800 */
[----:B----4-:R-:W-:-:S03]  /*60d0*/  SEL R9, R5, R12, !P5 ;  /* 0x0000000c05097207 */ /* 0x010fc60006800000 */
[----:B------:R1:W-:Y:S01]  /*60e0*/  STL [R1+0x6c], R0 ;  /* 0x00006c0001007387 */ /* 0x0003e20000100800 */
[----:B0-----:R-:W-:-:S03]  /*60f0*/  SEL R2, R5, R13, !P5 ;  /* 0x0000000d05027207 */ /* 0x001fc60006800000 */
[----:B------:R0:W-:Y:S04]  /*6100*/  STL [R1+0x68], R9 ;  /* 0x0000680901007387 */ /* 0x0001e80000100800 */
[----:B------:R2:W-:Y:S01]  /*6110*/  STL [R1+0x64], R2 ;  /* 0x0000640201007387 */ /* 0x0005e20000100800 */
[C---:B-1----:R-:W-:Y:S02]  /*6120*/  SEL R0, R5.reuse, R14, !P5 ;  /* 0x0000000e05007207 */ /* 0x042fe40006800000 */
[----:B0-----:R-:W-:-:S03]  /*6130*/  SEL R9, R5, R15, !P5 ;  /* 0x0000000f05097207 */ /* 0x001fc60006800000 */
[----:B------:R0:W-:Y:S01]  /*6140*/  STL [R1+0x60], R0 ;  /* 0x0000600001007387 */ /* 0x0001e20000100800 */
[----:B--2---:R-:W-:-:S03]  /*6150*/  SEL R2, R5, R16, !P5 ;  /* 0x0000001005027207 */ /* 0x004fc60006800000 */
[----:B------:R1:W-:Y:S04]  /*6160*/  STL [R1+0x58], R9 ;  /* 0x0000580901007387 */ /* 0x0003e80000100800 */
[----:B------:R2:W-:Y:S01]  /*6170*/  STL [R1+0x54], R2 ;  /* 0x0000540201007387 */ /* 0x0005e20000100800 */
[C---:B0-----:R-:W-:Y:S02]  /*6180*/  SEL R0, R5.reuse, R17, !P5 ;  /* 0x0000001105007207 */ /* 0x041fe40006800000 */
[----:B-1----:R-:W-:-:S03]  /*6190*/  SEL R9, R5, R18, !P5 ;  /* 0x0000001205097207 */ /* 0x002fc60006800000 */
        /* <DEDUP_REMOVED lines=8> */
[----:B------:R-:W-:Y:S04]  /*6220*/  STL [R1+0x34], R9 ;  /* 0x0000340901007387 */ /* 0x000fe80000100800 */
[----:B------:R-:W2:Y:S01]  /*6230*/  LDL.LU R20, [R1+0x134] ;  /* 0x0001340001147983 */ /* 0x000ea20000300800 */
[----:B0-----:R-:W-:-:S03]  /*6240*/  SEL R0, R5, R25, !P5 ;  /* 0x0000001905007207 */ /* 0x001fc60006800000 */
[----:B------:R0:W-:Y:S04]  /*6250*/  STL [R1+0x30], R2 ;  /* 0x0000300201007387 */ /* 0x0001e80000100800 */
[----:B------:R-:W3:Y:S04]  /*6260*/  LDL.LU R14, [R1+0x130] ;  /* 0x00013000010e7983 */ /* 0x000ee80000300800 */
[----:B------:R1:W-:Y:S01]  /*6270*/  STL [R1+0x2c], R0 ;  /* 0x00002c0001007387 */ /* 0x0003e20000100800 */
[----:B0-----:R-:W-:-:S03]  /*6280*/  SEL R2, R5, R26, !P5 ;  /* 0x0000001a05027207 */ /* 0x001fc60006800000 */
[----:B------:R-:W4:Y:S01]  /*6290*/  LDL.LU R15, [R1+0x12c] ;  /* 0x00012c00010f7983 */ /* 0x000f220000300800 */
[----:B------:R-:W-:-:S03]  /*62a0*/  SEL R9, R5, R22, !P5 ;  /* 0x0000001605097207 */ /* 0x000fc60006800000 */
[----:B-1----:R-:W5:Y:S04]  /*62b0*/  LDL.LU R0, [R1+0x128] ;  /* 0x0001280001007983 */ /* 0x002f680000300800 */
[----:B------:R0:W-:Y:S04]  /*62c0*/  STL [R1+0x28], R2 ;  /* 0x0000280201007387 */ /* 0x0001e80000100800 */
[----:B------:R-:W4:Y:S01]  /*62d0*/  LDL.LU R19, [R1+0x8] ;  /* 0x0000080001137983 */ /* 0x000f220000300800 */
[----:B0-----:R-:W-:-:S05]  /*62e0*/  SEL R2, R5, R24, !P5 ;  /* 0x0000001805027207 */ /* 0x001fca0006800000 */
[----:B------:R0:W-:Y:S04]  /*62f0*/  STL [R1+0x24], R2 ;  /* 0x0000240201007387 */ /* 0x0001e80000100800 */
[----:B------:R-:W-:Y:S04]  /*6300*/  STL [R1+0x20], R9 ;  /* 0x0000200901007387 */ /* 0x000fe80000100800 */
[----:B------:R-:W4:Y:S01]  /*6310*/  LDL.LU R16, [R1+0x40] ;  /* 0x0000400001107983 */ /* 0x000f220000300800 */
[C---:B0-----:R-:W-:Y:S02]  /*6320*/  SEL R2, R5.reuse, R21, !P5 ;  /* 0x0000001505027207 */ /* 0x041fe40006800000 */
[----:B------:R-:W-:-:S03]  /*6330*/  SEL R7, R5, R7, !P5 ;  /* 0x0000000705077207 */ /* 0x000fc60006800000 */
[----:B------:R0:W-:Y:S04]  /*6340*/  STL [R1+0x1c], R2 ;  /* 0x00001c0201007387 */ /* 0x0001e80000100800 */
[----:B------:R-:W4:Y:S01]  /*6350*/  LDL.LU R17, [R1+0x48] ;  /* 0x0000480001117983 */ /* 0x000f220000300800 */
[----:B0-----:R-:W-:-:S03]  /*6360*/  SEL R2, R5, R6, !P5 ;  /* 0x0000000605027207 */ /* 0x001fc60006800000 */
[----:B------:R-:W-:Y:S04]  /*6370*/  STL [R1+0x18], R7 ;  /* 0x0000180701007387 */ /* 0x000fe80000100800 */
[----:B------:R0:W-:Y:S02]  /*6380*/  STL [R1+0x14], R2 ;  /* 0x0000140201007387 */ /* 0x0001e40000100800 */
[----:B0-----:R-:W0:Y:S01]  /*6390*/  S2R R2, SR_TID.X ;  /* 0x0000000000027919 */ /* 0x001e220000002100 */
[C---:B------:R-:W-:Y:S02]  /*63a0*/  SEL R4, R5.reuse, R4, !P5 ;  /* 0x0000000405047207 */ /* 0x040fe40006800000 */
[----:B------:R-:W-:-:S03]  /*63b0*/  SEL R3, R5, R3, !P5 ;  /* 0x0000000305037207 */ /* 0x000fc60006800000 */
[----:B------:R-:W-:Y:S04]  /*63c0*/  STL [R1+0x10], R4 ;  /* 0x0000100401007387 */ /* 0x000fe80000100800 */
[----:B------:R-:W4:Y:S04]  /*63d0*/  LDL.LU R18, [R1+0x50] ;  /* 0x0000500001127983 */ /* 0x000f280000300800 */
[----:B------:R1:W-:Y:S04]  /*63e0*/  STL [R1+0xc], R3 ;  /* 0x00000c0301007387 */ /* 0x0003e80000100800 */
[----:B------:R-:W4:Y:S04]  /*63f0*/  LDL.LU R9, [R1+0x5c] ;  /* 0x00005c0001097983 */ /* 0x000f280000300800 */
[----:B------:R-:W4:Y:S01]  /*6400*/  LDL.LU R10, [R1+0x70] ;  /* 0x00007000010a7983 */ /* 0x000f220000300800 */
[----:B0-----:R-:W-:-:S02]  /*6410*/  LOP3.LUT R11, R2, 0x3f, RZ, 0xc0, !PT ;  /* 0x0000003f020b7812 */ /* 0x001fc400078ec0ff */
[----:B------:R-:W-:-:S03]  /*6420*/  SEL R2, R5, R8, !P5 ;  /* 0x0000000805027207 */ /* 0x000fc60006800000 */
[----:B------:R-:W-:Y:S02]  /*6430*/  IMAD R12, R11, UR4, RZ ;  /* 0x000000040b0c7c24 */ /* 0x000fe4000f8e02ff */
[----:B------:R0:W-:Y:S03]  /*6440*/  STL [R1+0x1470], R2 ;  /* 0x0014700201007387 */ /* 0x0001e60000100800 */
[----:B-1----:R-:W-:Y:S01]  /*6450*/  LEA.HI.X.SX32 R3, R12, UR7, 0x1, P6 ;  /* 0x000000070c037c11 */ /* 0x002fe2000b0f0eff */
[----:B------:R-:W4:Y:S01]  /*6460*/  LDL.LU R11, [R1+0x78] ;  /* 0x00007800010b7983 */ /* 0x000f220000300800 */
[----:B------:R-:W-:Y:S01]  /*6470*/  ULDC UR7, c[0x0][0x240] ;  /* 0x0000900000077ab9 */ /* 0x000fe20000000800 */
[C---:B0-----:R-:W-:Y:S02]  /*6480*/  SEL R2, R5.reuse, R29, !P5 ;  /* 0x0000001d05027207 */ /* 0x041fe40006800000 */
[----:B------:R-:W-:-:S03]  /*6490*/  SEL R5, R5, R28, !P5 ;  /* 0x0000001c05057207 */ /* 0x000fc60006800000 */
[----:B------:R2:W-:Y:S04]  /*64a0*/  STL [R1], R2 ;  /* 0x0000000201007387 */ /* 0x0005e80000100800 */
[----:B------:R-:W-:Y:S04]  /*64b0*/  STL [R1+0x1474], R5 ;  /* 0x0014740501007387 */ /* 0x000fe80000100800 */
[----:B------:R-:W4:Y:S04]  /*64c0*/  LDL.LU R12, [R1+0x80] ;  /* 0x00008000010c7983 */ /* 0x000f280000300800 */
[----:B------:R-:W4:Y:S04]  /*64d0*/  LDL.LU R13, [R1+0x98] ;  /* 0x00009800010d7983 */ /* 0x000f280000300800 */
[----:B------:R3:W-:Y:S01]  /*64e0*/  STL [R1+0x1468], R3 ;  /* 0x0014680301007387 */ /* 0x0007e20000100800 */
[----:B--2---:R-:W-:-:S02]  /*64f0*/  IMAD R2, R20, UR6, RZ ;  /* 0x0000000614027c24 */ /* 0x004fc4000f8e02ff */
[----:B---3--:R-:W-:Y:S02]  /*6500*/  IMAD R3, R14, UR6, RZ ;  /* 0x000000060e037c24 */ /* 0x008fe4000f8e02ff */
[----:B------:R-:W2:Y:S04]  /*6510*/  LDL.LU R14, [R1+0xac] ;  /* 0x0000ac00010e7983 */ /* 0x000ea80000300800 */
[----:B------:R4:W-:Y:S04]  /*6520*/  STL [R1+0xfc], R2 ;  /* 0x0000fc0201007387 */ /* 0x0009e80000100800 */
[----:B------:R-:W-:Y:S01]  /*6530*/  STL [R1+0x100], R3 ;  /* 0x0001000301007387 */ /* 0x000fe20000100800 */
[----:B-----5:R-:W-:-:S02]  /*6540*/  IMAD R0, R0, UR6, RZ ;  /* 0x0000000600007c24 */ /* 0x020fc4000f8e02ff */
[----:B----4-:R-:W-:Y:S01]  /*6550*/  IMAD R2, R15, UR6, RZ ;  /* 0x000000060f027c24 */ /* 0x010fe2000f8e02ff */
[----:B------:R-:W-:Y:S01]  /*6560*/  UIMAD UR48, UR21, 0x3f, URZ ;  /* 0x0000003f153078a4 */ /* 0x000fe2000f8e023f */
[----:B------:R-:W3:Y:S01]  /*6570*/  LDL.LU R15, [R1+0xb8] ;  /* 0x0000b800010f7983 */ /* 0x000ee20000300800 */
[----:B------:R-:W-:Y:S02]  /*6580*/  UIMAD UR49, UR21, 0x3e, URZ ;  /* 0x0000003e153178a4 */ /* 0x000fe4000f8e023f */
[----:B------:R-:W-:Y:S01]  /*6590*/  UIMAD UR50, UR21, 0x3d, URZ ;  /* 0x0000003d153278a4 */ /* 0x000fe2000f8e023f */
[----:B------:R-:W-:Y:S01]  /*65a0*/  IMAD R4, R19, UR7, RZ ;  /* 0x0000000713047c24 */ /* 0x000fe2000f8e02ff */
[----:B------:R-:W-:Y:S01]  /*65b0*/  STL [R1+0x104], R2 ;  /* 0x0001040201007387 */ /* 0x000fe20000100800 */
[----:B------:R-:W-:Y:S02]  /*65c0*/  UIMAD UR51, UR21, 0x3c, URZ ;  /* 0x0000003c153378a4 */ /* 0x000fe4000f8e023f */
[----:B------:R-:W-:Y:S01]  /*65d0*/  UIMAD UR52, UR21, 0x3b, URZ ;  /* 0x0000003b153478a4 */ /* 0x000fe2000f8e023f */
[----:B------:R-:W-:Y:S01]  /*65e0*/  STL [R1+0x1464], R0 ;  /* 0x0014640001007387 */ /* 0x000fe20000100800 */
[----:B------:R-:W-:-:S02]  /*65f0*/  UIMAD UR53, UR21, 0x3a, URZ ;  /* 0x0000003a153578a4 */ /* 0x000fc4000f8e023f */
[----:B------:R-:W-:Y:S01]  /*6600*/  UIMAD UR54, UR21, 0x39, URZ ;  /* 0x00000039153678a4 */ /* 0x000fe2000f8e023f */
[----:B------:R-:W-:Y:S01]  /*6610*/  STL [R1+0x1478], R4 ;  /* 0x0014780401007387 */ /* 0x000fe20000100800 */
[----:B------:R-:W-:Y:S02]  /*6620*/  UIMAD UR55, UR21, 0x38, URZ ;  /* 0x00000038153778a4 */ /* 0x000fe4000f8e023f */
[----:B------:R-:W-:Y:S02]  /*6630*/  UIMAD UR56, UR21, 0x37, URZ ;  /* 0x00000037153878a4 */ /* 0x000fe4000f8e023f */
[----:B------:R-:W-:Y:S02]  /*6640*/  UIMAD UR57, UR21, 0x36, URZ ;  /* 0x00000036153978a4 */ /* 0x000fe4000f8e023f */
[----:B------:R-:W-:Y:S02]  /*6650*/  UIMAD UR58, UR21, 0x35, URZ ;  /* 0x00000035153a78a4 */ /* 0x000fe4000f8e023f */
[----:B------:R-:W-:Y:S01]  /*6660*/  UIMAD UR59, UR21, 0x34, URZ ;  /* 0x00000034153b78a4 */ /* 0x000fe2000f8e023f */
[----:B------:R-:W-:Y:S01]  /*6670*/  IMAD R6, R16, UR7, RZ ;  /* 0x0000000710067c24 */ /* 0x000fe2000f8e02ff */
[----:B------:R-:W-:Y:S01]  /*6680*/  UIMAD UR60, UR21, 0x33, URZ ;  /* 0x00000033153c78a4 */ /* 0x000fe2000f8e023f */
[----:B------:R-:W4:Y:S01]  /*6690*/  LDL.LU R16, [R1+0xc0] ;  /* 0x0000c00001107983 */ /* 0x000f220000300800 */
[----:B------:R-:W-:-:S02]  /*66a0*/  UIMAD UR61, UR21, 0x32, URZ ;  /* 0x00000032153d78a4 */ /* 0x000fc4000f8e023f */
[----:B------:R-:W-:Y:S01]  /*66b0*/  UIMAD UR20, UR21, 0x31, URZ ;  /* 0x00000031151478a4 */ /* 0x000fe2000f8e023f */
[----:B------:R0:W-:Y:S01]  /*66c0*/  STL [R1+0x147c], R6 ;  /* 0x00147c0601007387 */ /* 0x0001e20000100800 */
[----:B------:R-:W-:Y:S02]  /*66d0*/  UIMAD UR43, UR21, 0x30, URZ ;  /* 0x00000030152b78a4 */ /* 0x000fe4000f8e023f */
[----:B------:R-:W-:Y:S01]  /*66e0*/  UIMAD UR44, UR21, 0x2f, URZ ;  /* 0x0000002f152c78a4 */ /* 0x000fe2000f8e023f */
[----:B------:R-:W-:Y:S01]  /*66f0*/  IMAD R7, R17, UR7, RZ ;  /* 0x0000000711077c24 */ /* 0x000fe2000f8e02ff */
[----:B------:R-:W-:Y:S01]  /*6700*/  UIMAD UR45, UR21, 0x2e, URZ ;  /* 0x0000002e152d78a4 */ /* 0x000fe2000f8e023f */
[----:B------:R-:W5:Y:S01]  /*6710*/  LDL.LU R17, [R1+0xf8] ;  /* 0x0000f80001117983 */ /* 0x000f620000300800 */
[----:B------:R-:W-:Y:S02]  /*6720*/  UIMAD UR46, UR21, 0x2d, URZ ;  /* 0x0000002d152e78a4 */ /* 0x000fe4000f8e023f */
[----:B------:R-:W-:Y:S01]  /*6730*/  UIMAD UR47, UR21, 0x2c, URZ ;  /* 0x0000002c152f78a4 */ /* 0x000fe2000f8e023f */
[----:B------:R-:W-:Y:S01]  /*6740*/  STL [R1+0x1480], R7 ;  /* 0x0014800701007387 */ /* 0x000fe20000100800 */
[----:B------:R-:W-:-:S02]  /*6750*/  UIMAD UR22, UR22, 0x1c, URZ ;  /* 0x0000001c161678a4 */ /* 0x000fc4000f8e023f */
[----:B------:R-:W-:Y:S02]  /*6760*/  UIMAD UR23, UR23, 0x1b, URZ ;  /* 0x0000001b171778a4 */ /* 0x000fe4000f8e023f */
[----:B------:R-:W-:Y:S02]  /*6770*/  UIMAD UR24, UR24, 0x1a, URZ ;  /* 0x0000001a181878a4 */ /* 0x000fe4000f8e023f */
[----:B------:R-:W-:Y:S02]  /*6780*/  UIMAD UR25, UR25, 0x19, URZ ;  /* 0x00000019191978a4 */ /* 0x000fe4000f8e023f */
[----:B------:R-:W-:Y:S02]  /*6790*/  UIMAD UR26, UR26, 0x18, URZ ;  /* 0x000000181a1a78a4 */ /* 0x000fe4000f8e023f */
[----:B------:R-:W-:Y:S02]  /*67a0*/  UIMAD UR27, UR27, 0x17, URZ ;  /* 0x000000171b1b78a4 */ /* 0x000fe4000f8e023f */
[----:B------:R-:W-:-:S02]  /*67b0*/  UIMAD UR28, UR28, 0x16, URZ ;  /* 0x000000161c1c78a4 */ /* 0x000fc4000f8e023f */
[----:B------:R-:W-:Y:S02]  /*67c0*/  UIMAD UR29, UR29, 0x15, URZ ;  /* 0x000000151d1d78a4 */ /* 0x000fe4000f8e023f */
[----:B------:R-:W-:Y:S02]  /*67d0*/  UIMAD UR30, UR30, 0x14, URZ ;  /* 0x000000141e1e78a4 */ /* 0x000fe4000f8e023f */
[----:B------:R-:W-:Y:S02]  /*67e0*/  UIMAD UR31, UR31, 0x13, URZ ;  /* 0x000000131f1f78a4 */ /* 0x000fe4000f8e023f */
[----:B------:R-:W-:Y:S02]  /*67f0*/  UIMAD UR34, UR34, 0x12, URZ ;  /* 0x00000012222278a4 */ /* 0x000fe4000f8e023f */
[----:B------:R-:W-:Y:S01]  /*6800*/  UIMAD UR35, UR35, 0x11, URZ ;  /* 0x00000011232378a4 */ /* 0x000fe2000f8e023f */
[----:B------:R-:W-:Y:S01]  /*6810*/  IMAD R8, R18, UR7, RZ ;  /* 0x0000000712087c24 */ /* 0x000fe2000f8e02ff */
[----:B------:R-:W-:-:S02]  /*6820*/  USHF.L.U32 UR36, UR36, 0x4, URZ ;  /* 0x0000000424247899 */ /* 0x000fc4000800063f */
[----:B------:R-:W-:Y:S01]  /*6830*/  UIMAD UR37, UR37, 0xf, URZ ;  /* 0x0000000f252578a4 */ /* 0x000fe2000f8e023f */
[----:B------:R-:W-:Y:S01]  /*6840*/  IMAD R9, R9, UR7, RZ ;  /* 0x0000000709097c24 */ /* 0x000fe2000f8e02ff */
[----:B------:R-:W-:Y:S01]  /*6850*/  STL [R1+0x1484], R8 ;  /* 0x0014840801007387 */ /* 0x000fe20000100800 */
[----:B------:R-:W-:Y:S01]  /*6860*/  ULDC UR6, c[0x0][0x238] ;  /* 0x00008e0000067ab9 */ /* 0x000fe20000000800 */
[----:B------:R-:W-:Y:S02]  /*6870*/  IMAD R10, R10, UR7, RZ ;  /* 0x000000070a0a7c24 */ /* 0x000fe4000f8e02ff */
[----:B------:R-:W-:Y:S04]  /*6880*/  STL [R1+0x1488], R9 ;  /* 0x0014880901007387 */ /* 0x000fe80000100800 */
[----:B------:R-:W-:Y:S04]  /*6890*/  STL [R1+0x148c], R10 ;  /* 0x00148c0a01007387 */ /* 0x000fe80000100800 */
[----:B------:R-:W5:Y:S04]  /*68a0*/  LDL.LU R18, [R1+0xf4] ;  /* 0x0000f40001127983 */ /* 0x000f680000300800 */
[----:B------:R-:W5:Y:S01]  /*68b0*/  LDL.LU R19, [R1+0xf0] ;  /* 0x0000f00001137983 */ /* 0x000f620000300800 */
[----:B------:R-:W-:-:S05]  /*68c0*/  IMAD R11, R11, UR7, RZ ;  /* 0x000000070b0b7c24 */ /* 0x000fca000f8e02ff */
[----:B------:R-:W-:Y:S04]  /*68d0*/  STL [R1+0x1490], R11 ;  /* 0x0014900b01007387 */ /* 0x000fe80000100800 */
[----:B------:R-:W5:Y:S04]  /*68e0*/  LDL.LU R20, [R1+0xec] ;  /* 0x0000ec0001147983 */ /* 0x000f680000300800 */
[----:B------:R-:W5:Y:S01]  /*68f0*/  LDL.LU R21, [R1+0xe8] ;  /* 0x0000e80001157983 */ /* 0x000f620000300800 */
[----:B------:R-:W-:Y:S02]  /*6900*/  IMAD R12, R12, UR7, RZ ;  /* 0x000000070c0c7c24 */ /* 0x000fe4000f8e02ff */
[----:B------:R-:W-:-:S03]  /*6910*/  IMAD R13, R13, UR7, RZ ;  /* 0x000000070d0d7c24 */ /* 0x000fc6000f8e02ff */
[----:B------:R-:W-:Y:S04]  /*6920*/  STL [R1+0x1494], R12 ;  /* 0x0014940c01007387 */ /* 0x000fe80000100800 */
[----:B------:R-:W5:Y:S04]  /*6930*/  LDL.LU R22, [R1+0xe4] ;  /* 0x0000e40001167983 */ /* 0x000f680000300800 */
[----:B------:R-:W5:Y:S04]  /*6940*/  LDL.LU R23, [R1+0xe0] ;  /* 0x0000e00001177983 */ /* 0x000f680000300800 */
[----:B------:R-:W-:Y:S04]  /*6950*/  STL [R1+0x1498], R13 ;  /* 0x0014980d01007387 */ /* 0x000fe80000100800 */
[----:B------:R-:W5:Y:S04]  /*6960*/  LDL.LU R24, [R1+0xdc] ;  /* 0x0000dc0001187983 */ /* 0x000f680000300800 */
[----:B------:R-:W5:Y:S01]  /*6970*/  LDL.LU R25, [R1+0xd8] ;  /* 0x0000d80001197983 */ /* 0x000f620000300800 */
[----:B--2---:R-:W-:-:S05]  /*6980*/  IMAD R14, R14, UR7, RZ ;  /* 0x000000070e0e7c24 */ /* 0x004fca000f8e02ff */
[----:B------:R-:W-:Y:S04]  /*6990*/  STL [R1+0x149c], R14 ;  /* 0x00149c0e01007387 */ /* 0x000fe80000100800 */
[----:B------:R-:W2:Y:S04]  /*69a0*/  LDL.LU R26, [R1+0xd4] ;  /* 0x0000d400011a7983 */ /* 0x000ea80000300800 */
[----:B------:R-:W2:Y:S01]  /*69b0*/  LDL.LU R27, [R1+0xd0] ;  /* 0x0000d000011b7983 */ /* 0x000ea20000300800 */
[----:B---3--:R-:W-:-:S05]  /*69c0*/  IMAD R15, R15, UR7, RZ ;  /* 0x000000070f0f7c24 */ /* 0x008fca000f8e02ff */
[----:B------:R-:W-:Y:S04]  /*69d0*/  STL [R1+0x14a0], R15 ;  /* 0x0014a00f01007387 */ /* 0x000fe80000100800 */
[----:B------:R-:W3:Y:S04]  /*69e0*/  LDL.LU R28, [R1+0xcc] ;  /* 0x0000cc00011c7983 */ /* 0x000ee80000300800 */
[----:B------:R-:W3:Y:S01]  /*69f0*/  LDL.LU R29, [R1+0xc8] ;  /* 0x0000c800011d7983 */ /* 0x000ee20000300800 */
[----:B----4-:R-:W-:-:S05]  /*6a00*/  IMAD R16, R16, UR7, RZ ;  /* 0x0000000710107c24 */ /* 0x010fca000f8e02ff */
[----:B------:R-:W-:Y:S04]  /*6a10*/  STL [R1+0x14a4], R16 ;  /* 0x0014a41001007387 */ /* 0x000fe80000100800 */
[----:B0-----:R-:W4:Y:S04]  /*6a20*/  LDL.LU R6, [R1+0xc4] ;  /* 0x0000c40001067983 */ /* 0x001f280000300800 */
[----:B------:R-:W4:Y:S04]  /*6a30*/  LDL.LU R4, [R1+0xbc] ;  /* 0x0000bc0001047983 */ /* 0x000f280000300800 */
[----:B------:R-:W4:Y:S04]  /*6a40*/  LDL.LU R0, [R1+0xb4] ;  /* 0x0000b40001007983 */ /* 0x000f280000300800 */
[----:B------:R-:W4:Y:S04]  /*6a50*/  LDL.LU R3, [R1+0xb0] ;  /* 0x0000b00001037983 */ /* 0x000f280000300800 */
[----:B------:R-:W4:Y:S01]  /*6a60*/  LDL.LU R5, [R1+0xa8] ;  /* 0x0000a80001057983 */ /* 0x000f220000300800 */
[----:B-----5:R-:W-:-:S03]  /*6a70*/  IMAD R17, R17, UR7, RZ ;  /* 0x0000000711117c24 */ /* 0x020fc6000f8e02ff */
[----:B------:R-:W5:Y:S04]  /*6a80*/  LDL.LU R2, [R1+0xa4] ;  /* 0x0000a40001027983 */ /* 0x000f680000300800 */
[----:B------:R-:W-:Y:S01]  /*6a90*/  STL [R1+0x14a8], R17 ;  /* 0x0014a81101007387 */ /* 0x000fe20000100800 */
[----:B------:R-:W-:Y:S02]  /*6aa0*/  IMAD R18, R18, UR7, RZ ;  /* 0x0000000712127c24 */ /* 0x000fe4000f8e02ff */
[----:B------:R-:W-:-:S03]  /*6ab0*/  IMAD R19, R19, UR7, RZ ;  /* 0x0000000713137c24 */ /* 0x000fc6000f8e02ff */
[----:B------:R-:W-:Y:S04]  /*6ac0*/  STL [R1+0x14ac], R18 ;  /* 0x0014ac1201007387 */ /* 0x000fe80000100800 */
[----:B------:R-:W-:Y:S01]  /*6ad0*/  STL [R1+0x14b0], R19 ;  /* 0x0014b01301007387 */ /* 0x000fe20000100800 */
[----:B------:R-:W-:Y:S02]  /*6ae0*/  IMAD R20, R20, UR7, RZ ;  /* 0x0000000714147c24 */ /* 0x000fe4000f8e02ff */
[----:B------:R-:W-:-:S03]  /*6af0*/  IMAD R21, R21, UR7, RZ ;  /* 0x0000000715157c24 */ /* 0x000fc6000f8e02ff */
[----:B------:R-:W-:Y:S04]  /*6b00*/  STL [R1+0x14b4], R20 ;  /* 0x0014b41401007387 */ /* 0x000fe80000100800 */
[----:B------:R-:W-:Y:S01]  /*6b10*/  STL [R1+0x14b8], R21 ;  /* 0x0014b81501007387 */ /* 0x000fe20000100800 */
[----:B------:R-:W-:Y:S02]  /*6b20*/  IMAD R22, R22, UR7, RZ ;  /* 0x0000000716167c24 */ /* 0x000fe4000f8e02ff */
[----:B------:R-:W-:-:S03]  /*6b30*/  IMAD R23, R23, UR7, RZ ;  /* 0x0000000717177c24 */ /* 0x000fc6000f8e02ff */
[----:B------:R-:W-:Y:S01]  /*6b40*/  STL [R1+0x14bc], R22 ;  /* 0x0014bc1601007387 */ /* 0x000fe20000100800 */
[----:B------:R-:W-:-:S03]  /*6b50*/  IMAD R24, R24, UR7, RZ ;  /* 0x0000000718187c24 */ /* 0x000fc6000f8e02ff */
[----:B------:R-:W-:Y:S01]  /*6b60*/  STL [R1+0x14c0], R23 ;  /* 0x0014c01701007387 */ /* 0x000fe20000100800 */
[----:B------:R-:W-:-:S03]  /*6b70*/  IMAD R25, R25, UR7, RZ ;  /* 0x0000000719197c24 */ /* 0x000fc6000f8e02ff */
[----:B------:R-:W-:Y:S04]  /*6b80*/  STL [R1+0x14c4], R24 ;  /* 0x0014c41801007387 */ /* 0x000fe80000100800 */
[----:B------:R-:W-:Y:S01]  /*6b90*/  STL [R1+0x14c8], R25 ;  /* 0x0014c81901007387 */ /* 0x000fe20000100800 */
[----:B--2---:R-:W-:Y:S02]  /*6ba0*/  IMAD R26, R26, UR7, RZ ;  /* 0x000000071a1a7c24 */ /* 0x004fe4000f8e02ff */
[----:B------:R-:W-:-:S03]  /*6bb0*/  IMAD R27, R27, UR7, RZ ;  /* 0x000000071b1b7c24 */ /* 0x000fc6000f8e02ff */
[----:B------:R-:W-:Y:S04]  /*6bc0*/  STL [R1+0x14cc], R26 ;  /* 0x0014cc1a01007387 */ /* 0x000fe80000100800 */
[----:B------:R-:W-:Y:S01]  /*6bd0*/  STL [R1+0x14d0], R27 ;  /* 0x0014d01b01007387 */ /* 0x000fe20000100800 */
[----:B---3--:R-:W-:Y:S02]  /*6be0*/  IMAD R28, R28, UR7, RZ ;  /* 0x000000071c1c7c24 */ /* 0x008fe4000f8e02ff */
[----:B------:R-:W-:-:S03]  /*6bf0*/  IMAD R29, R29, UR7, RZ ;  /* 0x000000071d1d7c24 */ /* 0x000fc6000f8e02ff */
[----:B------:R-:W-:Y:S04]  /*6c00*/  STL [R1+0x14d4], R28 ;  /* 0x0014d41c01007387 */ /* 0x000fe80000100800 */
[----:B------:R-:W-:Y:S01]  /*6c10*/  STL [R1+0x14d8], R29 ;  /* 0x0014d81d01007387 */ /* 0x000fe20000100800 */
[----:B----4-:R-:W-:Y:S02]  /*6c20*/  IMAD R6, R6, UR7, RZ ;  /* 0x0000000706067c24 */ /* 0x010fe4000f8e02ff */
[----:B------:R-:W-:-:S03]  /*6c30*/  IMAD R4, R4, UR7, RZ ;  /* 0x0000000704047c24 */ /* 0x000fc6000f8e02ff */
[----:B------:R-:W-:Y:S01]  /*6c40*/  STL [R1+0x8], R6 ;  /* 0x0000080601007387 */ /* 0x000fe20000100800 */
[----:B------:R-:W-:-:S03]  /*6c50*/  IMAD R0, R0, UR7, RZ ;  /* 0x0000000700007c24 */ /* 0x000fc6000f8e02ff */
[----:B------:R0:W-:Y:S01]  /*6c60*/  STL [R1+0x40], R4 ;  /* 0x0000400401007387 */ /* 0x0001e20000100800 */
[----:B------:R-:W-:-:S03]  /*6c70*/  IMAD R3, R3, UR7, RZ ;  /* 0x0000000703037c24 */ /* 0x000fc6000f8e02ff */
[----:B------:R-:W-:Y:S01]  /*6c80*/  STL [R1+0x48], R0 ;  /* 0x0000480001007387 */ /* 0x000fe20000100800 */
[----:B0-----:R-:W-:-:S03]  /*6c90*/  IMAD R4, R5, UR7, RZ ;  /* 0x0000000705047c24 */ /* 0x001fc6000f8e02ff */
[----:B------:R0:W-:Y:S04]  /*6ca0*/  STL [R1+0x50], R3 ;  /* 0x0000500301007387 */ /* 0x0001e80000100800 */
[----:B0-----:R-:W2:Y:S04]  /*6cb0*/  LDL.LU R3, [R1+0xa0] ;  /* 0x0000a00001037983 */ /* 0x001ea80000300800 */
[----:B------:R-:W-:Y:S04]  /*6cc0*/  STL [R1+0x5c], R4 ;  /* 0x00005c0401007387 */ /* 0x000fe80000100800 */
[----:B------:R-:W3:Y:S01]  /*6cd0*/  LDL.LU R29, [R1+0x94] ;  /* 0x00009400011d7983 */ /* 0x000ee20000300800 */
[----:B-----5:R-:W-:-:S05]  /*6ce0*/  IMAD R0, R2, UR7, RZ ;  /* 0x0000000702007c24 */ /* 0x020fca000f8e02ff */
[----:B------:R-:W-:Y:S04]  /*6cf0*/  STL [R1+0x70], R0 ;  /* 0x0000700001007387 */ /* 0x000fe80000100800 */
[----:B---3--:R0:W-:Y:S04]  /*6d00*/  STL [R1+0x14dc], R29 ;  /* 0x0014dc1d01007387 */ /* 0x0081e80000100800 */
[----:B0-----:R-:W3:Y:S04]  /*6d10*/  LDL.LU R29, [R1+0x9c] ;  /* 0x00009c00011d7983 */ /* 0x001ee80000300800 */
        /* <DEDUP_REMOVED lines=19> */
[----:B--2---:R-:W-:-:S03]  /*6e50*/  IMAD R3, R3, UR7, RZ ;  /* 0x0000000703037c24 */ /* 0x004fc6000f8e02ff */
[----:B------:R-:W2:Y:S04]  /*6e60*/  LDL.LU R9, [R1+0x28] ;  /* 0x0000280001097983 */ /* 0x000ea80000300800 */
[----:B------:R-:W2:Y:S04]  /*6e70*/  LDL.LU R8, [R1+0x24] ;  /* 0x0000240001087983 */ /* 0x000ea80000300800 */
[----:B------:R-:W2:Y:S04]  /*6e80*/  LDL.LU R7, [R1+0x20] ;  /* 0x0000200001077983 */ /* 0x000ea80000300800 */
[----:B------:R-:W2:Y:S04]  /*6e90*/  LDL.LU R6, [R1+0x1c] ;  /* 0x00001c0001067983 */ /* 0x000ea80000300800 */
[----:B------:R-:W2:Y:S04]  /*6ea0*/  LDL.LU R4, [R1+0x18] ;  /* 0x0000180001047983 */ /* 0x000ea80000300800 */
[----:B------:R-:W2:Y:S04]  /*6eb0*/  LDL.LU R5, [R1+0x14] ;  /* 0x0000140001057983 */ /* 0x000ea80000300800 */
[----:B------:R-:W2:Y:S04]  /*6ec0*/  LDL.LU R2, [R1+0x10] ;  /* 0x0000100001027983 */ /* 0x000ea80000300800 */
[----:B------:R-:W2:Y:S04]  /*6ed0*/  LDL.LU R0, [R1+0xc] ;  /* 0x00000c0001007983 */ /* 0x000ea80000300800 */
[----:B------:R0:W-:Y:S04]  /*6ee0*/  STL [R1+0x78], R3 ;  /* 0x0000780301007387 */ /* 0x0001e80000100800 */
[----:B0-----:R-:W2:Y:S01]  /*6ef0*/  LDL.LU R3, [R1] ;  /* 0x0000000001037983 */ /* 0x001ea20000300800 */
[----:B---3--:R-:W-:-:S05]  /*6f00*/  IMAD R29, R29, UR7, RZ ;  /* 0x000000071d1d7c24 */ /* 0x008fca000f8e02ff */
[----:B------:R0:W-:Y:S04]  /*6f10*/  STL [R1+0x80], R29 ;  /* 0x0000801d01007387 */ /* 0x0001e80000100800 */
[----:B0-----:R-:W3:Y:S01]  /*6f20*/  LDL.LU R29, [R1+0x14dc] ;  /* 0x0014dc00011d7983 */ /* 0x001ee20000300800 */
[----:B----4-:R-:W-:Y:S02]  /*6f30*/  IMAD R28, R28, UR7, RZ ;  /* 0x000000071c1c7c24 */ /* 0x010fe4000f8e02ff */
[----:B-----5:R-:W-:Y:S02]  /*6f40*/  IMAD R27, R27, UR7, RZ ;  /* 0x000000071b1b7c24 */ /* 0x020fe4000f8e02ff */
[----:B------:R-:W-:Y:S02]  /*6f50*/  IMAD R26, R26, UR7, RZ ;  /* 0x000000071a1a7c24 */ /* 0x000fe4000f8e02ff */
[----:B------:R-:W-:-:S02]  /*6f60*/  IMAD R25, R25, UR7, RZ ;  /* 0x0000000719197c24 */ /* 0x000fc4000f8e02ff */
[----:B------:R-:W-:Y:S02]  /*6f70*/  IMAD R24, R24, UR7, RZ ;  /* 0x0000000718187c24 */ /* 0x000fe4000f8e02ff */
[----:B------:R-:W-:Y:S02]  /*6f80*/  IMAD R23, R23, UR7, RZ ;  /* 0x0000000717177c24 */ /* 0x000fe4000f8e02ff */
[----:B------:R-:W-:Y:S02]  /*6f90*/  IMAD R22, R22, UR7, RZ ;  /* 0x0000000716167c24 */ /* 0x000fe4000f8e02ff */
[----:B------:R-:W-:Y:S02]  /*6fa0*/  IMAD R21, R21, UR7, RZ ;  /* 0x0000000715157c24 */ /* 0x000fe4000f8e02ff */
        /* <DEDUP_REMOVED lines=11> */
[----:B--2---:R-:W-:Y:S02]  /*7060*/  IMAD R9, R9, UR7, RZ ;  /* 0x0000000709097c24 */ /* 0x004fe4000f8e02ff */
[----:B------:R-:W-:Y:S02]  /*7070*/  IMAD R8, R8, UR7, RZ ;  /* 0x0000000708087c24 */ /* 0x000fe4000f8e02ff */
[----:B------:R-:W-:-:S02]  /*7080*/  IMAD R7, R7, UR7, RZ ;  /* 0x0000000707077c24 */ /* 0x000fc4000f8e02ff */
[----:B------:R-:W-:Y:S02]  /*7090*/  IMAD R6, R6, UR7, RZ ;  /* 0x0000000706067c24 */ /* 0x000fe4000f8e02ff */
[----:B------:R-:W-:Y:S02]  /*70a0*/  IMAD R4, R4, UR7, RZ ;  /* 0x0000000704047c24 */ /* 0x000fe4000f8e02ff */
[----:B------:R-:W-:Y:S02]  /*70b0*/  IMAD R5, R5, UR7, RZ ;  /* 0x0000000705057c24 */ /* 0x000fe4000f8e02ff */
[----:B------:R-:W-:Y:S02]  /*70c0*/  IMAD R2, R2, UR7, RZ ;  /* 0x0000000702027c24 */ /* 0x000fe4000f8e02ff */
[----:B---3--:R-:W-:-:S05]  /*70d0*/  IMAD R29, R29, UR7, RZ ;  /* 0x000000071d1d7c24 */ /* 0x008fca000f8e02ff */
        /* <DEDUP_REMOVED lines=53> */
[----:B0-----:R-:W4:Y:S02]  /*7430*/  LDL.LU R2, [R1+0x1470] ;  /* 0x0014700001027983 */ /* 0x001f240000300800 */
[----:B----4-:R-:W-:-:S05]  /*7440*/  IMAD R2, R2, UR7, RZ ;  /* 0x0000000702027c24 */ /* 0x010fca000f8e02ff */
[----:B------:R0:W-:Y:S04]  /*7450*/  STL [R1+0x4], R2 ;  /* 0x0000040201007387 */ /* 0x0001e80000100800 */
[----:B0-----:R-:W2:Y:S01]  /*7460*/  LDL.LU R2, [R1+0x146c] ;  /* 0x00146c0001027983 */ /* 0x001ea20000300800 */
[----:B------:R-:W-:-:S05]  /*7470*/  IMAD R3, R3, UR7, RZ ;  /* 0x0000000703037c24 */ /* 0x000fca000f8e02ff */
[----:B------:R2:W-:Y:S02]  /*7480*/  STL [R1], R3 ;  /* 0x0000000301007387 */ /* 0x0005e40000100800 */
[----:B--2---:R-:W-:-:S05]  /*7490*/  IADD3 R3, P6, R4, R2, RZ ;  /* 0x0000000204037210 */ /* 0x004fca0007fde0ff */
[----:B------:R5:W-:Y:S02]  /*74a0*/  STL [R1+0x12cc], R3 ;  /* 0x0012cc0301007387 */ /* 0x000be40000100800 */
[----:B-----5:R-:W-:-:S05]  /*74b0*/  IADD3 R3, P5, R6, R2, RZ ;  /* 0x0000000206037210 */ /* 0x020fca0007fbe0ff */
[----:B------:R0:W-:Y:S02]  /*74c0*/  STL [R1+0x12d0], R3 ;  /* 0x0012d00301007387 */ /* 0x0001e40000100800 */
[----:B0-----:R-:W-:-:S05]  /*74d0*/  IADD3 R3, P3, R7, R2, RZ ;  /* 0x0000000207037210 */ /* 0x001fca0007f7e0ff */
[----:B------:R3:W-:Y:S02]  /*74e0*/  STL [R1+0x12d4], R3 ;  /* 0x0012d40301007387 */ /* 0x0007e40000100800 */
[----:B---3--:R-:W-:-:S05]  /*74f0*/  IADD3 R3, P2, R8, R2, RZ ;  /* 0x0000000208037210 */ /* 0x008fca0007f5e0ff */
[----:B------:R0:W-:Y:S02]  /*7500*/  STL [R1+0x12d8], R3 ;  /* 0x0012d80301007387 */ /* 0x0001e40000100800 */
[----:B0-----:R-:W-:-:S05]  /*7510*/  IADD3 R3, P1, R9, R2, RZ ;  /* 0x0000000209037210 */ /* 0x001fca0007f3e0ff */
[----:B------:R0:W-:Y:S02]  /*7520*/  STL [R1+0x12dc], R3 ;  /* 0x0012dc0301007387 */ /* 0x0001e40000100800 */
[----:B0-----:R-:W-:-:S05]  /*7530*/  IADD3 R3, P0, R10, R2, RZ ;  /* 0x000000020a037210 */ /* 0x001fca0007f1e0ff */
[----:B------:R0:W-:Y:S02]  /*7540*/  STL [R1+0x12e0], R3 ;  /* 0x0012e00301007387 */ /* 0x0001e40000100800 */
[----:B0-----:R-:W-:-:S05]  /*7550*/  IADD3 R3, P4, R11, R2, RZ ;  /* 0x000000020b037210 */ /* 0x001fca0007f9e0ff */
[----:B------:R0:W-:Y:S04]  /*7560*/  STL [R1+0x12e4], R3 ;  /* 0x0012e40301007387 */ /* 0x0001e80000100800 */
[----:B0-----:R-:W2:Y:S02]  /*7570*/  LDL.LU R3, [R1+0x1468] ;  /* 0x0014680001037983 */ /* 0x001ea40000300800 */
[----:B--2---:R-:W-:-:S05]  /*7580*/  LEA.HI.X.SX32 R4, R4, R3, 0x1, P6 ;  /* 0x0000000304047211 */ /* 0x004fca00030f0eff */
[----:B------:R0:W-:Y:S01]  /*7590*/  STL [R1+0x12c4], R4 ;  /* 0x0012c40401007387 */ /* 0x0001e20000100800 */
[----:B------:R-:W-:Y:S02]  /*75a0*/  LEA.HI.X.SX32 R6, R6, R3, 0x1, P5 ;  /* 0x0000000306067211 */ /* 0x000fe400028f0eff */
[----:B0-----:R-:W-:-:S05]  /*75b0*/  IADD3 R4, P6, R12, R2, RZ ;  /* 0x000000020c047210 */ /* 0x001fca0007fde0ff */
[----:B------:R0:W-:Y:S04]  /*75c0*/  STL [R1+0x12c8], R4 ;  /* 0x0012c80401007387 */ /* 0x0001e80000100800 */
[----:B------:R1:W-:Y:S01]  /*75d0*/  STL [R1+0x12bc], R6 ;  /* 0x0012bc0601007387 */ /* 0x0003e20000100800 */
[----:B0-----:R-:W-:Y:S02]  /*75e0*/  IADD3 R4, P5, R13, R2, RZ ;  /* 0x000000020d047210 */ /* 0x001fe40007fbe0ff */
[----:B-1----:R-:W-:-:S03]  /*75f0*/  LEA.HI.X.SX32 R6, R7, R3, 0x1, P3 ;  /* 0x0000000307067211 */ /* 0x002fc600018f0eff */
[----:B------:R0:W-:Y:S01]  /*7600*/  STL [R1+0x12c0], R4 ;  /* 0x0012c00401007387 */ /* 0x0001e20000100800 */
[----:B------:R-:W-:-:S03]  /*7610*/  LEA.HI.X.SX32 R7, R8, R3, 0x1, P2 ;  /* 0x0000000308077211 */ /* 0x000fc600010f0eff */
[----:B------:R1:W-:Y:S01]  /*7620*/  STL [R1+0x12b4], R6 ;  /* 0x0012b40601007387 */ /* 0x0003e20000100800 */
[-C--:B0-----:R-:W-:Y:S02]  /*7630*/  IADD3 R4, P3, R14, R2.reuse, RZ ;  /* 0x000000020e047210 */ /* 0x081fe40007f7e0ff */
[----:B-1----:R-:W-:-:S03]  /*7640*/  IADD3 R6, P2, R15, R2, RZ ;  /* 0x000000020f067210 */ /* 0x002fc60007f5e0ff */
[----:B------:R0:W-:Y:S04]  /*7650*/  STL [R1+0x12b8], R4 ;  /* 0x0012b80401007387 */ /* 0x0001e80000100800 */
[----:B------:R1:W-:Y:S01]  /*7660*/  STL [R1+0x12ac], R7 ;  /* 0x0012ac0701007387 */ /* 0x0003e20000100800 */
[----:B0-----:R-:W-:-:S03]  /*7670*/  LEA.HI.X.SX32 R4, R9, R3, 0x1, P1 ;  /* 0x0000000309047211 */ /* 0x001fc600008f0eff */
[----:B------:R0:W-:Y:S01]  /*7680*/  STL [R1+0x12b0], R6 ;  /* 0x0012b00601007387 */ /* 0x0001e20000100800 */
[----:B-1----:R-:W-:-:S03]  /*7690*/  IADD3 R7, P1, R16, R2, RZ ;  /* 0x0000000210077210 */ /* 0x002fc60007f3e0ff */
        /* <DEDUP_REMOVED lines=20> */
[----:B------:R-:W-:Y:S04]  /*77e0*/  STL [R1+0x127c], R7 ;  /* 0x00127c0701007387 */ /* 0x000fe80000100800 */
[----:B------:R-:W2:Y:S01]  /*77f0*/  LDL.LU R11, [R1+0x48] ;  /* 0x00004800010b7983 */ /* 0x000ea20000300800 */
[----:B0-----:R-:W-:-:S03]  /*7800*/  LEA.HI.X.SX32 R4, R15, R3, 0x1, P2 ;  /* 0x000000030f047211 */ /* 0x001fc600010f0eff */
[----:B------:R0:W-:Y:S04]  /*7810*/  STL [R1+0x1280], R6 ;  /* 0x0012800601007387 */ /* 0x0001e80000100800 */
[----:B------:R1:W-:Y:S04]  /*7820*/  STL [R1+0x1274], R4 ;  /* 0x0012740401007387 */ /* 0x0003e80000100800 */
[----:B------:R-:W3:Y:S01]  /*7830*/  LDL.LU R10, [R1+0x50] ;  /* 0x00005000010a7983 */ /* 0x000ee20000300800 */
[----:B0-----:R-:W-:Y:S02]  /*7840*/  IADD3 R6, P2, R22, R2, RZ ;  /* 0x0000000216067210 */ /* 0x001fe40007f5e0ff */
[----:B-1----:R-:W-:-:S03]  /*7850*/  LEA.HI.X.SX32 R4, R16, R3, 0x1, P1 ;  /* 0x0000000310047211 */ /* 0x002fc600008f0eff */
[----:B------:R0:W-:Y:S04]  /*7860*/  STL [R1+0x1278], R6 ;  /* 0x0012780601007387 */ /* 0x0001e80000100800 */
[----:B------:R1:W-:Y:S01]  /*7870*/  STL [R1+0x126c], R4 ;  /* 0x00126c0401007387 */ /* 0x0003e20000100800 */
[----:B0-----:R-:W-:Y:S02]  /*7880*/  IADD3 R6, P1, R23, R2, RZ ;  /* 0x0000000217067210 */ /* 0x001fe40007f3e0ff */
[----:B-1----:R-:W-:-:S03]  /*7890*/  LEA.HI.X.SX32 R4, R17, R3, 0x1, P0 ;  /* 0x0000000311047211 */ /* 0x002fc600000f0eff */
[----:B------:R0:W-:Y:S01]  /*78a0*/  STL [R1+0x1270], R6 ;  /* 0x0012700601007387 */ /* 0x0001e20000100800 */
[----:B------:R-:W-:-:S03]  /*78b0*/  IADD3 R7, P0, R24, R2, RZ ;  /* 0x0000000218077210 */ /* 0x000fc60007f1e0ff */
[----:B------:R1:W-:Y:S01]  /*78c0*/  STL [R1+0x1264], R4 ;  /* 0x0012640401007387 */ /* 0x0003e20000100800 */
[----:B0-----:R-:W-:-:S03]  /*78d0*/  LEA.HI.X.SX32 R6, R18, R3, 0x1, P4 ;  /* 0x0000000312067211 */ /* 0x001fc600020f0eff */
[----:B-1----:R-:W4:Y:S04]  /*78e0*/  LDL.LU R4, [R1+0x70] ;  /* 0x0000700001047983 */ /* 0x002f280000300800 */
[----:B------:R0:W-:Y:S04]  /*78f0*/  STL [R1+0x1268], R7 ;  /* 0x0012680701007387 */ /* 0x0001e80000100800 */
[----:B------:R1:W-:Y:S01]  /*7900*/  STL [R1+0x125c], R6 ;  /* 0x00125c0601007387 */ /* 0x0003e20000100800 */
[----:B0-----:R-:W-:Y:S02]  /*7910*/  IADD3 R7, P4, R25, R2, RZ ;  /* 0x0000000219077210 */ /* 0x001fe40007f9e0ff */
[----:B-1----:R-:W-:-:S02]  /*7920*/  LEA.HI.X.SX32 R6, R19, R3, 0x1, P6 ;  /* 0x0000000313067211 */ /* 0x002fc400030f0eff */
[----:B------:R-:W5:Y:S04]  /*7930*/  LDL.LU R19, [R1+0x5c] ;  /* 0x00005c0001137983 */ /* 0x000f680000300800 */
[----:B------:R0:W-:Y:S04]  /*7940*/  STL [R1+0x1260], R7 ;  /* 0x0012600701007387 */ /* 0x0001e80000100800 */
[----:B------:R-:W4:Y:S04]  /*7950*/  LDL.LU R18, [R1+0x78] ;  /* 0x0000780001127983 */ /* 0x000f280000300800 */
[----:B------:R1:W-:Y:S01]  /*7960*/  STL [R1+0x1254], R6 ;  /* 0x0012540601007387 */ /* 0x0003e20000100800 */
[----:B0-----:R-:W-:-:S02]  /*7970*/  IADD3 R7, P6, R26, R2, RZ ;  /* 0x000000021a077210 */ /* 0x001fc40007fde0ff */
[-C--:B-1----:R-:W-:Y:S02]  /*7980*/  LEA.HI.X.SX32 R6, R20, R3.reuse, 0x1, P5 ;  /* 0x0000000314067211 */ /* 0x082fe400028f0eff */
[----:B------:R-:W2:Y:S04]  /*7990*/  LDL.LU R20, [R1+0x40] ;  /* 0x0000400001147983 */ /* 0x000ea80000300800 */
[----:B------:R-:W-:Y:S04]  /*79a0*/  STL [R1+0x1258], R7 ;  /* 0x0012580701007387 */ /* 0x000fe80000100800 */
[----:B------:R-:W4:Y:S04]  /*79b0*/  LDL.LU R17, [R1+0x80] ;  /* 0x0000800001117983 */ /* 0x000f280000300800 */
[----:B------:R0:W-:Y:S02]  /*79c0*/  STL [R1+0x124c], R6 ;  /* 0x00124c0601007387 */ /* 0x0001e40000100800 */
[----:B0-----:R-:W-:-:S02]  /*79d0*/  LEA.HI.X.SX32 R6, R21, R3, 0x1, P3 ;  /* 0x0000000315067211 */ /* 0x001fc400018f0eff */
[----:B------:R-:W3:Y:S01]  /*79e0*/  LDL.LU R21, [R1+0x8] ;  /* 0x0000080001157983 */ /* 0x000ee20000300800 */
[----:B------:R-:W-:-:S05]  /*79f0*/  IADD3 R7, P5, R27, R2, RZ ;  /* 0x000000021b077210 */ /* 0x000fca0007fbe0ff */
[----:B------:R0:W-:Y:S04]  /*7a00*/  STL [R1+0x1250], R7 ;  /* 0x0012500701007387 */ /* 0x0001e80000100800 */
[----:B------:R-:W4:Y:S04]  /*7a10*/  LDL.LU R16, [R1+0x94] ;  /* 0x0000940001107983 */ /* 0x000f280000300800 */
[----:B------:R1:W-:Y:S01]  /*7a20*/  STL [R1+0x1244], R6 ;  /* 0x0012440601007387 */ /* 0x0003e20000100800 */
[----:B0-----:R-:W-:-:S03]  /*7a30*/  IADD3 R7, P3, R28, R2, RZ ;  /* 0x000000021c077210 */ /* 0x001fc60007f7e0ff */
[----:B------:R-:W4:Y:S01]  /*7a40*/  LDL.LU R15, [R1+0x90] ;  /* 0x00009000010f7983 */ /* 0x000f220000300800 */
[----:B-1----:R-:W-:-:S03]  /*7a50*/  LEA.HI.X.SX32 R6, R22, R3, 0x1, P2 ;  /* 0x0000000316067211 */ /* 0x002fc600010f0eff */
[----:B------:R0:W-:Y:S04]  /*7a60*/  STL [R1+0x1248], R7 ;  /* 0x0012480701007387 */ /* 0x0001e80000100800 */
[----:B------:R1:W-:Y:S04]  /*7a70*/  STL [R1+0x123c], R6 ;  /* 0x00123c0601007387 */ /* 0x0003e80000100800 */
[----:B------:R-:W4:Y:S01]  /*7a80*/  LDL.LU R14, [R1+0x8c] ;  /* 0x00008c00010e7983 */ /* 0x000f220000300800 */
[----:B0-----:R-:W-:-:S05]  /*7a90*/  IADD3 R7, P2, R29, R2, RZ ;  /* 0x000000021d077210 */ /* 0x001fca0007f5e0ff */
[----:B------:R-:W-:Y:S04]  /*7aa0*/  STL [R1+0x1240], R7 ;  /* 0x0012400701007387 */ /* 0x000fe80000100800 */
[----:B------:R-:W4:Y:S01]  /*7ab0*/  LDL.LU R13, [R1+0x88] ;  /* 0x00008800010d7983 */ /* 0x000f220000300800 */
[----:B-1----:R-:W-:-:S05]  /*7ac0*/  LEA.HI.X.SX32 R6, R23, R3, 0x1, P1 ;  /* 0x0000000317067211 */ /* 0x002fca00008f0eff */
[----:B------:R0:W-:Y:S02]  /*7ad0*/  STL [R1+0x1234], R6 ;  /* 0x0012340601007387 */ /* 0x0001e40000100800 */
[----:B0-----:R-:W-:Y:S02]  /*7ae0*/  LEA.HI.X.SX32 R6, R24, R3, 0x1, P0 ;  /* 0x0000000318067211 */ /* 0x001fe400000f0eff */
[----:B---3--:R-:W-:-:S05]  /*7af0*/  IADD3 R7, P1, R21, R2, RZ ;  /* 0x0000000215077210 */ /* 0x008fca0007f3e0ff */
[----:B------:R2:W-:Y:S04]  /*7b00*/  STL [R1+0x1238], R7 ;  /* 0x0012380701007387 */ /* 0x0005e80000100800 */
[----:B------:R-:W3:Y:S04]  /*7b10*/  LDL.LU R12, [R1+0x84] ;  /* 0x00008400010c7983 */ /* 0x000ee80000300800 */
[----:B------:R0:W-:Y:S01]  /*7b20*/  STL [R1+0x122c], R6 ;  /* 0x00122c0601007387 */ /* 0x0001e20000100800 */
[----:B--2---:R-:W-:-:S05]  /*7b30*/  IADD3 R7, P0, R20, R2, RZ ;  /* 0x0000000214077210 */ /* 0x004fca0007f1e0ff */
[----:B------:R1:W-:Y:S01]  /*7b40*/  STL [R1+0x1230], R7 ;  /* 0x0012300701007387 */ /* 0x0003e20000100800 */
[----:B0-----:R-:W-:-:S03]  /*7b50*/  LEA.HI.X.SX32 R6, R25, R3, 0x1, P4 ;  /* 0x0000000319067211 */ /* 0x001fc600020f0eff */
[----:B------:R-:W2:Y:S04]  /*7b60*/  LDL.LU R9, [R1+0x7c] ;  /* 0x00007c0001097983 */ /* 0x000ea80000300800 */
[----:B------:R0:W-:Y:S01]  /*7b70*/  STL [R1+0x1224], R6 ;  /* 0x0012240601007387 */ /* 0x0001e20000100800 */
[----:B-1----:R-:W-:-:S05]  /*7b80*/  IADD3 R7, P4, R11, R2, RZ ;  /* 0x000000020b077210 */ /* 0x002fca0007f9e0ff */
[----:B------:R1:W-:Y:S01]  /*7b90*/  STL [R1+0x1228], R7 ;  /* 0x0012280701007387 */ /* 0x0003e20000100800 */
[----:B0-----:R-:W-:-:S03]  /*7ba0*/  LEA.HI.X.SX32 R6, R26, R3, 0x1, P6 ;  /* 0x000000031a067211 */ /* 0x001fc600030f0eff */
[----:B------:R-:W2:Y:S04]  /*7bb0*/  LDL.LU R8, [R1+0x74] ;  /* 0x0000740001087983 */ /* 0x000ea80000300800 */
[----:B------:R0:W-:Y:S01]  /*7bc0*/  STL [R1+0x121c], R6 ;  /* 0x00121c0601007387 */ /* 0x0001e20000100800 */
[----:B-1----:R-:W-:-:S05]  /*7bd0*/  IADD3 R7, P6, R10, R2, RZ ;  /* 0x000000020a077210 */ /* 0x002fca0007fde0ff */
[----:B------:R1:W-:Y:S01]  /*7be0*/  STL [R1+0x1220], R7 ;  /* 0x0012200701007387 */ /* 0x0003e20000100800 */
[-C--:B0-----:R-:W-:Y:S02]  /*7bf0*/  LEA.HI.X.SX32 R6, R27, R3.reuse, 0x1, P5 ;  /* 0x000000031b067211 */ /* 0x081fe400028f0eff */
[----:B-----5:R-:W-:Y:S01]  /*7c00*/  IADD3 R22, P5, R19, R2, RZ ;  /* 0x0000000213167210 */ /* 0x020fe20007fbe0ff */
[----:B-1----:R-:W5:Y:S04]  /*7c10*/  LDL.LU R7, [R1+0x6c] ;  /* 0x00006c0001077983 */ /* 0x002f680000300800 */
[----:B------:R0:W-:Y:S04]  /*7c20*/  STL [R1+0x1214], R6 ;  /* 0x0012140601007387 */ /* 0x0001e80000100800 */
[----:B------:R1:W-:Y:S01]  /*7c30*/  STL [R1+0x1218], R22 ;  /* 0x0012181601007387 */ /* 0x0003e20000100800 */
[----:B0-----:R-:W-:-:S02]  /*7c40*/  LEA.HI.X.SX32 R6, R28, R3, 0x1, P3 ;  /* 0x000000031c067211 */ /* 0x001fc400018f0eff */
[-C--:B----4-:R-:W-:Y:S02]  /*7c50*/  IADD3 R23, P3, R4, R2.reuse, RZ ;  /* 0x0000000204177210 */ /* 0x090fe40007f7e0ff */
[----:B-1----:R-:W-:Y:S01]  /*7c60*/  LEA.HI.X.SX32 R22, R29, R3, 0x1, P2 ;  /* 0x000000031d167211 */ /* 0x002fe200010f0eff */
[----:B------:R0:W-:Y:S04]  /*7c70*/  STL [R1+0x120c], R6 ;  /* 0x00120c0601007387 */ /* 0x0001e80000100800 */
[----:B0-----:R-:W4:Y:S04]  /*7c80*/  LDL.LU R6, [R1+0x68] ;  /* 0x0000680001067983 */ /* 0x001f280000300800 */
[----:B------:R0:W-:Y:S04]  /*7c90*/  STL [R1+0x1210], R23 ;  /* 0x0012101701007387 */ /* 0x0001e80000100800 */
[----:B------:R1:W-:Y:S04]  /*7ca0*/  STL [R1+0x1108], R22 ;  /* 0x0011081601007387 */ /* 0x0003e80000100800 */
[----:B------:R-:W4:Y:S01]  /*7cb0*/  LDL.LU R24, [R1+0x64] ;  /* 0x0000640001187983 */ /* 0x000f220000300800 */
[----:B0-----:R-:W-:-:S02]  /*7cc0*/  IADD3 R23, P2, R18, R2, RZ ;  /* 0x0000000212177210 */ /* 0x001fc40007f5e0ff */
[-C--:B-1----:R-:W-:Y:S02]  /*7cd0*/  LEA.HI.X.SX32 R22, R21, R3.reuse, 0x1, P1 ;  /* 0x0000000315167211 */ /* 0x082fe400008f0eff */
[----:B------:R-:W-:Y:S01]  /*7ce0*/  IADD3 R21, P1, R17, R2, RZ ;  /* 0x0000000211157210 */ /* 0x000fe20007f3e0ff */
[----:B------:R0:W-:Y:S04]  /*7cf0*/  STL [R1+0x1128], R23 ;  /* 0x0011281701007387 */ /* 0x0001e80000100800 */
[----:B------:R1:W-:Y:S04]  /*7d00*/  STL [R1+0x110c], R22 ;  /* 0x00110c1601007387 */ /* 0x0003e80000100800 */
[----:B0-----:R-:W4:Y:S01]  /*7d10*/  LDL.LU R23, [R1+0x60] ;  /* 0x0000600001177983 */ /* 0x001f220000300800 */
[----:B-1----:R-:W-:-:S03]  /*7d20*/  LEA.HI.X.SX32 R22, R20, R3, 0x1, P0 ;  /* 0x0000000314167211 */ /* 0x002fc600000f0eff */
[----:B------:R0:W-:Y:S01]  /*7d30*/  STL [R1+0x1130], R21 ;  /* 0x0011301501007387 */ /* 0x0001e20000100800 */
[----:B------:R-:W-:-:S03]  /*7d40*/  LEA.HI.X.SX32 R20, R11, R3, 0x1, P4 ;  /* 0x000000030b147211 */ /* 0x000fc600020f0eff */
[----:B------:R1:W-:Y:S04]  /*7d50*/  STL [R1+0x1110], R22 ;  /* 0x0011101601007387 */ /* 0x0003e80000100800 */
[----:B------:R-:W4:Y:S01]  /*7d60*/  LDL.LU R11, [R1+0x58] ;  /* 0x00005800010b7983 */ /* 0x000f220000300800 */
[-C--:B0-----:R-:W-:Y:S02]  /*7d70*/  IADD3 R21, P0, R16, R2.reuse, RZ ;  /* 0x0000000210157210 */ /* 0x081fe40007f1e0ff */
[----:B-1----:R-:W-:-:S03]  /*7d80*/  IADD3 R22, P4, R15, R2, RZ ;  /* 0x000000020f167210 */ /* 0x002fc60007f9e0ff */
[----:B------:R0:W-:Y:S04]  /*7d90*/  STL [R1+0x1138], R21 ;  /* 0x0011381501007387 */ /* 0x0001e80000100800 */
[----:B------:R1:W-:Y:S01]  /*7da0*/  STL [R1+0x1114], R20 ;  /* 0x0011141401007387 */ /* 0x0003e20000100800 */
[----:B0-----:R-:W-:-:S03]  /*7db0*/  LEA.HI.X.SX32 R21, R10, R3, 0x1, P6 ;  /* 0x000000030a157211 */ /* 0x001fc600030f0eff */
[----:B------:R-:W-:Y:S01]  /*7dc0*/  STL [R1+0x1140], R22 ;  /* 0x0011401601007387 */ /* 0x000fe20000100800 */
[----:B-1----:R-:W-:-:S03]  /*7dd0*/  IADD3 R20, P6, R14, R2, RZ ;  /* 0x000000020e147210 */ /* 0x002fc60007fde0ff */
[----:B------:R-:W4:Y:S04]  /*7de0*/  LDL.LU R10, [R1+0x54] ;  /* 0x00005400010a7983 */ /* 0x000f280000300800 */
[----:B------:R0:W-:Y:S04]  /*7df0*/  STL [R1+0x1118], R21 ;  /* 0x0011181501007387 */ /* 0x0001e80000100800 */
[----:B------:R1:W-:Y:S01]  /*7e00*/  STL [R1+0x1148], R20 ;  /* 0x0011481401007387 */ /* 0x0003e20000100800 */
[----:B0-----:R-:W-:Y:S02]  /*7e10*/  LEA.HI.X.SX32 R21, R19, R3, 0x1, P5 ;  /* 0x0000000313157211 */ /* 0x001fe400028f0eff */
[----:B------:R-:W-:-:S02]  /*7e20*/  IADD3 R19, P5, R13, R2, RZ ;  /* 0x000000020d137210 */ /* 0x000fc40007fbe0ff */
[-C--:B-1----:R-:W-:Y:S01]  /*7e30*/  LEA.HI.X.SX32 R20, R4, R3.reuse, 0x1, P3 ;  /* 0x0000000304147211 */ /* 0x082fe200018f0eff */
[----:B------:R-:W-:Y:S04]  /*7e40*/  STL [R1+0x111c], R21 ;  /* 0x00111c1501007387 */ /* 0x000fe80000100800 */
[----:B------:R-:W4:Y:S04]  /*7e50*/  LDL.LU R4, [R1+0x4c] ;  /* 0x00004c0001047983 */ /* 0x000f280000300800 */
[----:B------:R3:W-:Y:S04]  /*7e60*/  STL [R1+0x1150], R19 ;  /* 0x0011501301007387 */ /* 0x0007e80000100800 */
[----:B------:R-:W-:Y:S04]  /*7e70*/  STL [R1+0x1120], R20 ;  /* 0x0011201401007387 */ /* 0x000fe80000100800 */
[----:B------:R-:W4:Y:S01]  /*7e80*/  LDL.LU R22, [R1+0x44] ;  /* 0x0000440001167983 */ /* 0x000f220000300800 */
[----:B------:R-:W-:-:S02]  /*7e90*/  LEA.HI.X.SX32 R18, R18, R3, 0x1, P2 ;  /* 0x0000000312127211 */ /* 0x000fc400010f0eff */
[----:B------:R-:W-:Y:S02]  /*7ea0*/  LEA.HI.X.SX32 R16, R16, R3, 0x1, P0 ;  /* 0x0000000310107211 */ /* 0x000fe400000f0eff */
[----:B---3--:R-:W-:-:S05]  /*7eb0*/  IADD3 R19, P3, R12, R2, RZ ;  /* 0x000000020c137210 */ /* 0x008fca0007f7e0ff */
[----:B------:R2:W-:Y:S04]  /*7ec0*/  STL [R1+0x1158], R19 ;  /* 0x0011581301007387 */ /* 0x0005e80000100800 */
[----:B------:R0:W-:Y:S04]  /*7ed0*/  STL [R1+0x1124], R18 ;  /* 0x0011241201007387 */ /* 0x0001e80000100800 */
[----:B------:R-:W3:Y:S01]  /*7ee0*/  LDL.LU R21, [R1+0x3c] ;  /* 0x00003c0001157983 */ /* 0x000ee20000300800 */
[----:B--2---:R-:W-:Y:S02]  /*7ef0*/  IADD3 R19, P2, R9, R2, RZ ;  /* 0x0000000209137210 */ /* 0x004fe40007f5e0ff */
[----:B0-----:R-:W-:-:S03]  /*7f00*/  LEA.HI.X.SX32 R18, R17, R3, 0x1, P1 ;  /* 0x0000000311127211 */ /* 0x001fc600008f0eff */
[----:B------:R0:W-:Y:S04]  /*7f10*/  STL [R1+0x1160], R19 ;  /* 0x0011601301007387 */ /* 0x0001e80000100800 */
[----:B------:R-:W-:Y:S04]  /*7f20*/  STL [R1+0x112c], R18 ;  /* 0x00112c1201007387 */ /* 0x000fe80000100800 */
[----:B------:R-:W2:Y:S01]  /*7f30*/  LDL.LU R20, [R1+0x38] ;  /* 0x0000380001147983 */ /* 0x000ea20000300800 */
[----:B------:R-:W-:-:S05]  /*7f40*/  IADD3 R17, P1, R8, R2, RZ ;  /* 0x0000000208117210 */ /* 0x000fca0007f3e0ff */
[----:B------:R-:W-:Y:S04]  /*7f50*/  STL [R1+0x1168], R17 ;  /* 0x0011681101007387 */ /* 0x000fe80000100800 */
[----:B------:R1:W-:Y:S04]  /*7f60*/  STL [R1+0x1134], R16 ;  /* 0x0011341001007387 */ /* 0x0003e80000100800 */
[----:B0-----:R-:W2:Y:S01]  /*7f70*/  LDL.LU R19, [R1+0x34] ;  /* 0x0000340001137983 */ /* 0x001ea20000300800 */
[----:B-1----:R-:W-:Y:S02]  /*7f80*/  LEA.HI.X.SX32 R16, R15, R3, 0x1, P4 ;  /* 0x000000030f107211 */ /* 0x002fe400020f0eff */
[----:B-----5:R-:W-:-:S05]  /*7f90*/  IADD3 R17, P0, R7, R2, RZ ;  /* 0x0000000207117210 */ /* 0x020fca0007f1e0ff */
[----:B------:R0:W-:Y:S04]  /*7fa0*/  STL [R1+0x1170], R17 ;  /* 0x0011701101007387 */ /* 0x0001e80000100800 */
[----:B------:R-:W5:Y:S04]  /*7fb0*/  LDL.LU R18, [R1+0x30] ;  /* 0x0000300001127983 */ /* 0x000f680000300800 */
[----:B------:R1:W-:Y:S04]  /*7fc0*/  STL [R1+0x113c], R16 ;  /* 0x00113c1001007387 */ /* 0x0003e80000100800 */
[----:B0-----:R-:W5:Y:S01]  /*7fd0*/  LDL.LU R17, [R1+0x2c] ;  /* 0x00002c0001117983 */ /* 0x001f620000300800 */
[----:B-1----:R-:W-:-:S02]  /*7fe0*/  LEA.HI.X.SX32 R16, R14, R3, 0x1, P6 ;  /* 0x000000030e107211 */ /* 0x002fc400030f0eff */
[----:B----4-:R-:W-:Y:S02]  /*7ff0*/  IADD3 R15, P4, R6, R2, RZ ;  /* 0x00000002060f7210 */ /* 0x010fe40007f9e0ff */
[----:B------:R-:W-:-:S03]  /*8000*/  LEA.HI.X.SX32 R14, R13, R3, 0x1, P5 ;  /* 0x000000030d0e7211 */ /* 0x000fc600028f0eff */
[----:B------:R0:W-:Y:S01]  /*8010*/  STL [R1+0x1178], R15 ;  /* 0x0011780f01007387 */ /* 0x0001e20000100800 */
[----:B------:R-:W-:-:S03]  /*8020*/  LEA.HI.X.SX32 R12, R12, R3, 0x1, P3 ;  /* 0x000000030c0c7211 */ /* 0x000fc600018f0eff */
[----:B------:R1:W-:Y:S01]  /*8030*/  STL [R1+0x1144], R16 ;  /* 0x0011441001007387 */ /* 0x0003e20000100800 */
[----:B0-----:R-:W-:-:S05]  /*8040*/  IADD3 R15, P6, R24, R2, RZ ;  /* 0x00000002180f7210 */ /* 0x001fca0007fde0ff */
[----:B------:R0:W-:Y:S04]  /*8050*/  STL [R1+0x1180], R15 ;  /* 0x0011800f01007387 */ /* 0x0001e80000100800 */
[----:B-1----:R-:W4:Y:S01]  /*8060*/  LDL.LU R16, [R1+0x28] ;  /* 0x0000280001107983 */ /* 0x002f220000300800 */
[----:B------:R-:W-:-:S03]  /*8070*/  IADD3 R13, P5, R23, R2, RZ ;  /* 0x00000002170d7210 */ /* 0x000fc60007fbe0ff */
[----:B------:R-:W-:Y:S04]  /*8080*/  STL [R1+0x114c], R14 ;  /* 0x00114c0e01007387 */ /* 0x000fe80000100800 */
[----:B------:R1:W-:Y:S04]  /*8090*/  STL [R1+0x1188], R13 ;  /* 0x0011880d01007387 */ /* 0x0003e80000100800 */
[----:B0-----:R-:W4:Y:S04]  /*80a0*/  LDL.LU R15, [R1+0x24] ;  /* 0x00002400010f7983 */ /* 0x001f280000300800 */
[----:B------:R0:W-:Y:S01]  /*80b0*/  STL [R1+0x1154], R12 ;  /* 0x0011540c01007387 */ /* 0x0001e20000100800 */
[----:B-1----:R-:W-:-:S03]  /*80c0*/  IADD3 R13, P3, R11, R2, RZ ;  /* 0x000000020b0d7210 */ /* 0x002fc60007f7e0ff */
[----:B------:R-:W4:Y:S01]  /*80d0*/  LDL.LU R14, [R1+0x20] ;  /* 0x00002000010e7983 */ /* 0x000f220000300800 */
[----:B0-----:R-:W-:-:S03]  /*80e0*/  LEA.HI.X.SX32 R12, R9, R3, 0x1, P2 ;  /* 0x00000003090c7211 */ /* 0x001fc600010f0eff */
[----:B------:R0:W-:Y:S01]  /*80f0*/  STL [R1+0x1190], R13 ;  /* 0x0011900d01007387 */ /* 0x0001e20000100800 */
[----:B------:R-:W-:-:S03]  /*8100*/  LEA.HI.X.SX32 R8, R8, R3, 0x1, P1 ;  /* 0x0000000308087211 */ /* 0x000fc600008f0eff */
[----:B0-----:R-:W4:Y:S01]  /*8110*/  LDL.LU R13, [R1+0x1c] ;  /* 0x00001c00010d7983 */ /* 0x001f220000300800 */
[----:B------:R-:W-:-:S03]  /*8120*/  IADD3 R9, P2, R10, R2, RZ ;  /* 0x000000020a097210 */ /* 0x000fc60007f5e0ff */
[----:B------:R0:W-:Y:S01]  /*8130*/  STL [R1+0x115c], R12 ;  /* 0x00115c0c01007387 */ /* 0x0001e20000100800 */
[----:B------:R-:W-:-:S03]  /*8140*/  LEA.HI.X.SX32 R7, R7, R3, 0x1, P0 ;  /* 0x0000000307077211 */ /* 0x000fc600000f0eff */
[----:B0-----:R-:W4:Y:S04]  /*8150*/  LDL.LU R12, [R1+0x18] ;  /* 0x00001800010c7983 */ /* 0x001f280000300800 */
[----:B------:R0:W-:Y:S01]  /*8160*/  STL [R1+0x1198], R9 ;  /* 0x0011980901007387 */ /* 0x0001e20000100800 */
[----:B------:R-:W-:-:S03]  /*8170*/  IADD3 R25, P1, R4, R2, RZ ;  /* 0x0000000204197210 */ /* 0x000fc60007f3e0ff */
[----:B0-----:R-:W4:Y:S04]  /*8180*/  LDL.LU R9, [R1+0x14] ;  /* 0x0000140001097983 */ /* 0x001f280000300800 */
[----:B------:R0:W-:Y:S01]  /*8190*/  STL [R1+0x1164], R8 ;  /* 0x0011640801007387 */ /* 0x0001e20000100800 */
[----:B------:R-:W-:-:S03]  /*81a0*/  LEA.HI.X.SX32 R6, R6, R3, 0x1, P4 ;  /* 0x0000000306067211 */ /* 0x000fc600020f0eff */
[----:B0-----:R-:W4:Y:S04]  /*81b0*/  LDL.LU R8, [R1+0x10] ;  /* 0x0000100001087983 */ /* 0x001f280000300800 */
[----:B------:R0:W-:Y:S04]  /*81c0*/  STL [R1+0x11a0], R25 ;  /* 0x0011a01901007387 */ /* 0x0001e80000100800 */
[----:B------:R1:W-:Y:S01]  /*81d0*/  STL [R1+0x116c], R7 ;  /* 0x00116c0701007387 */ /* 0x0003e20000100800 */
[----:B0-----:R-:W-:-:S03]  /*81e0*/  IADD3 R25, P0, R22, R2, RZ ;  /* 0x0000000216197210 */ /* 0x001fc60007f1e0ff */
[----:B-1----:R-:W4:Y:S04]  /*81f0*/  LDL.LU R7, [R1+0x4] ;  /* 0x0000040001077983 */ /* 0x002f280000300800 */
[----:B------:R-:W-:Y:S04]  /*8200*/  STL [R1+0x11a8], R25 ;  /* 0x0011a81901007387 */ /* 0x000fe80000100800 */
[----:B------:R0:W-:Y:S04]  /*8210*/  STL [R1+0x1174], R6 ;  /* 0x0011740601007387 */ /* 0x0001e80000100800 */
[----:B0-----:R-:W4:Y:S01]  /*8220*/  LDL.LU R6, [R1] ;  /* 0x0000000001067983 */ /* 0x001f220000300800 */
[----:B------:R-:W-:-:S02]  /*8230*/  LEA.HI.X.SX32 R25, R24, R3, 0x1, P6 ;  /* 0x0000000318197211 */ /* 0x000fc400030f0eff */
[-C--:B------:R-:W-:Y:S02]  /*8240*/  LEA.HI.X.SX32 R23, R23, R3.reuse, 0x1, P5 ;  /* 0x0000000317177211 */ /* 0x080fe400028f0eff */
[----:B------:R-:W-:Y:S01]  /*8250*/  LEA.HI.X.SX32 R4, R4, R3, 0x1, P1 ;  /* 0x0000000304047211 */ /* 0x000fe200008f0eff */
[----:B------:R-:W-:Y:S02]  /*8260*/  IMAD R0, R0, UR7, RZ ;  /* 0x0000000700007c24 */ /* 0x000fe4000f8e02ff */
[----:B------:R-:W-:Y:S01]  /*8270*/  IMAD R5, R5, UR7, RZ ;  /* 0x0000000705057c24 */ /* 0x000fe2000f8e02ff */
[----:B------:R-:W-:Y:S02]  /*8280*/  USHF.R.S32.HI UR38, URZ, 0x1f, UR48 ;  /* 0x0000001f3f267899 */ /* 0x000fe40008011430 */
[----:B------:R-:W-:Y:S01]  /*8290*/  UIMAD UR6, UR6, 0xe, URZ ;  /* 0x0000000e060678a4 */ /* 0x000fe2000f8e023f */
[----:B------:R-:W-:Y:S01]  /*82a0*/  ULDC UR7, c[0x0][0x238] ;  /* 0x00008e0000077ab9 */ /* 0x000fe20000000800 */
[----:B---3--:R-:W-:-:S05]  /*82b0*/  IADD3 R26, P4, R21, R2, RZ ;  /* 0x00000002151a7210 */ /* 0x008fca0007f9e0ff */
[----:B------:R-:W-:Y:S04]  /*82c0*/  STL [R1+0x11b0], R26 ;  /* 0x0011b01a01007387 */ /* 0x000fe80000100800 */
[----:B------:R0:W-:Y:S01]  /*82d0*/  STL [R1+0x117c], R25 ;  /* 0x00117c1901007387 */ /* 0x0001e20000100800 */
[----:B--2---:R-:W-:-:S05]  /*82e0*/  IADD3 R24, P6, R20, R2, RZ ;  /* 0x0000000214187210 */ /* 0x004fca0007fde0ff */
[----:B------:R1:W-:Y:S04]  /*82f0*/  STL [R1+0x11b8], R24 ;  /* 0x0011b81801007387 */ /* 0x0003e80000100800 */
[----:B------:R5:W-:Y:S01]  /*8300*/  STL [R1+0x1184], R23 ;  /* 0x0011841701007387 */ /* 0x000be20000100800 */
[-C--:B0-----:R-:W-:Y:S02]  /*8310*/  IADD3 R25, P5, R19, R2.reuse, RZ ;  /* 0x0000000213197210 */ /* 0x081fe40007fbe0ff */
[-C--:B-1----:R-:W-:Y:S02]  /*8320*/  LEA.HI.X.SX32 R24, R11, R3.reuse, 0x1, P3 ;  /* 0x000000030b187211 */ /* 0x082fe400018f0eff */
[----:B------:R-:W-:Y:S01]  /*8330*/  LEA.HI.X.SX32 R11, R10, R3, 0x1, P2 ;  /* 0x000000030a0b7211 */ /* 0x000fe200010f0eff */
[----:B------:R-:W-:Y:S04]  /*8340*/  STL [R1+0x11c0], R25 ;  /* 0x0011c01901007387 */ /* 0x000fe80000100800 */
[----:B------:R-:W-:Y:S01]  /*8350*/  STL [R1+0x118c], R24 ;  /* 0x00118c1801007387 */ /* 0x000fe20000100800 */
[----:B-----5:R-:W-:-:S05]  /*8360*/  IADD3 R23, P3, R18, R2, RZ ;  /* 0x0000000212177210 */ /* 0x020fca0007f7e0ff */
[----:B------:R0:W-:Y:S01]  /*8370*/  STL [R1+0x11c8], R23 ;  /* 0x0011c81701007387 */ /* 0x0001e20000100800 */
[----:B------:R-:W-:-:S03]  /*8380*/  IADD3 R10, P2, R17, R2, RZ ;  /* 0x00000002110a7210 */ /* 0x000fc60007f5e0ff */
[----:B------:R1:W-:Y:S01]  /*8390*/  STL [R1+0x1194], R11 ;  /* 0x0011940b01007387 */ /* 0x0003e20000100800 */
[-C--:B------:R-:W-:Y:S02]  /*83a0*/  LEA.HI.X.SX32 R21, R21, R3.reuse, 0x1, P4 ;  /* 0x0000000315157211 */ /* 0x080fe400020f0eff */
[----:B0-----:R-:W-:Y:S01]  /*83b0*/  LEA.HI.X.SX32 R23, R22, R3, 0x1, P0 ;  /* 0x0000000316177211 */ /* 0x001fe200000f0eff */
[----:B-1----:R-:W2:Y:S04]  /*83c0*/  LDL.LU R11, [R1+0xfc] ;  /* 0x0000fc00010b7983 */ /* 0x002ea80000300800 */
[----:B------:R0:W-:Y:S04]  /*83d0*/  STL [R1+0x11d0], R10 ;  /* 0x0011d00a01007387 */ /* 0x0001e80000100800 */
[----:B0-----:R-:W3:Y:S04]  /*83e0*/  LDL.LU R10, [R1+0x100] ;  /* 0x00010000010a7983 */ /* 0x001ee80000300800 */
[----:B------:R0:W-:Y:S01]  /*83f0*/  STL [R1+0x119c], R4 ;  /* 0x00119c0401007387 */ /* 0x0001e20000100800 */
[----:B----4-:R-:W-:-:S03]  /*8400*/  IADD3 R24, P1, R16, R2, RZ ;  /* 0x0000000210187210 */ /* 0x010fc60007f3e0ff */
[----:B0-----:R-:W4:Y:S04]  /*8410*/  LDL.LU R4, [R1+0x104] ;  /* 0x0001040001047983 */ /* 0x001f280000300800 */
[----:B------:R-:W-:Y:S04]  /*8420*/  STL [R1+0x11d8], R24 ;  /* 0x0011d81801007387 */ /* 0x000fe80000100800 */
[----:B------:R0:W-:Y:S01]  /*8430*/  STL [R1+0x11a4], R23 ;  /* 0x0011a41701007387 */ /* 0x0001e20000100800 */
[----:B------:R-:W-:-:S05]  /*8440*/  IADD3 R22, P0, R15, R2, RZ ;  /* 0x000000020f167210 */ /* 0x000fca0007f1e0ff */
[----:B------:R1:W-:Y:S01]  /*8450*/  STL [R1+0x11e0], R22 ;  /* 0x0011e01601007387 */ /* 0x0003e20000100800 */
[----:B0-----:R-:W-:-:S03]  /*8460*/  IADD3 R23, P4, R14, R2, RZ ;  /* 0x000000020e177210 */ /* 0x001fc60007f9e0ff */
[----:B------:R0:W-:Y:S01]  /*8470*/  STL [R1+0x11ac], R21 ;  /* 0x0011ac1501007387 */ /* 0x0001e20000100800 */
[-C--:B------:R-:W-:Y:S02]  /*8480*/  LEA.HI.X.SX32 R18, R18, R3.reuse, 0x1, P3 ;  /* 0x0000000312127211 */ /* 0x080fe400018f0eff */
[-C--:B-1----:R-:W-:Y:S02]  /*8490*/  LEA.HI.X.SX32 R22, R20, R3.reuse, 0x1, P6 ;  /* 0x0000000314167211 */ /* 0x082fe400030f0eff */
[----:B------:R-:W-:Y:S01]  /*84a0*/  LEA.HI.X.SX32 R20, R19, R3, 0x1, P5 ;  /* 0x0000000313147211 */ /* 0x000fe200028f0eff */
[----:B------:R-:W-:Y:S01]  /*84b0*/  STL [R1+0x11e8], R23 ;  /* 0x0011e81701007387 */ /* 0x000fe20000100800 */
[----:B0-----:R-:W-:-:S03]  /*84c0*/  IADD3 R21, P6, R13, R2, RZ ;  /* 0x000000020d157210 */ /* 0x001fc60007fde0ff */
[----:B------:R-:W-:Y:S04]  /*84d0*/  STL [R1+0x11b4], R22 ;  /* 0x0011b41601007387 */ /* 0x000fe80000100800 */
[----:B------:R-:W-:Y:S04]  /*84e0*/  STL [R1+0x11f0], R21 ;  /* 0x0011f01501007387 */ /* 0x000fe80000100800 */
[----:B------:R0:W-:Y:S01]  /*84f0*/  STL [R1+0x11bc], R20 ;  /* 0x0011bc1401007387 */ /* 0x0001e20000100800 */
[----:B------:R-:W-:-:S05]  /*8500*/  IADD3 R19, P5, R12, R2, RZ ;  /* 0x000000020c137210 */ /* 0x000fca0007fbe0ff */
[----:B------:R1:W-:Y:S04]  /*8510*/  STL [R1+0x11f4], R19 ;  /* 0x0011f41301007387 */ /* 0x0003e80000100800 */
[----:B------:R5:W-:Y:S01]  /*8520*/  STL [R1+0x11c4], R18 ;  /* 0x0011c41201007387 */ /* 0x000be20000100800 */
[-C--:B0-----:R-:W-:Y:S02]  /*8530*/  IADD3 R20, P3, R9, R2.reuse, RZ ;  /* 0x0000000209147210 */ /* 0x081fe40007f7e0ff */
[-C--:B-1----:R-:W-:Y:S02]  /*8540*/  LEA.HI.X.SX32 R19, R17, R3.reuse, 0x1, P2 ;  /* 0x0000000311137211 */ /* 0x082fe400010f0eff */
[----:B------:R-:W-:Y:S01]  /*8550*/  LEA.HI.X.SX32 R17, R16, R3, 0x1, P1 ;  /* 0x0000000310117211 */ /* 0x000fe200008f0eff */
[----:B------:R-:W-:Y:S01]  /*8560*/  STL [R1+0x11f8], R20 ;  /* 0x0011f81401007387 */ /* 0x000fe20000100800 */
[----:B------:R-:W-:-:S02]  /*8570*/  IADD3 R16, P1, R0, R2, RZ ;  /* 0x0000000200107210 */ /* 0x000fc40007f3e0ff */
[----:B------:R-:W-:Y:S01]  /*8580*/  LEA.HI.X.SX32 R15, R15, R3, 0x1, P0 ;  /* 0x000000030f0f7211 */ /* 0x000fe200000f0eff */
[----:B------:R-:W-:Y:S01]  /*8590*/  STL [R1+0x11cc], R19 ;  /* 0x0011cc1301007387 */ /* 0x000fe20000100800 */
[----:B-----5:R-:W-:-:S05]  /*85a0*/  IADD3 R18, P2, R8, R2, RZ ;  /* 0x0000000208127210 */ /* 0x020fca0007f5e0ff */
[----:B------:R-:W-:Y:S04]  /*85b0*/  STL [R1+0x11fc], R18 ;  /* 0x0011fc1201007387 */ /* 0x000fe80000100800 */
[----:B------:R0:W-:Y:S04]  /*85c0*/  STL [R1+0x11d4], R17 ;  /* 0x0011d41101007387 */ /* 0x0001e80000100800 */
[----:B------:R1:W-:Y:S04]  /*85d0*/  STL [R1+0x1200], R16 ;  /* 0x0012001001007387 */ /* 0x0003e80000100800 */
[----:B------:R5:W-:Y:S01]  /*85e0*/  STL [R1+0x11dc], R15 ;  /* 0x0011dc0f01007387 */ /* 0x000be20000100800 */
[----:B0-----:R-:W-:-:S02]  /*85f0*/  IADD3 R17, P0, R7, R2, RZ ;  /* 0x0000000207117210 */ /* 0x001fc40007f1e0ff */
[-C--:B-1----:R-:W-:Y:S02]  /*8600*/  LEA.HI.X.SX32 R16, R14, R3.reuse, 0x1, P4 ;  /* 0x000000030e107211 */ /* 0x082fe400020f0eff */
[-C--:B------:R-:W-:Y:S01]  /*8610*/  LEA.HI.X.SX32 R14, R13, R3.reuse, 0x1, P6 ;  /* 0x000000030d0e7211 */ /* 0x080fe200030f0eff */
[----:B------:R-:W-:Y:S01]  /*8620*/  STL [R1+0x1204], R17 ;  /* 0x0012041101007387 */ /* 0x000fe20000100800 */
[-C--:B------:R-:W-:Y:S02]  /*8630*/  IADD3 R13, P6, R5, R2.reuse, RZ ;  /* 0x00000002050d7210 */ /* 0x080fe40007fde0ff */
[-C--:B------:R-:W-:Y:S01]  /*8640*/  LEA.HI.X.SX32 R9, R9, R3.reuse, 0x1, P3 ;  /* 0x0000000309097211 */ /* 0x080fe200018f0eff */
[----:B------:R-:W-:Y:S01]  /*8650*/  STL [R1+0x11e4], R16 ;  /* 0x0011e41001007387 */ /* 0x000fe20000100800 */
[----:B-----5:R-:W-:Y:S02]  /*8660*/  IADD3 R15, P4, R6, R2, RZ ;  /* 0x00000002060f7210 */ /* 0x020fe40007f9e0ff */
[----:B------:R-:W-:-:S03]  /*8670*/  LEA.HI.X.SX32 R2, R12, R3, 0x1, P5 ;  /* 0x000000030c027211 */ /* 0x000fc600028f0eff */
[----:B------:R-:W-:Y:S04]  /*8680*/  STL [R1+0x1208], R15 ;  /* 0x0012080f01007387 */ /* 0x000fe80000100800 */
[----:B------:R-:W-:Y:S04]  /*8690*/  STL [R1+0x11ec], R14 ;  /* 0x0011ec0e01007387 */ /* 0x000fe80000100800 */
[----:B------:R-:W-:Y:S04]  /*86a0*/  STL [R1+0x1104], R13 ;  /* 0x0011040d01007387 */ /* 0x000fe80000100800 */
[----:B------:R0:W-:Y:S04]  /*86b0*/  STL [R1+0x10ec], R2 ;  /* 0x0010ec0201007387 */ /* 0x0001e80000100800 */
[----:B------:R-:W-:Y:S01]  /*86c0*/  STL [R1+0x10f0], R9 ;  /* 0x0010f00901007387 */ /* 0x000fe20000100800 */
[----:B0-----:R-:W-:-:S03]  /*86d0*/  LEA.HI.X.SX32 R2, R0, R3, 0x1, P1 ;  /* 0x0000000300027211 */ /* 0x001fc600008f0eff */
[----:B------:R-:W5:Y:S01]  /*86e0*/  LDL.LU R0, [R1+0x1464] ;  /* 0x0014640001007983 */ /* 0x000f620000300800 */
[----:B------:R-:W-:-:S05]  /*86f0*/  LEA.HI.X.SX32 R8, R8, R3, 0x1, P2 ;  /* 0x0000000308087211 */ /* 0x000fca00010f0eff */
[----:B------:R0:W-:Y:S04]  /*8700*/  STL [R1+0x10f4], R8 ;  /* 0x0010f40801007387 */ /* 0x0001e80000100800 */
[----:B------:R1:W-:Y:S01]  /*8710*/  STL [R1+0x10f8], R2 ;  /* 0x0010f80201007387 */ /* 0x0003e20000100800 */
[-C--:B0-----:R-:W-:Y:S02]  /*8720*/  LEA.HI.X.SX32 R8, R7, R3.reuse, 0x1, P0 ;  /* 0x0000000307087211 */ /* 0x081fe400000f0eff */
[-C--:B------:R-:W-:Y:S02]  /*8730*/  LEA.HI.X.SX32 R7, R6, R3.reuse, 0x1, P4 ;  /* 0x0000000306077211 */ /* 0x080fe400020f0eff */
[----:B-1----:R-:W-:Y:S01]  /*8740*/  LEA.HI.X.SX32 R2, R5, R3, 0x1, P6 ;  /* 0x0000000305027211 */ /* 0x002fe200030f0eff */
[----:B------:R-:W-:Y:S04]  /*8750*/  STL [R1+0x10fc], R8 ;  /* 0x0010fc0801007387 */ /* 0x000fe80000100800 */
[----:B------:R-:W-:Y:S04]  /*8760*/  STL [R1+0x1100], R7 ;  /* 0x0011000701007387 */ /* 0x000fe80000100800 */
[----:B------:R0:W-:Y:S01]  /*8770*/  STL [R1+0x908], R2 ;  /* 0x0009080201007387 */ /* 0x0001e20000100800 */
[----:B--2---:R-:W-:-:S04]  /*8780*/  IADD3 R6, P0, R11, UR8, RZ ;  /* 0x000000080b067c10 */ /* 0x004fc8000ff1e0ff */
[----:B0-----:R-:W-:Y:S01]  /*8790*/  LEA.HI.X.SX32 R2, R11, UR9, 0x1, P0 ;  /* 0x000000090b027c11 */ /* 0x001fe200080f0eff */
[----:B------:R-:W-:Y:S01]  /*87a0*/  STL [R1+0x7cc], R6 ;  /* 0x0007cc0601007387 */ /* 0x000fe20000100800 */
[----:B---3--:R-:W-:-:S04]  /*87b0*/  IADD3 R7, P1, R10, UR8, RZ ;  /* 0x000000080a077c10 */ /* 0x008fc8000ff3e0ff */
[----:B------:R-:W-:Y:S01]  /*87c0*/  LEA.HI.X.SX32 R3, R10, UR9, 0x1, P1 ;  /* 0x000000090a037c11 */ /* 0x000fe200088f0eff */
[----:B------:R-:W-:Y:S01]  /*87d0*/  STL [R1+0x7d4], R7 ;  /* 0x0007d40701007387 */ /* 0x000fe20000100800 */
[----:B----4-:R-:W-:-:S04]  /*87e0*/  IADD3 R8, P2, R4, UR8, RZ ;  /* 0x0000000804087c10 */ /* 0x010fc8000ff5e0ff */
[----:B------:R-:W-:Y:S01]  /*87f0*/  LEA.HI.X.SX32 R4, R4, UR9, 0x1, P2 ;  /* 0x0000000904047c11 */ /* 0x000fe200090f0eff */
[----:B------:R-:W-:Y:S01]  /*8800*/  STL [R1+0x7dc], R8 ;  /* 0x0007dc0801007387 */ /* 0x000fe20000100800 */
[----:B-----5:R-:W-:Y:S01]  /*8810*/  IADD3 R9, P3, R0, UR8, RZ ;  /* 0x0000000800097c10 */ /* 0x020fe2000ff7e0ff */
[----:B------:R-:W-:Y:S01]  /*8820*/  UIMAD UR7, UR7, 0xd, URZ ;  /* 0x0000000d070778a4 */ /* 0x000fe2000f8e023f */
[----:B------:R-:W-:Y:S01]  /*8830*/  IADD3 R12, P1, R8, UR48, RZ ;  /* 0x00000030080c7c10 */ /* 0x000fe2000ff3e0ff */
[----:B------:R-:W-:Y:S01]  /*8840*/  ULDC UR8, c[0x0][0x238] ;  /* 0x00008e0000087ab9 */ /* 0x000fe20000000800 */
[----:B------:R-:W-:Y:S01]  /*8850*/  LEA.HI.X.SX32 R5, R0, UR9, 0x1, P3 ;  /* 0x0000000900057c11 */ /* 0x000fe200098f0eff */
[----:B------:R-:W-:Y:S01]  /*8860*/  STL [R1+0x7e4], R9 ;  /* 0x0007e40901007387 */ /* 0x000fe20000100800 */
[----:B------:R-:W-:Y:S02]  /*8870*/  IADD3 R11, P0, R9, UR48, RZ ;  /* 0x00000030090b7c10 */ /* 0x000fe4000ff1e0ff */
[----:B------:R-:W-:Y:S01]  /*8880*/  IADD3 R10, P2, R7, UR48, RZ ;  /* 0x00000030070a7c10 */ /* 0x000fe2000ff5e0ff */
[----:B------:R-:W2:Y:S01]  /*8890*/  LDL.LU R0, [R1+0x1460] ;  /* 0x0014600001007983 */ /* 0x000ea20000300800 */
[----:B------:R-:W-:Y:S01]  /*88a0*/  UIMAD UR8, UR8, 0xc, URZ ;  /* 0x0000000c080878a4 */ /* 0x000fe2000f8e023f */
[----:B------:R-:W-:-:S02]  /*88b0*/  ULDC UR9, c[0x0][0x238] ;  /* 0x00008e0000097ab9 */ /* 0x000fc40000000800 */
[----:B------:R-:W-:Y:S04]  /*88c0*/  STL [R1+0x7c8], R2 ;  /* 0x0007c80201007387 */ /* 0x000fe80000100800 */
[----:B------:R-:W-:Y:S04]  /*88d0*/  STL [R1+0x7d0], R3 ;  /* 0x0007d00301007387 */ /* 0x000fe80000100800 */
[----:B------:R-:W-:Y:S04]  /*88e0*/  STL [R1+0x7d8], R4 ;  /* 0x0007d80401007387 */ /* 0x000fe80000100800 */
[----:B------:R-:W-:Y:S04]  /*88f0*/  STL [R1+0x7e0], R5 ;  /* 0x0007e00501007387 */ /* 0x000fe80000100800 */
[----:B------:R-:W-:Y:S04]  /*8900*/  STL [R1+0x85c], RZ ;  /* 0x00085cff01007387 */ /* 0x000fe80000100800 */
        /* <DEDUP_REMOVED lines=227> */
[----:B------:R0:W-:Y:S04]  /*9740*/  STL [R1+0x910], R11 ;  /* 0x0009100b01007387 */ /* 0x0001e80000100800 */
[----:B------:R1:W-:Y:S04]  /*9750*/  STL [R1+0x918], R12 ;  /* 0x0009180c01007387 */ /* 0x0003e80000100800 */
[----:B------:R3:W-:Y:S01]  /*9760*/  STL [R1+0x920], R10 ;  /* 0x0009200a01007387 */ /* 0x0007e20000100800 */
[----:B0-----:R-:W-:-:S02]  /*9770*/  IADD3 R11, P3, R6, UR48, RZ ;  /* 0x00000030060b7c10 */ /* 0x001fc4000ff7e0ff */
[----:B-1----:R-:W-:-:S03]  /*9780*/  IADD3.X R12, R4, UR38, RZ, P1, !PT ;  /* 0x00000026040c7c10 */ /* 0x002fc60008ffe4ff */
[----:B------:R0:W-:Y:S01]  /*9790*/  STL [R1+0x928], R11 ;  /* 0x0009280b01007387 */ /* 0x0001e20000100800 */
[----:B---3--:R-:W-:-:S05]  /*97a0*/  IADD3.X R10, R5, UR38, RZ, P0, !PT ;  /* 0x00000026050a7c10 */ /* 0x008fca00087fe4ff */
[----:B------:R1:W-:Y:S01]  /*97b0*/  STL [R1+0x90c], R10 ;  /* 0x00090c0a01007387 */ /* 0x0003e20000100800 */
[----:B0-----:R-:W-:-:S03]  /*97c0*/  IADD3.X R11, R3, UR38, RZ, P2, !PT ;  /* 0x00000026030b7c10 */ /* 0x001fc600097fe4ff */
[----:B------:R0:W-:Y:S01]  /*97d0*/  STL [R1+0x914], R12 ;  /* 0x0009140c01007387 */ /* 0x0001e20000100800 */
[----:B-1----:R-:W-:-:S03]  /*97e0*/  IADD3.X R10, R2, UR38, RZ, P3, !PT ;  /* 0x00000026020a7c10 */ /* 0x002fc60009ffe4ff */
[----:B------:R1:W-:Y:S01]  /*97f0*/  STL [R1+0x91c], R11 ;  /* 0x00091c0b01007387 */ /* 0x0003e20000100800 */
[----:B------:R-:W-:Y:S02]  /*9800*/  USHF.R.S32.HI UR38, URZ, 0x1f, UR49 ;  /* 0x0000001f3f267899 */ /* 0x000fe40008011431 */
[----:B0-----:R-:W-:Y:S01]  /*9810*/  IADD3 R12, P1, R8, UR49, RZ ;  /* 0x00000031080c7c10 */ /* 0x001fe2000ff3e0ff */
[----:B------:R0:W-:Y:S01]  /*9820*/  STL [R1+0x924], R10 ;  /* 0x0009240a01007387 */ /* 0x0001e20000100800 */
[----:B-1----:R-:W-:Y:S02]  /*9830*/  IADD3 R11, P0, R9, UR49, RZ ;  /* 0x00000031090b7c10 */ /* 0x002fe4000ff1e0ff */
[----:B0-----:R-:W-:-:S03]  /*9840*/  IADD3 R10, P2, R7, UR49, RZ ;  /* 0x00000031070a7c10 */ /* 0x001fc6000ff5e0ff */
[----:B------:R0:W-:Y:S04]  /*9850*/  STL [R1+0x930], R11 ;  /* 0x0009300b01007387 */ /* 0x0001e80000100800 */
[----:B------:R1:W-:Y:S04]  /*9860*/  STL [R1+0x938], R12 ;  /* 0x0009380c01007387 */ /* 0x0003e80000100800 */
[----:B------:R3:W-:Y:S01]  /*9870*/  STL [R1+0x940], R10 ;  /* 0x0009400a01007387 */ /* 0x0007e20000100800 */
[----:B0-----:R-:W-:Y:S02]  /*9880*/  IADD3 R11, P3, R6, UR49, RZ ;  /* 0x00000031060b7c10 */ /* 0x001fe4000ff7e0ff */
        /* <DEDUP_REMOVED lines=204> */
[----:B-1----:R-:W-:-:S02]  /*a550*/  IADD3.X R12, R4, UR38, RZ, P1, !PT ;  /* 0x00000026040c7c10 */ /* 0x002fc40008ffe4ff */
[----:B---3--:R-:W-:Y:S01]  /*a560*/  IADD3.X R10, R5, UR38, RZ, P0, !PT ;  /* 0x00000026050a7c10 */ /* 0x008fe200087fe4ff */
[----:B------:R0:W-:Y:S04]  /*a570*/  STL [R1+0xac8], R11 ;  /* 0x000ac80b01007387 */ /* 0x0001e80000100800 */
[----:B------:R1:W-:Y:S01]  /*a580*/  STL [R1+0xaac], R10 ;  /* 0x000aac0a01007387 */ /* 0x0003e20000100800 */
[----:B0-----:R-:W-:-:S03]  /*a590*/  IADD3.X R11, R3, UR38, RZ, P2, !PT ;  /* 0x00000026030b7c10 */ /* 0x001fc600097fe4ff */
[----:B------:R-:W-:Y:S01]  /*a5a0*/  STL [R1+0xab4], R12 ;  /* 0x000ab40c01007387 */ /* 0x000fe20000100800 */
[----:B-1----:R-:W-:-:S03]  /*a5b0*/  IADD3.X R10, R2, UR38, RZ, P3, !PT ;  /* 0x00000026020a7c10 */ /* 0x002fc60009ffe4ff */
[----:B------:R-:W-:Y:S04]  /*a5c0*/  STL [R1+0xabc], R11 ;  /* 0x000abc0b01007387 */ /* 0x000fe80000100800 */
[----:B------:R0:W-:Y:S04]  /*a5d0*/  STL [R1+0xac4], R10 ;  /* 0x000ac40a01007387 */ /* 0x0001e80000100800 */
        /* <DEDUP_REMOVED lines=17> */
[----:B------:R-:W-:Y:S01]  /*a6f0*/  STL [R1+0x420], RZ ;  /* 0x000420ff01007387 */ /* 0x000fe20000100800 */
[----:B0-----:R-:W-:-:S03]  /*a700*/  IADD3 R10, P0, R9, UR20, RZ ;  /* 0x00000014090a7c10 */ /* 0x001fc6000ff1e0ff */
[----:B------:R-:W-:Y:S04]  /*a710*/  STL [R1+0x424], RZ ;  /* 0x000424ff01007387 */ /* 0x000fe80000100800 */
[----:B------:R-:W-:Y:S04]  /*a720*/  STL [R1+0x428], RZ ;  /* 0x000428ff01007387 */ /* 0x000fe80000100800 */
[----:B------:R-:W-:Y:S04]  /*a730*/  STL [R1+0x42c], RZ ;  /* 0x00042cff01007387 */ /* 0x000fe80000100800 */
[----:B------:R-:W-:Y:S04]  /*a740*/  STL [R1+0x410], RZ ;  /* 0x000410ff01007387 */ /* 0x000fe80000100800 */
[----:B------:R-:W-:Y:S04]  /*a750*/  STL [R1+0x414], RZ ;  /* 0x000414ff01007387 */ /* 0x000fe80000100800 */
[----:B------:R-:W-:Y:S01]  /*a760*/  STL [R1+0x418], RZ ;  /* 0x000418ff01007387 */ /* 0x000fe20000100800 */
[----:B------:R-:W-:-:S03]  /*a770*/  IADD3 R12, P1, R8, UR20, RZ ;  /* 0x00000014080c7c10 */ /* 0x000fc6000ff3e0ff */
[----:B------:R-:W-:Y:S01]  /*a780*/  STL [R1+0x41c], RZ ;  /* 0x00041cff01007387 */ /* 0x000fe20000100800 */
[----:B------:R-:W-:-:S03]  /*a790*/  IADD3 R11, P2, R7, UR20, RZ ;  /* 0x00000014070b7c10 */ /* 0x000fc6000ff5e0ff */
[----:B------:R-:W-:Y:S04]  /*a7a0*/  STL [R1+0xa0], RZ ;  /* 0x0000a0ff01007387 */ /* 0x000fe80000100800 */
[----:B------:R0:W-:Y:S04]  /*a7b0*/  STL [R1+0xad0], R10 ;  /* 0x000ad00a01007387 */ /* 0x0001e80000100800 */
[----:B------:R1:W-:Y:S01]  /*a7c0*/  STL [R1+0xad8], R12 ;  /* 0x000ad80c01007387 */ /* 0x0003e20000100800 */
[----:B0-----:R-:W-:Y:S01]  /*a7d0*/  IADD3 R10, P3, R6, UR20, RZ ;  /* 0x00000014060a7c10 */ /* 0x001fe2000ff7e0ff */
[----:B------:R-:W-:-:S02]  /*a7e0*/  USHF.R.S32.HI UR20, URZ, 0x1f, UR20 ;  /* 0x0000001f3f147899 */ /* 0x000fc40008011414 */
[----:B------:R0:W-:Y:S04]  /*a7f0*/  STL [R1+0xae0], R11 ;  /* 0x000ae00b01007387 */ /* 0x0001e80000100800 */
[----:B------:R3:W-:Y:S01]  /*a800*/  STL [R1+0xae8], R10 ;  /* 0x000ae80a01007387 */ /* 0x0007e20000100800 */
[----:B-1----:R-:W-:-:S03]  /*a810*/  IADD3.X R12, R4, UR20, RZ, P1, !PT ;  /* 0x00000014040c7c10 */ /* 0x002fc60008ffe4ff */
[----:B------:R-:W-:Y:S01]  /*a820*/  STL [R1+0xa4], RZ ;  /* 0x0000a4ff01007387 */ /* 0x000fe20000100800 */
[----:B0-----:R-:W-:-:S03]  /*a830*/  IADD3.X R11, R5, UR20, RZ, P0, !PT ;  /* 0x00000014050b7c10 */ /* 0x001fc600087fe4ff */
[----:B------:R-:W-:Y:S01]  /*a840*/  STL [R1+0xa8], RZ ;  /* 0x0000a8ff01007387 */ /* 0x000fe20000100800 */
[----:B---3--:R-:W-:-:S03]  /*a850*/  IADD3.X R10, R3, UR20, RZ, P2, !PT ;  /* 0x00000014030a7c10 */ /* 0x008fc600097fe4ff */
[----:B------:R-:W-:Y:S04]  /*a860*/  STL [R1+0xac], RZ ;  /* 0x0000acff01007387 */ /* 0x000fe80000100800 */
[----:B------:R0:W-:Y:S04]  /*a870*/  STL [R1+0xacc], R11 ;  /* 0x000acc0b01007387 */ /* 0x0001e80000100800 */
[----:B------:R1:W-:Y:S01]  /*a880*/  STL [R1+0xad4], R12 ;  /* 0x000ad40c01007387 */ /* 0x0003e20000100800 */
[----:B0-----:R-:W-:-:S03]  /*a890*/  IADD3.X R11, R2, UR20, RZ, P3, !PT ;  /* 0x00000014020b7c10 */ /* 0x001fc60009ffe4ff */
[----:B------:R0:W-:Y:S01]  /*a8a0*/  STL [R1+0xadc], R10 ;  /* 0x000adc0a01007387 */ /* 0x0001e20000100800 */
[----:B------:R-:W-:Y:S02]  /*a8b0*/  USHF.R.S32.HI UR20, URZ, 0x1f, UR43 ;  /* 0x0000001f3f147899 */ /* 0x000fe4000801142b */
[----:B-1----:R-:W-:Y:S01]  /*a8c0*/  IADD3 R12, P1, R8, UR43, RZ ;  /* 0x0000002b080c7c10 */ /* 0x002fe2000ff3e0ff */
[----:B------:R1:W-:Y:S01]  /*a8d0*/  STL [R1+0xae4], R11 ;  /* 0x000ae40b01007387 */ /* 0x0003e20000100800 */
[----:B0-----:R-:W-:Y:S02]  /*a8e0*/  IADD3 R10, P0, R9, UR43, RZ ;  /* 0x0000002b090a7c10 */ /* 0x001fe4000ff1e0ff */
[----:B-1----:R-:W-:-:S03]  /*a8f0*/  IADD3 R11, P2, R7, UR43, RZ ;  /* 0x0000002b070b7c10 */ /* 0x002fc6000ff5e0ff */
        /* <DEDUP_REMOVED lines=71> */
[----:B0-----:R-:W-:Y:S01]  /*ad70*/  IADD3 R10, P3, R6, UR47, RZ ;  /* 0x0000002f060a7c10 */ /* 0x001fe2000ff7e0ff */
[----:B------:R-:W-:Y:S01]  /*ad80*/  UIMAD UR48, UR21, 0x2b, URZ ;  /* 0x0000002b153078a4 */ /* 0x000fe2000f8e023f */
        /* <DEDUP_REMOVED lines=197> */
[----:B------:R-:W-:Y:S01]  /*b9e0*/  USHF.L.U32 UR59, UR21, 0x5, URZ ;  /* 0x00000005153b7899 */ /* 0x000fe2000800063f */
        /* <DEDUP_REMOVED lines=53> */
[----:B------:R-:W-:-:S02]  /*bd40*/  USHF.L.U32 UR38, UR21, 0x6, URZ ;  /* 0x0000000615267899 */ /* 0x000fc4000800063f */
[----:B------:R-:W-:Y:S01]  /*bd50*/  UIMAD UR21, UR21, 0x1d, URZ ;  /* 0x0000001d151578a4 */ /* 0x000fe2000f8e023f */
[----:B-1----:R-:W-:Y:S01]  /*bd60*/  IADD3.X R12, R4, UR44, RZ, P1, !PT ;  /* 0x0000002c040c7c10 */ /* 0x002fe20008ffe4ff */
        /* <DEDUP_REMOVED lines=58> */
[----:B------:R0:W-:Y:S02]  /*c110*/  STL [R1+0xda4], R11 ;  /* 0x000da40b01007387 */ /* 0x0001e40000100800 */
[----:B0-----:R-:W0:Y:S01]  /*c120*/  LDC R11, c[0x0][0x230] ;  /* 0x00008c00ff0b7b82 */ /* 0x001e220000000800 */
[----:B------:R-:W-:Y:S01]  /*c130*/  IADD3 R10, P0, R9, UR24, RZ ;  /* 0x00000018090a7c10 */ /* 0x000fe2000ff1e0ff */
[----:B------:R-:W-:Y:S02]  /*c140*/  USHF.R.S32.HI UR43, URZ, 0x1f, UR24 ;  /* 0x0000001f3f2b7899 */ /* 0x000fe40008011418 */
[----:B------:R-:W-:-:S02]  /*c150*/  IADD3 R13, P2, R7, UR24, RZ ;  /* 0x00000018070d7c10 */ /* 0x000fc4000ff5e0ff */
[----:B------:R1:W-:Y:S01]  /*c160*/  STL [R1+0xdb0], R10 ;  /* 0x000db00a01007387 */ /* 0x0003e20000100800 */
[----:B------:R-:W-:Y:S02]  /*c170*/  IADD3 R12, P3, R6, UR24, RZ ;  /* 0x00000018060c7c10 */ /* 0x000fe4000ff7e0ff */
[----:B-1----:R-:W-:-:S05]  /*c180*/  IADD3 R10, P1, R8, UR24, RZ ;  /* 0x00000018080a7c10 */ /* 0x002fca000ff3e0ff */
[----:B------:R1:W-:Y:S01]  /*c190*/  STL [R1+0xdb8], R10 ;  /* 0x000db80a01007387 */ /* 0x0003e20000100800 */
[----:B0-----:R-:W-:-:S03]  /*c1a0*/  VIADD R11, R11, 0x3f ;  /* 0x0000003f0b0b7836 */ /* 0x001fc60000000000 */
[----:B------:R-:W-:Y:S04]  /*c1b0*/  STL [R1+0xdc0], R13 ;  /* 0x000dc00d01007387 */ /* 0x000fe80000100800 */
[----:B------:R0:W-:Y:S01]  /*c1c0*/  STL [R1+0xdc8], R12 ;  /* 0x000dc80c01007387 */ /* 0x0001e20000100800 */
[----:B-1----:R-:W-:Y:S02]  /*c1d0*/  SHF.R.S32.HI R10, RZ, 0x1f, R11 ;  /* 0x0000001fff0a7819 */ /* 0x002fe4000001140b */
[----:B0-----:R-:W-:Y:S02]  /*c1e0*/  IADD3.X R12, R5, UR43, RZ, P0, !PT ;  /* 0x0000002b050c7c10 */ /* 0x001fe400087fe4ff */
[----:B------:R-:W-:Y:S02]  /*c1f0*/  IADD3.X R13, R4, UR43, RZ, P1, !PT ;  /* 0x0000002b040d7c10 */ /* 0x000fe40008ffe4ff */
[----:B------:R-:W-:Y:S01]  /*c200*/  LEA.HI R10, R10, R11, RZ, 0x6 ;  /* 0x0000000b0a0a7211 */ /* 0x000fe200078f30ff */
[----:B------:R0:W-:Y:S01]  /*c210*/  STL [R1+0xdac], R12 ;  /* 0x000dac0c01007387 */ /* 0x0001e20000100800 */
[----:B------:R-:W-:-:S03]  /*c220*/  IADD3.X R11, R2, UR43, RZ, P3, !PT ;  /* 0x0000002b020b7c10 */ /* 0x000fc60009ffe4ff */
[----:B------:R-:W-:Y:S01]  /*c230*/  STL [R1+0xdb4], R13 ;  /* 0x000db40d01007387 */ /* 0x000fe20000100800 */
[----:B0-----:R-:W-:Y:S01]  /*c240*/  IADD3.X R12, R3, UR43, RZ, P2, !PT ;  /* 0x0000002b030c7c10 */ /* 0x001fe200097fe4ff */
[----:B------:R-:W-:Y:S01]  /*c250*/  USHF.R.S32.HI UR54, URZ, 0x1f, UR25 ;  /* 0x0000001f3f367899 */ /* 0x000fe20008011419 */
[----:B------:R-:W-:-:S03]  /*c260*/  SHF.R.S32.HI R10, RZ, 0x6, R10 ;  /* 0x00000006ff0a7819 */ /* 0x000fc6000001140a */
[----:B------:R0:W-:Y:S01]  /*c270*/  STL [R1+0xdbc], R12 ;  /* 0x000dbc0c01007387 */ /* 0x0001e20000100800 */
[----:B------:R-:W-:-:S03]  /*c280*/  IADD3 R10, P2, R7, UR25, RZ ;  /* 0x00000019070a7c10 */ /* 0x000fc6000ff5e0ff */
[----:B------:R1:W-:Y:S01]  /*c290*/  STL [R1+0xdc4], R11 ;  /* 0x000dc40b01007387 */ /* 0x0003e20000100800 */
[----:B0-----:R-:W-:Y:S02]  /*c2a0*/  IADD3 R12, P1, R8, UR25, RZ ;  /* 0x00000019080c7c10 */ /* 0x001fe4000ff3e0ff */
[----:B-1----:R-:W-:-:S05]  /*c2b0*/  IADD3 R11, P0, R9, UR25, RZ ;  /* 0x00000019090b7c10 */ /* 0x002fca000ff1e0ff */
        /* <DEDUP_REMOVED lines=9> */
[----:B------:R2:W-:Y:S01]  /*c350*/  STL [R1+0xdd4], R12 ;  /* 0x000dd40c01007387 */ /* 0x0005e20000100800 */
[----:B-1----:R-:W-:-:S03]  /*c360*/  IADD3.X R10, R2, UR54, RZ, P3, !PT ;  /* 0x00000036020a7c10 */ /* 0x002fc60009ffe4ff */
[----:B------:R0:W-:Y:S04]  /*c370*/  STL [R1+0xddc], R11 ;  /* 0x000ddc0b01007387 */ /* 0x0001e80000100800 */
[----:B------:R1:W-:Y:S01]  /*c380*/  STL [R1+0xde4], R10 ;  /* 0x000de40a01007387 */ /* 0x0003e20000100800 */
[C---:B--2---:R-:W-:Y:S02]  /*c390*/  LOP3.LUT R12, R0.reuse, 0x230, RZ, 0x3c, !PT ;  /* 0x00000230000c7812 */ /* 0x044fe400078e3cff */
[C---:B------:R-:W-:Y:S02]  /*c3a0*/  LOP3.LUT R12, R0.reuse, 0x60, RZ, 0x3c, !PT ;  /* 0x00000060000c7812 */ /* 0x040fe400078e3cff */
[C---:B0-----:R-:W-:Y:S02]  /*c3b0*/  LOP3.LUT R11, R0.reuse, 0x210, RZ, 0x3c, !PT ;  /* 0x00000210000b7812 */ /* 0x041fe400078e3cff */
[----:B-1----:R-:W-:-:S02]  /*c3c0*/  LOP3.LUT R10, R0, 0x20, RZ, 0x3c, !PT ;  /* 0x00000020000a7812 */ /* 0x002fc400078e3cff */
[C---:B------:R-:W-:Y:S02]  /*c3d0*/  LOP3.LUT R10, R0.reuse, 0x250, RZ, 0x3c, !PT ;  /* 0x00000250000a7812 */ /* 0x040fe400078e3cff */
[----:B------:R-:W-:Y:S02]  /*c3e0*/  IADD3 R10, P3, R9, UR26, RZ ;  /* 0x0000001a090a7c10 */ /* 0x000fe4000ff7e0ff */
[C---:B------:R-:W-:Y:S02]  /*c3f0*/  LOP3.LUT R11, R0.reuse, 0x40, RZ, 0x3c, !PT ;  /* 0x00000040000b7812 */ /* 0x040fe400078e3cff */
[----:B------:R-:W-:Y:S01]  /*c400*/  LOP3.LUT R11, R0, 0x270, RZ, 0x3c, !PT ;  /* 0x00000270000b7812 */ /* 0x000fe200078e3cff */
[----:B------:R0:W-:Y:S01]  /*c410*/  STL [R1+0xdf0], R10 ;  /* 0x000df00a01007387 */ /* 0x0001e20000100800 */
[----:B------:R-:W-:Y:S02]  /*c420*/  IADD3 R12, P2, R8, UR26, RZ ;  /* 0x0000001a080c7c10 */ /* 0x000fe4000ff5e0ff */
[----:B------:R-:W-:Y:S01]  /*c430*/  IADD3 R11, P6, R7, UR26, RZ ;  /* 0x0000001a070b7c10 */ /* 0x000fe2000ffde0ff */
[----:B------:R-:W-:-:S02]  /*c440*/  USHF.R.S32.HI UR48, URZ, 0x1f, UR26 ;  /* 0x0000001f3f307899 */ /* 0x000fc4000801141a */
[----:B------:R1:W-:Y:S01]  /*c450*/  STL [R1+0xdf8], R12 ;  /* 0x000df80c01007387 */ /* 0x0003e20000100800 */
[----:B0-----:R-:W-:-:S03]  /*c460*/  IADD3 R10, P5, R6, UR26, RZ ;  /* 0x0000001a060a7c10 */ /* 0x001fc6000ffbe0ff */
[----:B------:R0:W-:Y:S04]  /*c470*/  STL [R1+0xe00], R11 ;  /* 0x000e000b01007387 */ /* 0x0001e80000100800 */
[----:B------:R2:W-:Y:S01]  /*c480*/  STL [R1+0xe08], R10 ;  /* 0x000e080a01007387 */ /* 0x0005e20000100800 */
[----:B-1----:R-:W-:Y:S02]  /*c490*/  IADD3 R12, P1, R9, UR27, RZ ;  /* 0x0000001b090c7c10 */ /* 0x002fe4000ff3e0ff */
[----:B0-----:R-:W-:-:S03]  /*c4a0*/  IADD3 R11, P0, R8, UR27, RZ ;  /* 0x0000001b080b7c10 */ /* 0x001fc6000ff1e0ff */
[----:B------:R0:W-:Y:S01]  /*c4b0*/  STL [R1+0xe10], R12 ;  /* 0x000e100c01007387 */ /* 0x0001e20000100800 */
[----:B--2---:R-:W-:-:S03]  /*c4c0*/  IADD3 R10, P4, R7, UR27, RZ ;  /* 0x0000001b070a7c10 */ /* 0x004fc6000ff9e0ff */
[----:B------:R1:W-:Y:S04]  /*c4d0*/  STL [R1+0xe18], R11 ;  /* 0x000e180b01007387 */ /* 0x0003e80000100800 */
[----:B------:R2:W-:Y:S01]  /*c4e0*/  STL [R1+0xe20], R10 ;  /* 0x000e200a01007387 */ /* 0x0005e20000100800 */
[----:B0-----:R-:W-:Y:S02]  /*c4f0*/  IADD3.X R12, R5, UR48, RZ, P3, !PT ;  /* 0x00000030050c7c10 */ /* 0x001fe40009ffe4ff */
[----:B-1----:R-:W-:-:S03]  /*c500*/  IADD3 R11, P3, R6, UR27, RZ ;  /* 0x0000001b060b7c10 */ /* 0x002fc6000ff7e0ff */
[----:B------:R0:W-:Y:S01]  /*c510*/  STL [R1+0xdec], R12 ;  /* 0x000dec0c01007387 */ /* 0x0001e20000100800 */
[----:B--2---:R-:W-:-:S03]  /*c520*/  IADD3.X R10, R4, UR48, RZ, P2, !PT ;  /* 0x00000030040a7c10 */ /* 0x004fc600097fe4ff */
[----:B------:R1:W-:Y:S01]  /*c530*/  STL [R1+0xe28], R11 ;  /* 0x000e280b01007387 */ /* 0x0003e20000100800 */
[----:B------:R-:W-:-:S03]  /*c540*/  USHF.R.S32.HI UR55, URZ, 0x1f, UR27 ;  /* 0x0000001f3f377899 */ /* 0x000fc6000801141b */
[----:B------:R2:W-:Y:S01]  /*c550*/  STL [R1+0xdf4], R10 ;  /* 0x000df40a01007387 */ /* 0x0005e20000100800 */
[----:B0-----:R-:W-:Y:S02]  /*c560*/  IADD3 R12, P2, R9, UR28, RZ ;  /* 0x0000001c090c7c10 */ /* 0x001fe4000ff5e0ff */
[----:B-1----:R-:W-:-:S03]  /*c570*/  IADD3.X R11, R3, UR48, RZ, P6, !PT ;  /* 0x00000030030b7c10 */ /* 0x002fc6000b7fe4ff */
        /* <DEDUP_REMOVED lines=8> */
[----:B------:R1:W-:Y:S04]  /*c600*/  STL [R1+0xe40], R11 ;  /* 0x000e400b01007387 */ /* 0x0003e80000100800 */
[----:B------:R2:W-:Y:S01]  /*c610*/  STL [R1+0xe0c], R10 ;  /* 0x000e0c0a01007387 */ /* 0x0005e20000100800 */
[----:B0-----:R-:W-:Y:S02]  /*c620*/  IADD3 R12, P1, R6, UR28, RZ ;  /* 0x0000001c060c7c10 */ /* 0x001fe4000ff3e0ff */
[----:B-1----:R-:W-:-:S03]  /*c630*/  IADD3.X R11, R4, UR55, RZ, P0, !PT ;  /* 0x00000037040b7c10 */ /* 0x002fc600087fe4ff */
[----:B------:R0:W-:Y:S01]  /*c640*/  STL [R1+0xe48], R12 ;  /* 0x000e480c01007387 */ /* 0x0001e20000100800 */
[----:B--2---:R-:W-:-:S03]  /*c650*/  IADD3 R10, P0, R9, UR29, RZ ;  /* 0x0000001d090a7c10 */ /* 0x004fc6000ff1e0ff */
[----:B------:R1:W-:Y:S01]  /*c660*/  STL [R1+0xe14], R11 ;  /* 0x000e140b01007387 */ /* 0x0003e20000100800 */
[----:B------:R-:W-:-:S03]  /*c670*/  USHF.R.S32.HI UR45, URZ, 0x1f, UR28 ;  /* 0x0000001f3f2d7899 */ /* 0x000fc6000801141c */
        /* <DEDUP_REMOVED lines=16> */
[----:B--2---:R-:W-:Y:S01]  /*c780*/  IADD3.X R10, R3, UR45, RZ, P5, !PT ;  /* 0x0000002d030a7c10 */ /* 0x004fe2000affe4ff */
[----:B------:R-:W-:Y:S02]  /*c790*/  USHF.R.S32.HI UR56, URZ, 0x1f, UR29 ;  /* 0x0000001f3f387899 */ /* 0x000fe4000801141d */
        /* <DEDUP_REMOVED lines=140> */
[----:B------:R1:W-:Y:S01]  /*d060*/  STL [R1+0xf78], R11 ;  /* 0x000f780b01007387 */ /* 0x0003e20000100800 */
[----:B------:R-:W-:-:S03]  /*d070*/  UIMAD UR9, UR9, 0xb, URZ ;  /* 0x0000000b090978a4 */ /* 0x000fc6000f8e023f */
        /* <DEDUP_REMOVED lines=17> */
[----:B--2---:R-:W-:Y:S01]  /*d190*/  IADD3 R10, P0, R7, UR9, RZ ;  /* 0x00000009070a7c10 */ /* 0x004fe2000ff1e0ff */
[----:B------:R-:W-:Y:S02]  /*d1a0*/  UIMAD UR10, UR10, 0xa, URZ ;  /* 0x0000000a0a0a78a4 */ /* 0x000fe4000f8e023f */
        /* <DEDUP_REMOVED lines=13> */
[----:B------:R1:W-:Y:S01]  /*d280*/  STL [R1+0xf7c], R11 ;  /* 0x000f7c0b01007387 */ /* 0x0003e20000100800 */
[----:B------:R-:W-:-:S03]  /*d290*/  UIMAD UR11, UR11, 0x9, URZ ;  /* 0x000000090b0b78a4 */ /* 0x000fc6000f8e023f */
        /* <DEDUP_REMOVED lines=19> */
[----:B------:R-:W-:-:S03]  /*d3d0*/  USHF.L.U32 UR12, UR12, 0x3, URZ ;  /* 0x000000030c0c7899 */ /* 0x000fc6000800063f */
        /* <DEDUP_REMOVED lines=72> */
[----:B------:R-:W-:Y:S02]  /*d860*/  USHF.L.U32 UR16, UR16, 0x2, URZ ;  /* 0x0000000210107899 */ /* 0x000fe4000800063f */
        /* <DEDUP_REMOVED lines=56> */
[----:B-1----:R-:W-:Y:S01]  /*dbf0*/  IADD3 R11, P3, R6, UR18, RZ ;  /* 0x00000012060b7c10 */ /* 0x002fe2000ff7e0ff */
[----:B------:R-:W-:Y:S01]  /*dc00*/  USHF.R.S32.HI UR43, URZ, 0x1f, UR18 ;  /* 0x0000001f3f2b7899 */ /* 0x000fe20008011412 */
[----:B--2---:R-:W-:Y:S02]  /*dc10*/  IADD3.X R10, R4, UR24, RZ, P2, !PT ;  /* 0x00000018040a7c10 */ /* 0x004fe400097fe4ff */
[----:B------:R-:W-:Y:S01]  /*dc20*/  IADD3 R9, P2, R9, UR39, RZ ;  /* 0x0000002709097c10 */ /* 0x000fe2000ff5e0ff */
[----:B------:R-:W-:Y:S04]  /*dc30*/  STL [R1+0x108c], R12 ;  /* 0x00108c0c01007387 */ /* 0x000fe80000100800 */
[----:B------:R0:W-:Y:S04]  /*dc40*/  STL [R1+0x10c8], R11 ;  /* 0x0010c80b01007387 */ /* 0x0001e80000100800 */
[----:B------:R1:W-:Y:S04]  /*dc50*/  STL [R1+0x1094], R10 ;  /* 0x0010940a01007387 */ /* 0x0003e80000100800 */
[----:B------:R2:W-:Y:S01]  /*dc60*/  STL [R1+0x10d0], R9 ;  /* 0x0010d00901007387 */ /* 0x0005e20000100800 */
[----:B0-----:R-:W-:-:S02]  /*dc70*/  IADD3.X R11, R3, UR24, RZ, P6, !PT ;  /* 0x00000018030b7c10 */ /* 0x001fc4000b7fe4ff */
[----:B-1----:R-:W-:-:S03]  /*dc80*/  IADD3 R10, P6, R8, UR40, RZ ;  /* 0x00000028080a7c10 */ /* 0x002fc6000ffde0ff */
[----:B------:R-:W-:Y:S01]  /*dc90*/  STL [R1+0x109c], R11 ;  /* 0x00109c0b01007387 */ /* 0x000fe20000100800 */
[----:B--2---:R-:W-:Y:S02]  /*dca0*/  IADD3.X R9, R2, UR24, RZ, P5, !PT ;  /* 0x0000001802097c10 */ /* 0x004fe4000affe4ff */
[----:B------:R-:W-:Y:S02]  /*dcb0*/  IADD3 R8, P5, R7, UR41, RZ ;  /* 0x0000002907087c10 */ /* 0x000fe4000ffbe0ff */
[C---:B------:R-:W-:Y:S01]  /*dcc0*/  IADD3.X R7, R5.reuse, UR43, RZ, P1, !PT ;  /* 0x0000002b05077c10 */ /* 0x040fe20008ffe4ff */
[----:B------:R-:W-:Y:S01]  /*dcd0*/  USHF.R.S32.HI UR19, URZ, 0x1f, UR19 ;  /* 0x0000001f3f137899 */ /* 0x000fe20008011413 */
[----:B------:R-:W-:Y:S01]  /*dce0*/  IADD3 R6, P1, R6, UR42, RZ ;  /* 0x0000002a06067c10 */ /* 0x000fe2000ff3e0ff */
[----:B------:R-:W-:Y:S04]  /*dcf0*/  STL [R1+0x10d8], R10 ;  /* 0x0010d80a01007387 */ /* 0x000fe80000100800 */
[----:B------:R-:W-:Y:S04]  /*dd00*/  STL [R1+0x10a4], R9 ;  /* 0x0010a40901007387 */ /* 0x000fe80000100800 */
[----:B------:R0:W-:Y:S01]  /*dd10*/  STL [R1+0x10e0], R8 ;  /* 0x0010e00801007387 */ /* 0x0001e20000100800 */
[----:B------:R-:W-:-:S03]  /*dd20*/  IADD3.X R5, R5, UR19, RZ, P2, !PT ;  /* 0x0000001305057c10 */ /* 0x000fc600097fe4ff */
[----:B------:R1:W-:Y:S04]  /*dd30*/  STL [R1+0x10ac], R7 ;  /* 0x0010ac0701007387 */ /* 0x0003e80000100800 */
[----:B------:R2:W-:Y:S01]  /*dd40*/  STL [R1+0x10e8], R6 ;  /* 0x0010e80601007387 */ /* 0x0005e20000100800 */
[----:B0-----:R-:W-:Y:S02]  /*dd50*/  IADD3.X R8, R4, UR43, RZ, P0, !PT ;  /* 0x0000002b04087c10 */ /* 0x001fe400087fe4ff */
[----:B-1----:R-:W-:-:S03]  /*dd60*/  IADD3.X R7, R3, UR43, RZ, P4, !PT ;  /* 0x0000002b03077c10 */ /* 0x002fc6000a7fe4ff */
[----:B------:R0:W-:Y:S01]  /*dd70*/  STL [R1+0x10b4], R8 ;  /* 0x0010b40801007387 */ /* 0x0001e20000100800 */
[----:B------:R-:W-:Y:S02]  /*dd80*/  IADD3.X R4, R4, UR19, RZ, P6, !PT ;  /* 0x0000001304047c10 */ /* 0x000fe4000b7fe4ff */
[C---:B--2---:R-:W-:Y:S01]  /*dd90*/  IADD3.X R6, R2.reuse, UR43, RZ, P3, !PT ;  /* 0x0000002b02067c10 */ /* 0x044fe20009ffe4ff */
[----:B------:R0:W-:Y:S01]  /*dda0*/  STL [R1+0x10bc], R7 ;  /* 0x0010bc0701007387 */ /* 0x0001e20000100800 */
[----:B------:R-:W-:Y:S02]  /*ddb0*/  IADD3.X R2, R2, UR19, RZ, P1, !PT ;  /* 0x0000001302027c10 */ /* 0x000fe40008ffe4ff */
[----:B------:R-:W-:Y:S01]  /*ddc0*/  IADD3.X R3, R3, UR19, RZ, P5, !PT ;  /* 0x0000001303037c10 */ /* 0x000fe2000affe4ff */
[----:B------:R0:W-:Y:S04]  /*ddd0*/  STL [R1+0x10c4], R6 ;  /* 0x0010c40601007387 */ /* 0x0001e80000100800 */
[----:B------:R0:W-:Y:S04]  /*dde0*/  STL [R1+0x10cc], R5 ;  /* 0x0010cc0501007387 */ /* 0x0001e80000100800 */
[----:B------:R0:W-:Y:S04]  /*ddf0*/  STL [R1+0x10d4], R4 ;  /* 0x0010d40401007387 */ /* 0x0001e80000100800 */
[----:B------:R0:W-:Y:S04]  /*de00*/  STL [R1+0x10e4], R2 ;  /* 0x0010e40201007387 */ /* 0x0001e80000100800 */
[----:B------:R0:W-:Y:S01]  /*de10*/  STL [R1+0x10dc], R3 ;  /* 0x0010dc0301007387 */ /* 0x0001e20000100800 */
[----:B------:R-:W-:-:S02]  /*de20*/  USHF.L.U32 UR4, UR4, 0x6, URZ ;  /* 0x0000000604047899 */ /* 0x000fc4000800063f */
[----:B------:R-:W-:Y:S02]  /*de30*/  USHF.R.S32.HI UR25, URZ, 0x1f, UR38 ;  /* 0x0000001f3f197899 */ /* 0x000fe40008011426 */
[----:B------:R-:W-:-:S12]  /*de40*/  USHF.R.S32.HI UR54, URZ, 0x1f, UR4 ;  /* 0x0000001f3f367899 */ /* 0x000fd80008011404 */
.L_x_2:
[----:B01----:R-:W2:Y:S01]  /*de50*/  LDL R5, [R1+0x7c8] ;  /* 0x0007c80001057983 */ /* 0x003ea20000100800 */
[----:B------:R-:W0:Y:S03]  /*de60*/  LDC R2, c[0x0][0x230] ;  /* 0x00008c00ff027b82 */ /* 0x000e260000000800 */
[----:B--2---:R1:W-:Y:S04]  /*de70*/  STL [R1+0x26b0], R5 ;  /* 0x0026b00501007387 */ /* 0x0043e80000100800 */
[----:B------:R-:W2:Y:S04]  /*de80*/  LDL R4, [R1+0x7cc] ;  /* 0x0007cc0001047983 */ /* 0x000ea80000100800 */
[----:B-1----:R-:W0:Y:S04]  /*de90*/  LDL R5, [R1+0x85c] ;  /* 0x00085c0001057983 */ /* 0x002e280000100800 */
[----:B------:R-:W-:Y:S04]  /*dea0*/  STL [R1+0x23ac], R11 ;  /* 0x0023ac0b01007387 */ /* 0x000fe80000100800 */
        /* <DEDUP_REMOVED lines=95> */
[----:B------:R1:W-:Y:S04]  /*e4a0*/  STL [R1+0x26ac], R11 ;  /* 0x0026ac0b01007387 */ /* 0x0003e80000100800 */
        /* <DEDUP_REMOVED lines=120> */
[----:B-----5:R-:W-:Y:S04]  /*ec30*/  STL [R1+0x2220], R0 ;  /* 0x0022200001007387 */ /* 0x020fe80000100800 */
        /* <DEDUP_REMOVED lines=10> */
[----:B------:R-:W-:Y:S01]  /*ece0*/  STL [R1+0x2268], R0 ;  /* 0x0022680001007387 */ /* 0x000fe20000100800 */
[----:B0-----:R-:W-:-:S03]  /*ecf0*/  IMAD R2, R5, -0x40, R2 ;  /* 0xffffffc005027824 */ /* 0x001fc600078e0202 */
[----:B------:R-:W-:Y:S04]  /*ed00*/  STL [R1+0x2270], R0 ;  /* 0x0022700001007387 */ /* 0x000fe80000100800 */
[----:B------:R-:W-:Y:S04]  /*ed10*/  STL [R1+0x2278], R0 ;  /* 0x0022780001007387 */ /* 0x000fe80000100800 */
[----:B------:R-:W-:Y:S04]  /*ed20*/  STL [R1+0x2280], R0 ;  /* 0x0022800001007387 */ /* 0x000fe80000100800 */
[----:B------:R-:W-:Y:S04]  /*ed30*/  STL [R1+0x2288], R0 ;  /* 0x0022880001007387 */ /* 0x000fe80000100800 */
[----:B------:R-:W2:Y:S01]  /*ed40*/  LDL.LU R5, [R1+0x26b0] ;  /* 0x0026b00001057983 */ /* 0x000ea20000300800 */
[----:B------:R-:W-:-:S02]  /*ed50*/  ISETP.GT.AND P0, PT, R2, RZ, PT ;  /* 0x000000ff0200720c */ /* 0x000fc40003f04270 */
[----:B-1----:R-:W-:-:S11]  /*ed60*/  PRMT R11, RZ, 0x7610, R11 ;  /* 0x00007610ff0b7816 */ /* 0x002fd6000000000b */
[----:B--2---:R-:W2:Y:S04]  /*ed70*/  @P0 LDG.E.U8 R11, desc[UR32][R4.64] ;  /* 0x00000020040b0981 */ /* 0x004ea8000c1e1100 */
[----:B--2---:R0:W-:Y:S04]  /*ed80*/  STL [R1+0x798], R11 ;  /* 0x0007980b01007387 */ /* 0x0041e80000100800 */
[----:B0-----:R-:W2:Y:S04]  /*ed90*/  LDL.LU R11, [R1+0x26ac] ;  /* 0x0026ac00010b7983 */ /* 0x001ea80000300800 */
[----:B------:R-:W3:Y:S04]  /*eda0*/  LDL R4, [R1+0x7d0] ;  /* 0x0007d00001047983 */ /* 0x000ee80000100800 */
[----:B------:R-:W3:Y:S01]  /*edb0*/  LDL R5, [R1+0x7d4] ;  /* 0x0007d40001057983 */ /* 0x000ee20000100800 */
[----:B------:R-:W-:-:S02]  /*edc0*/  PRMT R28, RZ, 0x7610, R28 ;  /* 0x00007610ff1c7816 */ /* 0x000fc4000000001c */
[----:B---3--:R-:W-:-:S04]  /*edd0*/  @P0 LOP3.LUT R5, R5, R4, RZ, 0x3c, !PT ;  /* 0x0000000405050212 */ /* 0x008fc800078e3cff */
[----:B------:R-:W-:-:S04]  /*ede0*/  @P0 LOP3.LUT R4, R5, R4, RZ, 0x3c, !PT ;  /* 0x0000000405040212 */ /* 0x000fc800078e3cff */
[----:B------:R-:W-:-:S05]  /*edf0*/  @P0 LOP3.LUT R5, R5, R4, RZ, 0x3c, !PT ;  /* 0x0000000405050212 */ /* 0x000fca00078e3cff */
[----:B------:R-:W3:Y:S04]  /*ee00*/  @P0 LDG.E.U8 R28, desc[UR32][R4.64] ;  /* 0x00000020041c0981 */ /* 0x000ee8000c1e1100 */
[----:B---3--:R0:W-:Y:S04]  /*ee10*/  STL [R1+0x794], R28 ;  /* 0x0007941c01007387 */ /* 0x0081e80000100800 */
[----:B0-----:R-:W3:Y:S04]  /*ee20*/  LDL.LU R28, [R1+0x26a8] ;  /* 0x0026a800011c7983 */ /* 0x001ee80000300800 */
[----:B------:R-:W4:Y:S04]  /*ee30*/  LDL R4, [R1+0x7d8] ;  /* 0x0007d80001047983 */ /* 0x000f280000100800 */
[----:B------:R-:W4:Y:S01]  /*ee40*/  LDL R5, [R1+0x7dc] ;  /* 0x0007dc0001057983 */ /* 0x000f220000100800 */
[----:B--2---:R-:W-:-:S02]  /*ee50*/  PRMT R11, RZ, 0x7610, R11 ;  /* 0x00007610ff0b7816 */ /* 0x004fc4000000000b */
[----:B----4-:R-:W-:-:S04]  /*ee60*/  @P0 LOP3.LUT R5, R5, R4, RZ, 0x3c, !PT ;  /* 0x0000000405050212 */ /* 0x010fc800078e3cff */
[----:B------:R-:W-:-:S04]  /*ee70*/  @P0 LOP3.LUT R4, R5, R4, RZ, 0x3c, !PT ;  /* 0x0000000405040212 */ /* 0x000fc800078e3cff */
[----:B------:R-:W-:-:S05]  /*ee80*/  @P0 LOP3.LUT R5, R5, R4, RZ, 0x3c, !PT ;  /* 0x0000000405050212 */ /* 0x000fca00078e3cff */
[----:B------:R-:W2:Y:S04]  /*ee90*/  @P0 LDG.E.U8 R11, desc[UR32][R4.64] ;  /* 0x00000020040b0981 */ /* 0x000ea8000c1e1100 */
[----:B--2---:R0:W-:Y:S04]  /*eea0*/  STL [R1+0x790], R11 ;  /* 0x0007900b01007387 */ /* 0x0041e80000100800 */
[----:B0-----:R-:W2:Y:S04]  /*eeb0*/  LDL.LU R11, [R1+0x26a4] ;  /* 0x0026a400010b7983 */ /* 0x001ea80000300800 */
[----:B------:R-:W4:Y:S04]  /*eec0*/  LDL R4, [R1+0x7e0] ;  /* 0x0007e00001047983 */ /* 0x000f280000100800 */
[----:B------:R-:W4:Y:S01]  /*eed0*/  LDL R5, [R1+0x7e4] ;  /* 0x0007e40001057983 */ /* 0x000f220000100800 */
[----:B---3--:R-:W-:-:S02]  /*eee0*/  PRMT R28, RZ, 0x7610, R28 ;  /* 0x00007610ff1c7816 */ /* 0x008fc4000000001c */
[----:B----4-:R-:W-:-:S04]  /*eef0*/  @P0 LOP3.LUT R5, R5, R4, RZ, 0x3c, !PT ;  /* 0x0000000405050212 */ /* 0x010fc800078e3cff */
[----:B------:R-:W-:-:S04]  /*ef00*/  @P0 LOP3.LUT R4, R5, R4, RZ, 0x3c, !PT ;  /* 0x0000000405040212 */ /* 0x000fc800078e3cff */
[----:B------:R-:W-:-:S05]  /*ef10*/  @P0 LOP3.LUT R5, R5, R4, RZ, 0x3c, !PT ;  /* 0x0000000405050212 */ /* 0x000fca00078e3cff */
[----:B------:R-:W3:Y:S01]  /*ef20*/  @P0 LDG.E.U8 R28, desc[UR32][R4.64] ;  /* 0x00000020041c0981 */ /* 0x000ee2000c1e1100 */
[----:B------:R-:W-:-:S03]  /*ef30*/  ISETP.GT.AND P1, PT, R2, 0x1, PT ;  /* 0x000000010200780c */ /* 0x000fc60003f24270 */
        /* <DEDUP_REMOVED lines=1691> */
[----:B------:R-:W2:Y:S01]  /*158f0*/  @P2 LDG.E.U8 R11, desc[UR32][R4.64] ;  /* 0x00000020040b2981 */ /* 0x000ea2000c1e1100 */
[----:B------:R-:W-:-:S03]  /*15900*/  ISETP.GT.AND P0, PT, R2, 0x30, PT ;  /* 0x000000300200780c */ /* 0x000fc60003f04270 */
        /* <DEDUP_REMOVED lines=68> */
[----:B------:R-:W-:-:S02]  /*15d50*/  PRMT R7, RZ, 0x7610, R7 ;  /* 0x00007610ff077816 */ /* 0x000fc40000000007 */
[----:B----4-:R-:W-:-:S04]  /*15d60*/  @P3 LOP3.LUT R5, R5, R4, RZ, 0x3c, !PT ;  /* 0x0000000405053212 */ /* 0x010fc800078e3cff */
[----:B------:R-:W-:-:S04]  /*15d70*/  @P3 LOP3.LUT R4, R5, R4, RZ, 0x3c, !PT ;  /* 0x0000000405043212 */ /* 0x000fc800078e3cff */
[----:B------:R-:W-:-:S05]  /*15d80*/  @P3 LOP3.LUT R5, R5, R4, RZ, 0x3c, !PT ;  /* 0x0000000405053212 */ /* 0x000fca00078e3cff */
[----:B------:R-:W4:Y:S04]  /*15d90*/  @P3 LDG.E.U8 R7, desc[UR32][R4.64] ;  /* 0x0000002004073981 */ /* 0x000f28000c1e1100 */
[----:B----4-:R0:W-:Y:S04]  /*15da0*/  STL [R1+0x490], R7 ;  /* 0x0004900701007387 */ /* 0x0101e80000100800 */
[----:B0-----:R-:W4:Y:S04]  /*15db0*/  LDL.LU R7, [R1+0x23a4] ;  /* 0x0023a40001077983 */ /* 0x001f280000300800 */
[----:B------:R-:W2:Y:S04]  /*15dc0*/  LDL R4, [R1+0xb2c] ;  /* 0x000b2c0001047983 */ /* 0x000ea80000100800 */
[----:B------:R-:W2:Y:S01]  /*15dd0*/  LDL R5, [R1+0xb30] ;  /* 0x000b300001057983 */ /* 0x000ea20000100800 */
[----:B------:R-:W-:-:S02]  /*15de0*/  PRMT R9, RZ, 0x7610, R9 ;  /* 0x00007610ff097816 */ /* 0x000fc40000000009 */
[----:B--2---:R-:W-:-:S04]  /*15df0*/  @P2 LOP3.LUT R5, R5, R4, RZ, 0x3c, !PT ;  /* 0x0000000405052212 */ /* 0x004fc800078e3cff */
[----:B------:R-:W-:-:S04]  /*15e00*/  @P2 LOP3.LUT R4, R5, R4, RZ, 0x3c, !PT ;  /* 0x0000000405042212 */ /* 0x000fc800078e3cff */
[----:B------:R-:W-:-:S05]  /*15e10*/  @P2 LOP3.LUT R5, R5, R4, RZ, 0x3c, !PT ;  /* 0x0000000405052212 */ /* 0x000fca00078e3cff */
[----:B------:R-:W2:Y:S01]  /*15e20*/  @P2 LDG.E.U8 R9, desc[UR32][R4.64] ;  /* 0x0000002004092981 */ /* 0x000ea2000c1e1100 */
[----:B------:R-:W-:-:S03]  /*15e30*/  ISETP.GT.AND P0, PT, R2, 0x2f, PT ;  /* 0x0000002f0200780c */ /* 0x000fc60003f04270 */
        /* <DEDUP_REMOVED lines=27> */
[----:B------:R-:W2:Y:S04]  /*15ff0*/  @P1 LDG.E.U8 R16, desc[UR32][R4.64] ;  /* 0x0000002004101981 */ /* 0x000ea8000c1e1100 */
        /* <DEDUP_REMOVED lines=17> */
[----:B------:R-:W4:Y:S01]  /*16110*/  @P1 LDG.E.U8 R13, desc[UR32][R4.64] ;  /* 0x00000020040d1981 */ /* 0x000f22000c1e1100 */
[----:B------:R-:W-:-:S03]  /*16120*/  ISETP.GT.AND P2, PT, R2, 0x39, PT ;  /* 0x000000390200780c */ /* 0x000fc60003f44270 */
        /* <DEDUP_REMOVED lines=118> */
[----:B------:R0:W2:Y:S04]  /*16890*/  @P2 LDG.E.U8 R11, desc[UR32][R4.64] ;  /* 0x00000020040b2981 */ /* 0x0000a8000c1e1100 */
[----:B------:R-:W0:Y:S04]  /*168a0*/  LDL R4, [R1+0x9ac] ;  /* 0x0009ac0001047983 */ /* 0x000e280000100800 */
[----:B------:R-:W0:Y:S01]  /*168b0*/  LDL R5, [R1+0x9b0] ;  /* 0x0009b00001057983 */ /* 0x000e220000100800 */
[----:B------:R-:W-:Y:S02]  /*168c0*/  PRMT R28, RZ, 0x7610, R28 ;  /* 0x00007610ff1c7816 */ /* 0x000fe4000000001c */
[----:B0-----:R-:W-:-:S04]  /*168d0*/  @P2 LOP3.LUT R5, R5, R4, RZ, 0x3c, !PT ;  /* 0x0000000405052212 */ /* 0x001fc800078e3cff */
[----:B------:R-:W-:-:S04]  /*168e0*/  @P2 LOP3.LUT R4, R5, R4, RZ, 0x3c, !PT ;  /* 0x0000000405042212 */ /* 0x000fc800078e3cff */
[----:B------:R-:W-:Y:S01]  /*168f0*/  @P2 LOP3.LUT R5, R5, R4, RZ, 0x3c, !PT ;  /* 0x0000000405052212 */ /* 0x000fe200078e3cff */
[----:B--2---:R0:W-:Y:S04]  /*16900*/  STL [R1], R11 ;  /* 0x0000000b01007387 */ /* 0x0041e80000100800 */
[----:B------:R1:W2:Y:S01]  /*16910*/  @P2 LDG.E.U8 R28, desc[UR32][R4.64] ;  /* 0x00000020041c2981 */ /* 0x0002a2000c1e1100 */
[----:B------:R-:W-:-:S03]  /*16920*/  PRMT R23, RZ, 0x7610, R23 ;  /* 0x00007610ff177816 */ /* 0x000fc60000000017 */
[----:B0-----:R-:W3:Y:S04]  /*16930*/  LDL R11, [R1+0xa98] ;  /* 0x000a9800010b7983 */ /* 0x001ee80000100800 */
[----:B------:R-:W1:Y:S04]  /*16940*/  LDL R4, [R1+0xb0c] ;  /* 0x000b0c0001047983 */ /* 0x000e680000100800 */
[----:B------:R-:W1:Y:S02]  /*16950*/  LDL R5, [R1+0xb10] ;  /* 0x000b100001057983 */ /* 0x000e640000100800 */
[----:B-1----:R-:W-:-:S04]  /*16960*/  @P0 LOP3.LUT R5, R5, R4, RZ, 0x3c, !PT ;  /* 0x0000000405050212 */ /* 0x002fc800078e3cff */
[----:B------:R-:W-:-:S04]  /*16970*/  @P0 LOP3.LUT R4, R5, R4, RZ, 0x3c, !PT ;  /* 0x0000000405040212 */ /* 0x000fc800078e3cff */
[----:B------:R-:W-:-:S05]  /*16980*/  @P0 LOP3.LUT R5, R5, R4, RZ, 0x3c, !PT ;  /* 0x0000000405050212 */ /* 0x000fca00078e3cff */
[----:B------:R-:W4:Y:S04]  /*16990*/  @P0 LDG.E.U8 R23, desc[UR32][R4.64] ;  /* 0x0000002004170981 */ /* 0x000f28000c1e1100 */
[----:B--2---:R-:W-:Y:S01]  /*169a0*/  STL [R1+0x2340], R28 ;  /* 0x0023401c01007387 */ /* 0x004fe20000100800 */
[----:B------:R-:W-:-:S03]  /*169b0*/  ISETP.GT.AND P1, PT, R2, 0x33, PT ;  /* 0x000000330200780c */ /* 0x000fc60003f24270 */
[----:B----4-:R0:W-:Y:S04]  /*169c0*/  STL [R1+0x44], R23 ;  /* 0x0000441701007387 */ /* 0x0101e80000100800 */
[----:B0-----:R-:W2:Y:S04]  /*169d0*/  LDL.LU R23, [R1+0x2358] ;  /* 0x0023580001177983 */ /* 0x001ea80000300800 */
[----:B------:R-:W4:Y:S04]  /*169e0*/  LDL R4, [R1+0xaa4] ;  /* 0x000aa40001047983 */ /* 0x000f280000100800 */
[----:B------:R-:W4:Y:S01]  /*169f0*/  LDL R5, [R1+0xaa8] ;  /* 0x000aa80001057983 */ /* 0x000f220000100800 */
[----:B------:R-:W-:-:S03]  /*16a00*/  PRMT R25, RZ, 0x7610, R25 ;  /* 0x00007610ff197816 */ /* 0x000fc60000000019 */
[----:B------:R-:W2:Y:S01]  /*16a10*/  LDL R28, [R1+0xa88] ;  /* 0x000a8800011c7983 */ /* 0x000ea20000100800 */
[----:B----4-:R-:W-:-:S04]  /*16a20*/  @P1 LOP3.LUT R5, R5, R4, RZ, 0x3c, !PT ;  /* 0x0000000405051212 */ /* 0x010fc800078e3cff */
[----:B------:R-:W-:-:S04]  /*16a30*/  @P1 LOP3.LUT R4, R5, R4, RZ, 0x3c, !PT ;  /* 0x0000000405041212 */ /* 0x000fc800078e3cff */
[----:B------:R-:W-:-:S05]  /*16a40*/  @P1 LOP3.LUT R5, R5, R4, RZ, 0x3c, !PT ;  /* 0x0000000405051212 */ /* 0x000fca00078e3cff */
[----:B------:R-:W4:Y:S04]  /*16a50*/  @P1 LDG.E.U8 R25, desc[UR32][R4.64] ;  /* 0x0000002004191981 */ /* 0x000f28000c1e1100 */
[----:B----4-:R0:W-:Y:S04]  /*16a60*/  STL [R1+0x40], R25 ;  /* 0x0000401901007387 */ /* 0x0101e80000100800 */
[----:B0-----:R-:W4:Y:S04]  /*16a70*/  LDL.LU R25, [R1+0x2354] ;  /* 0x0023540001197983 */ /* 0x001f280000300800 */
[----:B------:R-:W3:Y:S04]  /*16a80*/  LDL R4, [R1+0xa9c] ;  /* 0x000a9c0001047983 */ /* 0x000ee80000100800 */
[----:B------:R-:W3:Y:S01]  /*16a90*/  LDL R5, [R1+0xaa0] ;  /* 0x000aa00001057983 */ /* 0x000ee20000100800 */
[----:B------:R-:W-:-:S02]  /*16aa0*/  PRMT R27, RZ, 0x7610, R27 ;  /* 0x00007610ff1b7816 */ /* 0x000fc4000000001b */
[----:B---3--:R-:W-:-:S04]  /*16ab0*/  @P1 LOP3.LUT R5, R5, R4, RZ, 0x3c, !PT ;  /* 0x0000000405051212 */ /* 0x008fc800078e3cff */
[----:B------:R-:W-:-:S04]  /*16ac0*/  @P1 LOP3.LUT R4, R5, R4, RZ, 0x3c, !PT ;  /* 0x0000000405041212 */ /* 0x000fc800078e3cff */
[----:B------:R-:W-:-:S05]  /*16ad0*/  @P1 LOP3.LUT R5, R5, R4, RZ, 0x3c, !PT ;  /* 0x0000000405051212 */ /* 0x000fca00078e3cff */
[----:B------:R-:W3:Y:S01]  /*16ae0*/  @P1 LDG.E.U8 R27, desc[UR32][R4.64] ;  /* 0x00000020041b1981 */ /* 0x000ee2000c1e1100 */
[----:B------:R-:W-:-:S03]  /*16af0*/  PRMT R7, RZ, 0x7610, R7 ;  /* 0x00007610ff077816 */ /* 0x000fc60000000007 */
[----:B---3--:R0:W-:Y:S04]  /*16b00*/  STL [R1+0x3c], R27 ;  /* 0x00003c1b01007387 */ /* 0x0081e80000100800 */
[----:B0-----:R-:W3:Y:S04]  /*16b10*/  LDL.LU R27, [R1+0x2350] ;  /* 0x00235000011b7983 */ /* 0x001ee80000300800 */
[----:B------:R-:W2:Y:S01]  /*16b20*/  LDL R5, [R1+0xa94] ;  /* 0x000a940001057983 */ /* 0x000ea20000100800 */
[----:B------:R-:W-:Y:S01]  /*16b30*/  @P1 IMAD.MOV.U32 R4, RZ, RZ, R11 ;  /* 0x000000ffff041224 */ /* 0x000fe200078e000b */
[----:B------:R-:W-:-:S02]  /*16b40*/  PRMT R29, RZ, 0x7610, R29 ;  /* 0x00007610ff1d7816 */ /* 0x000fc4000000001d */
[----:B------:R-:W4:Y:S04]  /*16b50*/  LDL R11, [R1+0x994] ;  /* 0x00099400010b7983 */ /* 0x000f280000100800 */
[----:B--2---:R0:W2:Y:S04]  /*16b60*/  @P1 LDG.E.U8 R7, desc[UR32][R4.64] ;  /* 0x0000002004071981 */ /* 0x0040a8000c1e1100 */
[----:B------:R-:W0:Y:S04]  /*16b70*/  LDL R4, [R1+0xa8c] ;  /* 0x000a8c0001047983 */ /* 0x000e280000100800 */
[----:B------:R-:W0:Y:S02]  /*16b80*/  LDL R5, [R1+0xa90] ;  /* 0x000a900001057983 */ /* 0x000e240000100800 */
[----:B0-----:R-:W-:-:S04]  /*16b90*/  @P1 LOP3.LUT R5, R5, R4, RZ, 0x3c, !PT ;  /* 0x0000000405051212 */ /* 0x001fc800078e3cff */
[----:B------:R-:W-:-:S04]  /*16ba0*/  @P1 LOP3.LUT R4, R5, R4, RZ, 0x3c, !PT ;  /* 0x0000000405041212 */ /* 0x000fc800078e3cff */
[----:B------:R-:W-:-:S05]  /*16bb0*/  @P1 LOP3.LUT R5, R5, R4, RZ, 0x3c, !PT ;  /* 0x0000000405051212 */ /* 0x000fca00078e3cff */
[----:B------:R-:W3:Y:S04]  /*16bc0*/  @P1 LDG.E.U8 R29, desc[UR32][R4.64] ;  /* 0x00000020041d1981 */ /* 0x000ee8000c1e1100 */
[----:B--2---:R0:W-:Y:S04]  /*16bd0*/  STL [R1+0x38], R7 ;  /* 0x0000380701007387 */ /* 0x0041e80000100800 */
[----:B0-----:R-:W2:Y:S01]  /*16be0*/  LDL R7, [R1+0x998] ;  /* 0x0009980001077983 */ /* 0x001ea20000100800 */
[----:B------:R-:W-:-:S03]  /*16bf0*/  ISETP.GT.AND P0, PT, R2, 0x34, PT ;  /* 0x000000340200780c */ /* 0x000fc60003f04270 */
[----:B---3--:R0:W-:Y:S04]  /*16c00*/  STL [R1+0x34], R29 ;  /* 0x0000341d01007387 */ /* 0x0081e80000100800 */
[----:B0-----:R-:W3:Y:S04]  /*16c10*/  LDL.LU R29, [R1+0x234c] ;  /* 0x00234c00011d7983 */ /* 0x001ee80000300800 */
[----:B------:R-:W4:Y:S01]  /*16c20*/  LDL R5, [R1+0xa84] ;  /* 0x000a840001057983 */ /* 0x000f220000100800 */
[----:B------:R-:W-:Y:S01]  /*16c30*/  PRMT R9, RZ, 0x7610, R9 ;  /* 0x00007610ff097816 */ /* 0x000fe20000000009 */
[----:B------:R-:W-:Y:S01]  /*16c40*/  @P0 IMAD.MOV.U32 R4, RZ, RZ, R28 ;  /* 0x000000ffff040224 */ /* 0x000fe200078e001c */
[----:B------:R-:W-:-:S02]  /*16c50*/  ISETP.GT.AND P2, PT, R2, 0x3b, PT ;  /* 0x0000003b0200780c */ /* 0x000fc40003f44270 */
[----:B------:R-:W-:Y:S01]  /*16c60*/  PRMT R26, RZ, 0x7610, R26 ;  /* 0x00007610ff1a7816 */ /* 0x000fe2000000001a */
[----:B------:R-:W3:Y:S04]  /*16c70*/  LDL R28, [R1+0x98c] ;  /* 0x00098c00011c7983 */ /* 0x000ee80000100800 */
[----:B----4-:R0:W4:Y:S04]  /*16c80*/  @P0 LDG.E.U8 R9, desc[UR32][R4.64] ;  /* 0x0000002004090981 */ /* 0x010128000c1e1100 */
[----:B------:R-:W0:Y:S04]  /*16c90*/  LDL R4, [R1+0x9a4] ;  /* 0x0009a40001047983 */ /* 0x000e280000100800 */
[----:B------:R-:W0:Y:S02]  /*16ca0*/  LDL R5, [R1+0x9a8] ;  /* 0x0009a80001057983 */ /* 0x000e240000100800 */
[----:B0-----:R-:W-:-:S04]  /*16cb0*/  @P2 LOP3.LUT R5, R5, R4, RZ, 0x3c, !PT ;  /* 0x0000000405052212 */ /* 0x001fc800078e3cff */
[----:B------:R-:W-:-:S04]  /*16cc0*/  @P2 LOP3.LUT R4, R5, R4, RZ, 0x3c, !PT ;  /* 0x0000000405042212 */ /* 0x000fc800078e3cff */
[----:B------:R-:W-:Y:S01]  /*16cd0*/  @P2 LOP3.LUT R5, R5, R4, RZ, 0x3c, !PT ;  /* 0x0000000405052212 */ /* 0x000fe200078e3cff */
[----:B----4-:R0:W-:Y:S04]  /*16ce0*/  STL [R1+0x30], R9 ;  /* 0x0000300901007387 */ /* 0x0101e80000100800 */
[----:B------:R1:W4:Y:S01]  /*16cf0*/  @P2 LDG.E.U8 R26, desc[UR32][R4.64] ;  /* 0x00000020041a2981 */ /* 0x000322000c1e1100 */
[----:B------:R-:W-:Y:S02]  /*16d00*/  PRMT R18, RZ, 0x7610, R18 ;  /* 0x00007610ff127816 */ /* 0x000fe40000000012 */
[----:B------:R-:W-:Y:S01]  /*16d10*/  PRMT R16, RZ, 0x7610, R16 ;  /* 0x00007610ff107816 */ /* 0x000fe20000000010 */
[----:B0-----:R-:W3:Y:S04]  /*16d20*/  LDL R9, [R1+0x990] ;  /* 0x0009900001097983 */ /* 0x001ee80000100800 */
[----:B------:R-:W1:Y:S04]  /*16d30*/  LDL R4, [R1+0x99c] ;  /* 0x00099c0001047983 */ /* 0x000e680000100800 */
[----:B------:R-:W1:Y:S02]  /*16d40*/  LDL R5, [R1+0x9a0] ;  /* 0x0009a00001057983 */ /* 0x000e640000100800 */
[----:B-1----:R-:W-:-:S04]  /*16d50*/  @P2 LOP3.LUT R5, R5, R4, RZ, 0x3c, !PT ;  /* 0x0000000405052212 */ /* 0x002fc800078e3cff */
[----:B------:R-:W-:-:S04]  /*16d60*/  @P2 LOP3.LUT R4, R5, R4, RZ, 0x3c, !PT ;  /* 0x0000000405042212 */ /* 0x000fc800078e3cff */
[----:B------:R-:W-:-:S05]  /*16d70*/  @P2 LOP3.LUT R5, R5, R4, RZ, 0x3c, !PT ;  /* 0x0000000405052212 */ /* 0x000fca00078e3cff */
[----:B------:R2:W3:Y:S02]  /*16d80*/  @P2 LDG.E.U8 R18, desc[UR32][R4.64] ;  /* 0x0000002004122981 */ /* 0x0004e4000c1e1100 */
[----:B--2---:R-:W-:Y:S02]  /*16d90*/  @P2 IMAD.MOV.U32 R4, RZ, RZ, R7 ;  /* 0x000000ffff042224 */ /* 0x004fe400078e0007 */
[----:B------:R-:W-:-:S05]  /*16da0*/  @P2 IMAD.MOV.U32 R5, RZ, RZ, R11 ;  /* 0x000000ffff052224 */ /* 0x000fca00078e000b */
[----:B------:R3:W2:Y:S04]  /*16db0*/  @P2 LDG.E.U8 R16, desc[UR32][R4.64] ;  /* 0x0000002004102981 */ /* 0x0006a8000c1e1100 */
[----:B----4-:R-:W-:Y:S01]  /*16dc0*/  STL [R1+0x232c], R26 ;  /* 0x00232c1a01007387 */ /* 0x010fe20000100800 */
[----:B------:R-:W-:Y:S01]  /*16dd0*/  PRMT R3, RZ, 0x7610, R3 ;  /* 0x00007610ff037816 */ /* 0x000fe20000000003 */
[----:B---3--:R-:W-:Y:S02]  /*16de0*/  @P2 IMAD.MOV.U32 R4, RZ, RZ, R9 ;  /* 0x000000ffff042224 */ /* 0x008fe400078e0009 */
[----:B------:R-:W-:-:S05]  /*16df0*/  @P2 IMAD.MOV.U32 R5, RZ, RZ, R28 ;  /* 0x000000ffff052224 */ /* 0x000fca00078e001c */
[----:B------:R-:W3:Y:S04]  /*16e00*/  @P2 LDG.E.U8 R3, desc[UR32][R4.64] ;  /* 0x0000002004032981 */ /* 0x000ee8000c1e1100 */
[----:B------:R0:W-:Y:S04]  /*16e10*/  STL [R1+0x2330], R18 ;  /* 0x0023301201007387 */ /* 0x0001e80000100800 */
[----:B------:R-:W4:Y:S04]  /*16e20*/  LDL R11, [R1+0xa74] ;  /* 0x000a7400010b7983 */ /* 0x000f280000100800 */
[----:B------:R-:W4:Y:S04]  /*16e30*/  LDL R7, [R1+0xa78] ;  /* 0x000a780001077983 */ /* 0x000f280000100800 */
[----:B--2---:R1:W-:Y:S04]  /*16e40*/  STL [R1+0x2334], R16 ;  /* 0x0023341001007387 */ /* 0x0043e80000100800 */
[----:B------:R-:W2:Y:S01]  /*16e50*/  LDL R5, [R1+0xa7c] ;  /* 0x000a7c0001057983 */ /* 0x000ea20000100800 */
[----:B------:R-:W-:-:S02]  /*16e60*/  PRMT R13, RZ, 0x7610, R13 ;  /* 0x00007610ff0d7816 */ /* 0x000fc4000000000d */
[----:B------:R-:W-:Y:S01]  /*16e70*/  PRMT R6, RZ, 0x7610, R6 ;  /* 0x00007610ff067816 */ /* 0x000fe20000000006 */
[----:B------:R-:W4:Y:S04]  /*16e80*/  LDL R28, [R1+0xa70] ;  /* 0x000a7000011c7983 */ /* 0x000f280000100800 */
[----:B0-----:R-:W4:Y:S04]  /*16e90*/  LDL R18, [R1+0xa64] ;  /* 0x000a640001127983 */ /* 0x001f280000100800 */
[----:B------:R-:W4:Y:S04]  /*16ea0*/  LDL R9, [R1+0xa68] ;  /* 0x000a680001097983 */ /* 0x000f280000100800 */
[----:B-1----:R-:W2:Y:S04]  /*16eb0*/  LDL R16, [R1+0xa80] ;  /* 0x000a800001107983 */ /* 0x002ea80000100800 */
[----:B---3--:R0:W-:Y:S04]  /*16ec0*/  STL [R1+0x2338], R3 ;  /* 0x0023380301007387 */ /* 0x0081e80000100800 */
[----:B0-----:R-:W3:Y:S01]  /*16ed0*/  LDL R3, [R1+0xa60] ;  /* 0x000a600001037983 */ /* 0x001ee20000100800 */
[----:B--2---:R-:W-:-:S03]  /*16ee0*/  @P0 IMAD.MOV.U32 R4, RZ, RZ, R16 ;  /* 0x000000ffff040224 */ /* 0x004fc600078e0010 */
[----:B------:R-:W2:Y:S04]  /*16ef0*/  LDL R16, [R1+0xa5c] ;  /* 0x000a5c0001107983 */ /* 0x000ea80000100800 */
[----:B------:R4:W3:Y:S02]  /*16f00*/  @P0 LDG.E.U8 R13, desc[UR32][R4.64] ;  /* 0x00000020040d0981 */ /* 0x0008e4000c1e1100 */
[----:B----4-:R-:W-:Y:S02]  /*16f10*/  @P0 IMAD.MOV.U32 R4, RZ, RZ, R7 ;  /* 0x000000ffff040224 */ /* 0x010fe400078e0007 */
[----:B------:R-:W-:Y:S01]  /*16f20*/  @P0 IMAD.MOV.U32 R5, RZ, RZ, R11 ;  /* 0x000000ffff050224 */ /* 0x000fe200078e000b */
[----:B------:R-:W-:Y:S02]  /*16f30*/  ISETP.GT.AND P1, PT, R2, 0x35, PT ;  /* 0x000000350200780c */ /* 0x000fe40003f24270 */
[----:B------:R-:W-:-:S02]  /*16f40*/  PRMT R26, RZ, 0x7610, R26 ;  /* 0x00007610ff1a7816 */ /* 0x000fc4000000001a */
[----:B------:R-:W-:Y:S02]  /*16f50*/  PRMT R8, RZ, 0x7610, R8 ;  /* 0x00007610ff087816 */ /* 0x000fe40000000008 */
[----:B------:R-:W-:Y:S01]  /*16f60*/  PRMT R0, RZ, 0x7610, R0 ;  /* 0x00007610ff007816 */ /* 0x000fe20000000000 */
[----:B------:R0:W4:Y:S04]  /*16f70*/  @P0 LDG.E.U8 R6, desc[UR32][R4.64] ;  /* 0x0000002004060981 */ /* 0x000128000c1e1100 */
[----:B------:R-:W2:Y:S04]  /*16f80*/  LDL R7, [R1+0xa54] ;  /* 0x000a540001077983 */ /* 0x000ea80000100800 */
[----:B------:R-:W3:Y:S01]  /*16f90*/  LDL R5, [R1+0xa6c] ;  /* 0x000a6c0001057983 */ /* 0x000ee20000100800 */
[----:B0-----:R-:W-:-:S03]  /*16fa0*/  @P0 IMAD.MOV.U32 R4, RZ, RZ, R28 ;  /* 0x000000ffff040224 */ /* 0x001fc600078e001c */
[----:B----4-:R0:W-:Y:S04]  /*16fb0*/  STL [R1+0x28], R6 ;  /* 0x0000280601007387 */ /* 0x0101e80000100800 */
[----:B---3--:R1:W3:Y:S04]  /*16fc0*/  @P0 LDG.E.U8 R26, desc[UR32][R4.64] ;  /* 0x00000020041a0981 */ /* 0x0082e8000c1e1100 */
[----:B0-----:R-:W4:Y:S01]  /*16fd0*/  LDL R6, [R1+0xa58] ;  /* 0x000a580001067983 */ /* 0x001f220000100800 */
[----:B-1----:R-:W-:Y:S02]  /*16fe0*/  @P1 IMAD.MOV.U32 R4, RZ, RZ, R9 ;  /* 0x000000ffff041224 */ /* 0x002fe400078e0009 */
[----:B------:R-:W-:-:S05]  /*16ff0*/  @P1 IMAD.MOV.U32 R5, RZ, RZ, R18 ;  /* 0x000000ffff051224 */ /* 0x000fca00078e0012 */
[----:B------:R0:W3:Y:S04]  /*17000*/  @P1 LDG.E.U8 R8, desc[UR32][R4.64] ;  /* 0x0000002004081981 */ /* 0x0000e8000c1e1100 */
[----:B------:R1:W-:Y:S04]  /*17010*/  STL [R1+0x2c], R13 ;  /* 0x00002c0d01007387 */ /* 0x0003e80000100800 */
[----:B------:R-:W3:Y:S01]  /*17020*/  LDL R11, [R1+0x988] ;  /* 0x00098800010b7983 */ /* 0x000ee20000100800 */
[----:B------:R-:W-:Y:S02]  /*17030*/  ISETP.GT.AND P2, PT, R2, 0x3c, PT ;  /* 0x0000003c0200780c */ /* 0x000fe40003f44270 */
[----:B------:R-:W-:Y:S01]  /*17040*/  PRMT R14, RZ, 0x7610, R14 ;  /* 0x00007610ff0e7816 */ /* 0x000fe2000000000e */
[----:B------:R-:W3:Y:S01]  /*17050*/  LDL R9, [R1+0x97c] ;  /* 0x00097c0001097983 */ /* 0x000ee20000100800 */
[----:B0-----:R-:W-:-:S02]  /*17060*/  @P1 IMAD.MOV.U32 R4, RZ, RZ, R3 ;  /* 0x000000ffff041224 */ /* 0x001fc400078e0003 */
[----:B--2---:R-:W-:Y:S01]  /*17070*/  @P1 IMAD.MOV.U32 R5, RZ, RZ, R16 ;  /* 0x000000ffff051224 */ /* 0x004fe200078e0010 */
[----:B-1----:R-:W2:Y:S04]  /*17080*/  LDL R13, [R1+0x984] ;  /* 0x00098400010d7983 */ /* 0x002ea80000100800 */
[----:B------:R0:W2:Y:S02]  /*17090*/  @P1 LDG.E.U8 R0, desc[UR32][R4.64] ;  /* 0x0000002004001981 */ /* 0x0000a4000c1e1100 */
[----:B0-----:R-:W-:Y:S02]  /*170a0*/  PRMT R4, RZ, 0x7610, R4 ;  /* 0x00007610ff047816 */ /* 0x001fe40000000004 */
[----:B----4-:R0:W4:Y:S04]  /*170b0*/  @P1 LDG.E.U8 R14, desc[UR32][R6.64] ;  /* 0x00000020060e1981 */ /* 0x010128000c1e1100 */
[----:B---3--:R1:W-:Y:S04]  /*170c0*/  STL [R1+0x20], R8 ;  /* 0x0000200801007387 */ /* 0x0083e80000100800 */
[----:B------:R-:W3:Y:S01]  /*170d0*/  LDL R3, [R1+0x974] ;  /* 0x0009740001037983 */ /* 0x000ee20000100800 */
[----:B0-----:R-:W-:-:S03]  /*170e0*/  @P2 IMAD.MOV.U32 R6, RZ, RZ, R11 ;  /* 0x000000ffff062224 */ /* 0x001fc600078e000b */
[----:B-1----:R-:W3:Y:S01]  /*170f0*/  LDL R8, [R1+0x980] ;  /* 0x0009800001087983 */ /* 0x002ee20000100800 */
[----:B--2---:R-:W-:-:S03]  /*17100*/  @P2 IMAD.MOV.U32 R7, RZ, RZ, R13 ;  /* 0x000000ffff072224 */ /* 0x004fc600078e000d */
[----:B------:R0:W-:Y:S04]  /*17110*/  STL [R1+0x1c], R0 ;  /* 0x00001c0001007387 */ /* 0x0001e80000100800 */
[----:B------:R1:W2:Y:S04]  /*17120*/  @P2 LDG.E.U8 R4, desc[UR32][R6.64] ;  /* 0x0000002006042981 */ /* 0x0002a8000c1e1100 */
[----:B0-----:R-:W2:Y:S01]  /*17130*/  LDL R0, [R1+0x978] ;  /* 0x0009780001007983 */ /* 0x001ea20000100800 */
[----:B------:R-:W-:Y:S02]  /*17140*/  PRMT R5, RZ, 0x7610, R5 ;  /* 0x00007610ff057816 */ /* 0x000fe40000000005 */
[----:B-1----:R-:W-:Y:S01]  /*17150*/  PRMT R6, RZ, 0x7610, R6 ;  /* 0x00007610ff067816 */ /* 0x002fe20000000006 */
[----:B----4-:R0:W-:Y:S04]  /*17160*/  STL [R1+0x18], R14 ;  /* 0x0000180e01007387 */ /* 0x0101e80000100800 */
[----:B------:R-:W4:Y:S04]  /*17170*/  LDL R13, [R1+0x970] ;  /* 0x00097000010d7983 */ /* 0x000f280000100800 */
[----:B0-----:R-:W4:Y:S04]  /*17180*/  LDL R14, [R1+0x96c] ;  /* 0x00096c00010e7983 */ /* 0x001f280000100800 */
[----:B---3--:R0:W3:Y:S02]  /*17190*/  @P2 LDG.E.U8 R5, desc[UR32][R8.64] ;  /* 0x0000002008052981 */ /* 0x0080e4000c1e1100 */
[----:B0-----:R-:W-:-:S02]  /*171a0*/  @P2 IMAD.MOV.U32 R9, RZ, RZ, R3 ;  /* 0x000000ffff092224 */ /* 0x001fc400078e0003 */
[----:B--2---:R-:W-:Y:S04]  /*171b0*/  STL [R1+0x2314], R4 ;  /* 0x0023140401007387 */ /* 0x004fe80000100800 */
[----:B------:R-:W2:Y:S04]  /*171c0*/  LDL R16, [R1+0xa4c] ;  /* 0x000a4c0001107983 */ /* 0x000ea80000100800 */
[----:B------:R-:W2:Y:S01]  /*171d0*/  LDL R11, [R1+0xa50] ;  /* 0x000a5000010b7983 */ /* 0x000ea20000100800 */
[----:B------:R-:W-:-:S05]  /*171e0*/  @P2 IMAD.MOV.U32 R8, RZ, RZ, R0 ;  /* 0x000000ffff082224 */ /* 0x000fca00078e0000 */
[----:B------:R4:W2:Y:S01]  /*171f0*/  @P2 LDG.E.U8 R6, desc[UR32][R8.64] ;  /* 0x0000002008062981 */ /* 0x0008a2000c1e1100 */
[----:B------:R-:W-:Y:S02]  /*17200*/  PRMT R7, RZ, 0x7610, R7 ;  /* 0x00007610ff077816 */ /* 0x000fe40000000007 */
[----:B------:R-:W-:Y:S01]  /*17210*/  PRMT R10, RZ, 0x7610, R10 ;  /* 0x00007610ff0a7816 */ /* 0x000fe2000000000a */
[----:B----4-:R-:W-:Y:S02]  /*17220*/  @P2 IMAD.MOV.U32 R8, RZ, RZ, R13 ;  /* 0x000000ffff082224 */ /* 0x010fe400078e000d */
[----:B------:R-:W-:-:S05]  /*17230*/  @P2 IMAD.MOV.U32 R9, RZ, RZ, R14 ;  /* 0x000000ffff092224 */ /* 0x000fca00078e000e */
[----:B------:R2:W4:Y:S04]  /*17240*/  @P2 LDG.E.U8 R7, desc[UR32][R8.64] ;  /* 0x0000002008072981 */ /* 0x000528000c1e1100 */
[----:B---3--:R0:W-:Y:S04]  /*17250*/  STL [R1+0x2318], R5 ;  /* 0x0023180501007387 */ /* 0x0081e80000100800 */
[----:B------:R-:W-:Y:S04]  /*17260*/  STL [R1+0x24], R26 ;  /* 0x0000241a01007387 */ /* 0x000fe80000100800 */
[----:B------:R-:W3:Y:S04]  /*17270*/  LDL R3, [R1+0xa44] ;  /* 0x000a440001037983 */ /* 0x000ee80000100800 */
[----:B------:R-:W3:Y:S01]  /*17280*/  LDL R0, [R1+0xa48] ;  /* 0x000a480001007983 */ /* 0x000ee20000100800 */
[----:B--2---:R-:W-:-:S02]  /*17290*/  @P1 IMAD.MOV.U32 R9, RZ, RZ, R16 ;  /* 0x000000ffff091224 */ /* 0x004fc400078e0010 */
[----:B------:R-:W-:-:S05]  /*172a0*/  @P1 IMAD.MOV.U32 R8, RZ, RZ, R11 ;  /* 0x000000ffff081224 */ /* 0x000fca00078e000b */
[----:B------:R3:W2:Y:S04]  /*172b0*/  @P1 LDG.E.U8 R10, desc[UR32][R8.64] ;  /* 0x00000020080a1981 */ /* 0x0006a8000c1e1100 */
[----:B------:R1:W-:Y:S04]  /*172c0*/  STL [R1+0x231c], R6 ;  /* 0x00231c0601007387 */ /* 0x0003e80000100800 */
[----:B------:R-:W2:Y:S01]  /*172d0*/  LDL R14, [R1+0xa3c] ;  /* 0x000a3c00010e7983 */ /* 0x000ea20000100800 */
[----:B------:R-:W-:Y:S02]  /*172e0*/  ISETP.GT.AND P0, PT, R2, 0x36, PT ;  /* 0x000000360200780c */ /* 0x000fe40003f04270 */
[----:B------:R-:W-:Y:S01]  /*172f0*/  PRMT R15, RZ, 0x7610, R15 ;  /* 0x00007610ff0f7816 */ /* 0x000fe2000000000f */
[----:B------:R-:W2:Y:S04]  /*17300*/  LDL R13, [R1+0xa34] ;  /* 0x000a3400010d7983 */ /* 0x000ea80000100800 */
[----:B0-----:R-:W2:Y:S04]  /*17310*/  LDL R5, [R1+0xa38] ;  /* 0x000a380001057983 */ /* 0x001ea80000100800 */
[----:B-1----:R-:W2:Y:S04]  /*17320*/  LDL R6, [R1+0xa40] ;  /* 0x000a400001067983 */ /* 0x002ea80000100800 */
[----:B----4-:R0:W-:Y:S04]  /*17330*/  STL [R1+0x2320], R7 ;  /* 0x0023200701007387 */ /* 0x0101e80000100800 */
[----:B------:R-:W4:Y:S01]  /*17340*/  LDL R11, [R1+0xa2c] ;  /* 0x000a2c00010b7983 */ /* 0x000f220000100800 */
[----:B---3--:R-:W-:-:S02]  /*17350*/  @P0 IMAD.MOV.U32 R9, RZ, RZ, R3 ;  /* 0x000000ffff090224 */ /* 0x008fc400078e0003 */
[----:B------:R-:W-:Y:S01]  /*17360*/  @P0 IMAD.MOV.U32 R8, RZ, RZ, R0 ;  /* 0x000000ffff080224 */ /* 0x000fe200078e0000 */
[----:B0-----:R-:W-:-:S04]  /*17370*/  PRMT R7, RZ, 0x7610, R7 ;  /* 0x00007610ff077816 */ /* 0x001fc80000000007 */
[----:B------:R2:W3:Y:S02]  /*17380*/  @P0 LDG.E.U8 R15, desc[UR32][R8.64] ;  /* 0x00000020080f0981 */ /* 0x0004e4000c1e1100 */
[----:B--2---:R-:W-:Y:S02]  /*17390*/  @P0 IMAD.MOV.U32 R9, RZ, RZ, R14 ;  /* 0x000000ffff090224 */ /* 0x004fe400078e000e */
[----:B------:R0:W-:Y:S01]  /*173a0*/  STL [R1+0x14], R10 ;  /* 0x0000140a01007387 */ /* 0x0001e20000100800 */
[----:B------:R-:W-:Y:S02]  /*173b0*/  PRMT R4, RZ, 0x7610, R4 ;  /* 0x00007610ff047816 */ /* 0x000fe40000000004 */
[----:B------:R-:W-:Y:S01]  /*173c0*/  PRMT R12, RZ, 0x7610, R12 ;  /* 0x00007610ff0c7816 */ /* 0x000fe2000000000c */
[----:B------:R-:W2:Y:S04]  /*173d0*/  LDL R3, [R1+0x964] ;  /* 0x0009640001037983 */ /* 0x000ea80000100800 */
[----:B------:R-:W3:Y:S01]  /*173e0*/  LDL R0, [R1+0x968] ;  /* 0x0009680001007983 */ /* 0x000ee20000100800 */
[----:B------:R-:W-:-:S03]  /*173f0*/  @P0 IMAD.MOV.U32 R8, RZ, RZ, R6 ;  /* 0x000000ffff080224 */ /* 0x000fc600078e0006 */
[----:B0-----:R-:W4:Y:S04]  /*17400*/  LDL R10, [R1+0xa30] ;  /* 0x000a3000010a7983 */ /* 0x001f280000100800 */
[----:B------:R0:W2:Y:S04]  /*17410*/  @P0 LDG.E.U8 R7, desc[UR32][R8.64] ;  /* 0x0000002008070981 */ /* 0x0000a8000c1e1100 */
[----:B------:R-:W3:Y:S01]  /*17420*/  LDL R6, [R1+0x960] ;  /* 0x0009600001067983 */ /* 0x000ee20000100800 */
[----:B0-----:R-:W-:Y:S02]  /*17430*/  @P0 IMAD.MOV.U32 R8, RZ, RZ, R5 ;  /* 0x000000ffff080224 */ /* 0x001fe400078e0005 */
[----:B------:R-:W-:-:S05]  /*17440*/  @P0 IMAD.MOV.U32 R9, RZ, RZ, R13 ;  /* 0x000000ffff090224 */ /* 0x000fca00078e000d */
[----:B------:R0:W3:Y:S04]  /*17450*/  @P0 LDG.E.U8 R4, desc[UR32][R8.64] ;  /* 0x0000002008040981 */ /* 0x0000e8000c1e1100 */
[----:B----4-:R3:W4:Y:S04]  /*17460*/  @P0 LDG.E.U8 R12, desc[UR32][R10.64] ;  /* 0x000000200a0c0981 */ /* 0x010728000c1e1100 */
[----:B--2---:R1:W-:Y:S01]  /*17470*/  STL [R1+0xc], R7 ;  /* 0x00000c0701007387 */ /* 0x0043e20000100800 */
[----:B------:R-:W-:Y:S02]  /*17480*/  ISETP.GT.AND P1, PT, R2, 0x3d, PT ;  /* 0x0000003d0200780c */ /* 0x000fe40003f24270 */
[----:B0-----:R-:W-:Y:S01]  /*17490*/  PRMT R8, RZ, 0x7610, R8 ;  /* 0x00007610ff087816 */ /* 0x001fe20000000008 */
[----:B------:R-:W2:Y:S04]  /*174a0*/  LDL R5, [R1+0x954] ;  /* 0x0009540001057983 */ /* 0x000ea80000100800 */
[----:B-1----:R-:W2:Y:S06]  /*174b0*/  LDL R7, [R1+0x95c] ;  /* 0x00095c0001077983 */ /* 0x002eac0000100800 */
[----:B---3--:R-:W-:-:S02]  /*174c0*/  @P1 IMAD.MOV.U32 R10, RZ, RZ, R0 ;  /* 0x000000ffff0a1224 */ /* 0x008fc400078e0000 */
[----:B------:R-:W-:Y:S01]  /*174d0*/  @P1 IMAD.MOV.U32 R11, RZ, RZ, R3 ;  /* 0x000000ffff0b1224 */ /* 0x000fe200078e0003 */
[----:B------:R0:W-:Y:S04]  /*174e0*/  STL [R1+0x8], R4 ;  /* 0x0000080401007387 */ /* 0x0001e80000100800 */
[----:B------:R-:W3:Y:S04]  /*174f0*/  LDL R3, [R1+0x94c] ;  /* 0x00094c0001037983 */ /* 0x000ee80000100800 */
[----:B------:R-:W3:Y:S01]  /*17500*/  LDL R0, [R1+0x950] ;  /* 0x0009500001007983 */ /* 0x000ee20000100800 */
[----:B------:R-:W-:-:S03]  /*17510*/  PRMT R9, RZ, 0x7610, R9 ;  /* 0x00007610ff097816 */ /* 0x000fc60000000009 */
[----:B------:R-:W3:Y:S04]  /*17520*/  @P1 LDG.E.U8 R8, desc[UR32][R10.64] ;  /* 0x000000200a081981 */ /* 0x000ee8000c1e1100 */
[----:B0-----:R-:W3:Y:S04]  /*17530*/  LDL R4, [R1+0x958] ;  /* 0x0009580001047983 */ /* 0x001ee80000100800 */
[----:B----4-:R0:W-:Y:S02]  /*17540*/  STL [R1+0x4], R12 ;  /* 0x0000040c01007387 */ /* 0x0101e40000100800 */
[----:B0-----:R-:W-:-:S02]  /*17550*/  @P1 IMAD.MOV.U32 R12, RZ, RZ, R6 ;  /* 0x000000ffff0c1224 */ /* 0x001fc400078e0006 */
[----:B--2---:R-:W-:-:S05]  /*17560*/  @P1 IMAD.MOV.U32 R13, RZ, RZ, R7 ;  /* 0x000000ffff0d1224 */ /* 0x004fca00078e0007 */
[----:B------:R0:W2:Y:S04]  /*17570*/  @P1 LDG.E.U8 R9, desc[UR32][R12.64] ;  /* 0x000000200c091981 */ /* 0x0000a8000c1e1100 */
[----:B---3--:R1:W-:Y:S04]  /*17580*/  STL [R1+0x22f8], R8 ;  /* 0x0022f80801007387 */ /* 0x0083e80000100800 */
[----:B------:R-:W3:Y:S04]  /*17590*/  LDL R7, [R1+0xa24] ;  /* 0x000a240001077983 */ /* 0x000ee80000100800 */
[----:B------:R-:W4:Y:S01]  /*175a0*/  LDL R6, [R1+0xa28] ;  /* 0x000a280001067983 */ /* 0x000f220000100800 */
[----:B------:R-:W-:Y:S01]  /*175b0*/  PRMT R10, RZ, 0x7610, R10 ;  /* 0x00007610ff0a7816 */ /* 0x000fe2000000000a */
[----:B0-----:R-:W-:-:S02]  /*175c0*/  @P1 IMAD.MOV.U32 R13, RZ, RZ, R5 ;  /* 0x000000ffff0d1224 */ /* 0x001fc400078e0005 */
[----:B------:R-:W-:Y:S01]  /*175d0*/  @P1 IMAD.MOV.U32 R12, RZ, RZ, R4 ;  /* 0x000000ffff0c1224 */ /* 0x000fe200078e0004 */
[----:B------:R-:W-:-:S04]  /*175e0*/  PRMT R11, RZ, 0x7610, R11 ;  /* 0x00007610ff0b7816 */ /* 0x000fc8000000000b */
[----:B------:R0:W3:Y:S01]  /*175f0*/  @P1 LDG.E.U8 R10, desc[UR32][R12.64] ;  /* 0x000000200c0a1981 */ /* 0x0000e2000c1e1100 */
[----:B------:R-:W-:-:S03]  /*17600*/  ISETP.GT.AND P0, PT, R2, 0x37, PT ;  /* 0x000000370200780c */ /* 0x000fc60003f04270 */
[----:B--2---:R2:W-:Y:S04]  /*17610*/  STL [R1+0x22fc], R9 ;  /* 0x0022fc0901007387 */ /* 0x0045e80000100800 */
[----:B------:R3:W-:Y:S04]  /*17620*/  STL [R1+0x10], R15 ;  /* 0x0000100f01007387 */ /* 0x0007e80000100800 */
[----:B-1----:R-:W3:Y:S01]  /*17630*/  LDL R8, [R1+0xa20] ;  /* 0x000a200001087983 */ /* 0x002ee20000100800 */
[----:B0-----:R-:W-:Y:S02]  /*17640*/  @P1 IMAD.MOV.U32 R12, RZ, RZ, R0 ;  /* 0x000000ffff0c1224 */ /* 0x001fe400078e0000 */
[----:B------:R-:W-:Y:S01]  /*17650*/  @P1 IMAD.MOV.U32 R13, RZ, RZ, R3 ;  /* 0x000000ffff0d1224 */ /* 0x000fe200078e0003 */
[----:B------:R-:W-:-:S02]  /*17660*/  PRMT R24, RZ, 0x7610, R24 ;  /* 0x00007610ff187816 */ /* 0x000fc40000000018 */
[----:B------:R-:W-:Y:S01]  /*17670*/  PRMT R22, RZ, 0x7610, R22 ;  /* 0x00007610ff167816 */ /* 0x000fe20000000016 */
[----:B------:R-:W3:Y:S04]  /*17680*/  LDL R5, [R1+0xa14] ;  /* 0x000a140001057983 */ /* 0x000ee80000100800 */
[----:B--2---:R-:W2:Y:S04]  /*17690*/  LDL R9, [R1+0xa1c] ;  /* 0x000a1c0001097983 */ /* 0x004ea80000100800 */
[----:B------:R4:W2:Y:S04]  /*176a0*/  @P1 LDG.E.U8 R11, desc[UR32][R12.64] ;  /* 0x000000200c0b1981 */ /* 0x0008a8000c1e1100 */
[----:B------:R-:W2:Y:S01]  /*176b0*/  LDL R4, [R1+0xa18] ;  /* 0x000a180001047983 */ /* 0x000ea20000100800 */
[----:B----4-:R-:W-:-:S02]  /*176c0*/  @P0 IMAD.MOV.U32 R12, RZ, RZ, R6 ;  /* 0x000000ffff0c0224 */ /* 0x010fc400078e0006 */
[----:B---3--:R-:W-:-:S05]  /*176d0*/  @P0 IMAD.MOV.U32 R13, RZ, RZ, R7 ;  /* 0x000000ffff0d0224 */ /* 0x008fca00078e0007 */
[----:B------:R0:W3:Y:S04]  /*176e0*/  @P0 LDG.E.U8 R24, desc[UR32][R12.64] ;  /* 0x000000200c180981 */ /* 0x0000e8000c1e1100 */
[----:B------:R-:W-:Y:S04]  /*176f0*/  STL [R1+0x2300], R10 ;  /* 0x0023000a01007387 */ /* 0x000fe80000100800 */
[----:B------:R-:W4:Y:S04]  /*17700*/  LDL R3, [R1+0x944] ;  /* 0x0009440001037983 */ /* 0x000f280000100800 */
[----:B------:R-:W4:Y:S01]  /*17710*/  LDL R0, [R1+0x948] ;  /* 0x0009480001007983 */ /* 0x000f220000100800 */
[----:B0-----:R-:W-:-:S02]  /*17720*/  @P0 IMAD.MOV.U32 R12, RZ, RZ, R8 ;  /* 0x000000ffff0c0224 */ /* 0x001fc400078e0008 */
[----:B--2---:R-:W-:-:S05]  /*17730*/  @P0 IMAD.MOV.U32 R13, RZ, RZ, R9 ;  /* 0x000000ffff0d0224 */ /* 0x004fca00078e0009 */
[----:B------:R0:W2:Y:S04]  /*17740*/  @P0 LDG.E.U8 R22, desc[UR32][R12.64] ;  /* 0x000000200c160981 */ /* 0x0000a8000c1e1100 */
[----:B------:R1:W-:Y:S04]  /*17750*/  STL [R1+0x2304], R11 ;  /* 0x0023040b01007387 */ /* 0x0003e80000100800 */
[----:B------:R-:W2:Y:S04]  /*17760*/  LDL R7, [R1+0x93c] ;  /* 0x00093c0001077983 */ /* 0x000ea80000100800 */
[----:B------:R-:W2:Y:S01]  /*17770*/  LDL R6, [R1+0x940] ;  /* 0x0009400001067983 */ /* 0x000ea20000100800 */
[----:B------:R-:W-:Y:S01]  /*17780*/  PRMT R20, RZ, 0x7610, R20 ;  /* 0x00007610ff147816 */ /* 0x000fe20000000014 */
[----:B0-----:R-:W-:-:S02]  /*17790*/  @P0 IMAD.MOV.U32 R12, RZ, RZ, R4 ;  /* 0x000000ffff0c0224 */ /* 0x001fc400078e0004 */
[----:B------:R-:W-:Y:S01]  /*177a0*/  @P0 IMAD.MOV.U32 R13, RZ, RZ, R5 ;  /* 0x000000ffff0d0224 */ /* 0x000fe200078e0005 */
[----:B---3--:R0:W-:Y:S04]  /*177b0*/  STL [R1+0x228c], R24 ;  /* 0x00228c1801007387 */ /* 0x0081e80000100800 */
[----:B------:R3:W2:Y:S01]  /*177c0*/  @P0 LDG.E.U8 R20, desc[UR32][R12.64] ;  /* 0x000000200c140981 */ /* 0x0006a2000c1e1100 */
[----:B------:R-:W-:Y:S02]  /*177d0*/  ISETP.GT.AND P1, PT, R2, 0x3e, PT ;  /* 0x0000003e0200780c */ /* 0x000fe40003f24270 */
[----:B---3--:R-:W-:-:S11]  /*177e0*/  PRMT R12, RZ, 0x7610, R12 ;  /* 0x00007610ff0c7816 */ /* 0x008fd6000000000c */
[----:B----4-:R-:W-:Y:S02]  /*177f0*/  @P1 IMAD.MOV.U32 R14, RZ, RZ, R0 ;  /* 0x000000ffff0e1224 */ /* 0x010fe400078e0000 */
[----:B------:R-:W-:Y:S01]  /*17800*/  @P1 IMAD.MOV.U32 R15, RZ, RZ, R3 ;  /* 0x000000ffff0f1224 */ /* 0x000fe200078e0003 */
[----:B--2---:R-:W-:Y:S04]  /*17810*/  STL [R1+0x2290], R22 ;  /* 0x0022901601007387 */ /* 0x004fe80000100800 */
[----:B------:R-:W2:Y:S04]  /*17820*/  LDL R5, [R1+0x934] ;  /* 0x0009340001057983 */ /* 0x000ea80000100800 */
[----:B------:R-:W3:Y:S04]  /*17830*/  LDL R4, [R1+0x938] ;  /* 0x0009380001047983 */ /* 0x000ee80000100800 */
[----:B------:R4:W3:Y:S01]  /*17840*/  @P1 LDG.E.U8 R12, desc[UR32][R14.64] ;  /* 0x000000200e0c1981 */ /* 0x0008e2000c1e1100 */
[----:B------:R-:W-:Y:S01]  /*17850*/  PRMT R13, RZ, 0x7610, R13 ;  /* 0x00007610ff0d7816 */ /* 0x000fe2000000000d */
[----:B----4-:R-:W-:-:S02]  /*17860*/  @P1 IMAD.MOV.U32 R14, RZ, RZ, R6 ;  /* 0x000000ffff0e1224 */ /* 0x010fc400078e0006 */
[----:B------:R-:W-:-:S05]  /*17870*/  @P1 IMAD.MOV.U32 R15, RZ, RZ, R7 ;  /* 0x000000ffff0f1224 */ /* 0x000fca00078e0007 */
[----:B------:R2:W4:Y:S01]  /*17880*/  @P1 LDG.E.U8 R13, desc[UR32][R14.64] ;  /* 0x000000200e0d1981 */ /* 0x000522000c1e1100 */
[----:B------:R-:W-:-:S03]  /*17890*/  PRMT R17, RZ, 0x7610, R17 ;  /* 0x00007610ff117816 */ /* 0x000fc60000000011 */
[----:B------:R-:W-:Y:S04]  /*178a0*/  STL [R1+0x2294], R20 ;  /* 0x0022941401007387 */ /* 0x000fe80000100800 */
[----:B------:R-:W4:Y:S04]  /*178b0*/  LDL R3, [R1+0x92c] ;  /* 0x00092c0001037983 */ /* 0x000f280000100800 */
[----:B------:R-:W4:Y:S01]  /*178c0*/  LDL R0, [R1+0x930] ;  /* 0x0009300001007983 */ /* 0x000f220000100800 */
[----:B--2---:R-:W-:Y:S02]  /*178d0*/  @P1 IMAD.MOV.U32 R15, RZ, RZ, R5 ;  /* 0x000000ffff0f1224 */ /* 0x004fe400078e0005 */
[----:B---3--:R-:W-:-:S05]  /*178e0*/  @P1 IMAD.MOV.U32 R14, RZ, RZ, R4 ;  /* 0x000000ffff0e1224 */ /* 0x008fca00078e0004 */
[----:B------:R2:W3:Y:S04]  /*178f0*/  @P1 LDG.E.U8 R17, desc[UR32][R14.64] ;  /* 0x000000200e111981 */ /* 0x0004e8000c1e1100 */
[----:B------:R-:W-:Y:S04]  /*17900*/  STL [R1+0x22e8], R12 ;  /* 0x0022e80c01007387 */ /* 0x000fe80000100800 */
[----:B-1----:R-:W3:Y:S04]  /*17910*/  LDL R11, [R1+0xa0c] ;  /* 0x000a0c00010b7983 */ /* 0x002ee80000100800 */
[----:B------:R-:W3:Y:S04]  /*17920*/  LDL R10, [R1+0xa10] ;  /* 0x000a1000010a7983 */ /* 0x000ee80000100800 */
[----:B------:R-:W3:Y:S04]  /*17930*/  LDL R8, [R1+0x928] ;  /* 0x0009280001087983 */ /* 0x000ee80000100800 */
[----:B----4-:R-:W-:Y:S04]  /*17940*/  STL [R1+0x22ec], R13 ;  /* 0x0022ec0d01007387 */ /* 0x010fe80000100800 */
[----:B------:R-:W4:Y:S04]  /*17950*/  LDL R9, [R1+0x924] ;  /* 0x0009240001097983 */ /* 0x000f280000100800 */
[----:B------:R-:W4:Y:S04]  /*17960*/  LDL R7, [R1+0x91c] ;  /* 0x00091c0001077983 */ /* 0x000f280000100800 */
[----:B------:R-:W4:Y:S04]  /*17970*/  LDL R6, [R1+0x920] ;  /* 0x0009200001067983 */ /* 0x000f280000100800 */
[----:B------:R-:W4:Y:S04]  /*17980*/  LDL R5, [R1+0x914] ;  /* 0x0009140001057983 */ /* 0x000f280000100800 */
[----:B------:R-:W4:Y:S01]  /*17990*/  LDL R4, [R1+0x918] ;  /* 0x0009180001047983 */ /* 0x000f220000100800 */
[----:B--2---:R-:W-:-:S02]  /*179a0*/  @P1 IMAD.MOV.U32 R14, RZ, RZ, R0 ;  /* 0x000000ffff0e1224 */ /* 0x004fc400078e0000 */
[----:B------:R-:W-:Y:S01]  /*179b0*/  @P1 IMAD.MOV.U32 R15, RZ, RZ, R3 ;  /* 0x000000ffff0f1224 */ /* 0x000fe200078e0003 */
[----:B------:R-:W-:-:S06]  /*179c0*/  PRMT R19, RZ, 0x7610, R19 ;  /* 0x00007610ff137816 */ /* 0x000fcc0000000013 */
[----:B------:R1:W2:Y:S01]  /*179d0*/  @P1 LDG.E.U8 R19, desc[UR32][R14.64] ;  /* 0x000000200e131981 */ /* 0x0002a2000c1e1100 */
[----:B------:R-:W-:Y:S02]  /*179e0*/  ISETP.GT.AND P1, PT, R2, 0x3f, PT ;  /* 0x0000003f0200780c */ /* 0x000fe40003f24270 */
[----:B------:R-:W-:Y:S01]  /*179f0*/  PRMT R21, RZ, 0x7610, R21 ;  /* 0x00007610ff157816 */ /* 0x000fe20000000015 */
[----:B---3--:R-:W-:Y:S04]  /*17a00*/  STL [R1+0x22f0], R17 ;  /* 0x0022f01101007387 */ /* 0x008fe80000100800 */
[----:B------:R-:W3:Y:S04]  /*17a10*/  LDL R3, [R1+0x90c] ;  /* 0x00090c0001037983 */ /* 0x000ee80000100800 */
[----:B------:R-:W2:Y:S01]  /*17a20*/  LDL R0, [R1+0x910] ;  /* 0x0009100001007983 */ /* 0x000ea20000100800 */
[----:B-1----:R-:W-:-:S02]  /*17a30*/  @P0 IMAD.MOV.U32 R14, RZ, RZ, R10 ;  /* 0x000000ffff0e0224 */ /* 0x002fc400078e000a */
[----:B------:R-:W-:Y:S01]  /*17a40*/  @P0 IMAD.MOV.U32 R15, RZ, RZ, R11 ;  /* 0x000000ffff0f0224 */ /* 0x000fe200078e000b */
[----:B------:R-:W-:-:S04]  /*17a50*/  PRMT R23, RZ, 0x7610, R23 ;  /* 0x00007610ff177816 */ /* 0x000fc80000000017 */
[----:B------:R1:W2:Y:S01]  /*17a60*/  @P0 LDG.E.U8 R21, desc[UR32][R14.64] ;  /* 0x000000200e150981 */ /* 0x0002a2000c1e1100 */
[----:B------:R-:W-:Y:S01]  /*17a70*/  PRMT R25, RZ, 0x7610, R25 ;  /* 0x00007610ff197816 */ /* 0x000fe20000000019 */
[----:B-1----:R-:W-:Y:S02]  /*17a80*/  @P1 IMAD.MOV.U32 R14, RZ, RZ, R8 ;  /* 0x000000ffff0e1224 */ /* 0x002fe400078e0008 */
[----:B----4-:R-:W-:-:S05]  /*17a90*/  @P1 IMAD.MOV.U32 R15, RZ, RZ, R9 ;  /* 0x000000ffff0f1224 */ /* 0x010fca00078e0009 */
[----:B------:R1:W4:Y:S02]  /*17aa0*/  @P1 LDG.E.U8 R23, desc[UR32][R14.64] ;  /* 0x000000200e171981 */ /* 0x000324000c1e1100 */
[----:B-1----:R-:W-:Y:S02]  /*17ab0*/  @P1 IMAD.MOV.U32 R14, RZ, RZ, R6 ;  /* 0x000000ffff0e1224 */ /* 0x002fe400078e0006 */
[----:B------:R-:W-:-:S05]  /*17ac0*/  @P1 IMAD.MOV.U32 R15, RZ, RZ, R7 ;  /* 0x000000ffff0f1224 */ /* 0x000fca00078e0007 */
[----:B------:R1:W4:Y:S01]  /*17ad0*/  @P1 LDG.E.U8 R25, desc[UR32][R14.64] ;  /* 0x000000200e191981 */ /* 0x000322000c1e1100 */
[----:B------:R-:W-:Y:S02]  /*17ae0*/  PRMT R27, RZ, 0x7610, R27 ;  /* 0x00007610ff1b7816 */ /* 0x000fe4000000001b */
[----:B------:R-:W-:Y:S01]  /*17af0*/  PRMT R29, RZ, 0x7610, R29 ;  /* 0x00007610ff1d7816 */ /* 0x000fe2000000001d */
[----:B-1----:R-:W-:Y:S02]  /*17b00*/  @P1 IMAD.MOV.U32 R14, RZ, RZ, R4 ;  /* 0x000000ffff0e1224 */ /* 0x002fe400078e0004 */
[----:B------:R-:W-:-:S05]  /*17b10*/  @P1 IMAD.MOV.U32 R15, RZ, RZ, R5 ;  /* 0x000000ffff0f1224 */ /* 0x000fca00078e0005 */
[----:B------:R3:W4:Y:S02]  /*17b20*/  @P1 LDG.E.U8 R27, desc[UR32][R14.64] ;  /* 0x000000200e1b1981 */ /* 0x000724000c1e1100 */
[----:B---3--:R-:W-:Y:S02]  /*17b30*/  @P1 IMAD.MOV.U32 R15, RZ, RZ, R3 ;  /* 0x000000ffff0f1224 */ /* 0x008fe400078e0003 */
[----:B--2---:R-:W-:-:S05]  /*17b40*/  @P1 IMAD.MOV.U32 R14, RZ, RZ, R0 ;  /* 0x000000ffff0e1224 */ /* 0x004fca00078e0000 */
[----:B------:R1:W2:Y:S04]  /*17b50*/  @P1 LDG.E.U8 R29, desc[UR32][R14.64] ;  /* 0x000000200e1d1981 */ /* 0x0002a8000c1e1100 */
[----:B------:R-:W-:Y:S04]  /*17b60*/  STL [R1+0x22f4], R19 ;  /* 0x0022f41301007387 */ /* 0x000fe80000100800 */
[----:B------:R-:W-:Y:S01]  /*17b70*/  STL [R1+0x2298], R21 ;  /* 0x0022981501007387 */ /* 0x000fe20000100800 */
[----:B0-----:R-:W0:Y:S01]  /*17b80*/  S2R R24, SR_TID.X ;  /* 0x0000000000187919 */ /* 0x001e220000002100 */
[----:B------:R-:W-:Y:S06]  /*17b90*/  BAR.SYNC.DEFER_BLOCKING 0x0 ;  /* 0x0000000000007b1d */ /* 0x000fec0000010000 */
[----:B-1----:R-:W1:Y:S01]  /*17ba0*/  S2R R14, SR_TID.X ;  /* 0x00000000000e7919 */ /* 0x002e620000002100 */
[----:B----4-:R-:W-:Y:S04]  /*17bb0*/  STL [R1+0x229c], R23 ;  /* 0x00229c1701007387 */ /* 0x010fe80000100800 */
[----:B------:R-:W-:Y:S04]  /*17bc0*/  STL [R1+0x22a0], R25 ;  /* 0x0022a01901007387 */ /* 0x000fe80000100800 */
[----:B------:R-:W3:Y:S04]  /*17bd0*/  LDL.LU R16, [R1+0x798] ;  /* 0x0007980001107983 */ /* 0x000ee80000300800 */
[----:B------:R-:W-:Y:S04]  /*17be0*/  STL [R1+0x22a4], R27 ;  /* 0x0022a41b01007387 */ /* 0x000fe80000100800 */
[----:B------:R-:W4:Y:S04]  /*17bf0*/  LDL.LU R18, [R1+0x794] ;  /* 0x0007940001127983 */ /* 0x000f280000300800 */
[----:B------:R-:W4:Y:S04]  /*17c00*/  LDL.LU R26, [R1+0x718] ;  /* 0x00071800011a7983 */ /* 0x000f280000300800 */
[----:B------:R-:W4:Y:S01]  /*17c10*/  LDL.LU R28, [R1+0x714] ;  /* 0x00071400011c7983 */ /* 0x000f220000300800 */
[----:B-1----:R-:W-:-:S02]  /*17c20*/  LOP3.LUT R14, R14, 0x3f, RZ, 0xc0, !PT ;  /* 0x0000003f0e0e7812 */ /* 0x002fc400078ec0ff */
[----:B0-----:R-:W-:Y:S02]  /*17c30*/  LOP3.LUT R0, R24, 0x3f, RZ, 0xc0, !PT ;  /* 0x0000003f18007812 */ /* 0x001fe400078ec0ff */
[----:B------:R-:W-:Y:S01]  /*17c40*/  ISETP.GE.AND P0, PT, R14, R2, PT ;  /* 0x000000020e00720c */ /* 0x000fe20003f06270 */
[----:B--2---:R-:W-:Y:S04]  /*17c50*/  STL [R1+0x22a8], R29 ;  /* 0x0022a81d01007387 */ /* 0x004fe80000100800 */
        /* <DEDUP_REMOVED lines=12> */
[----:B0-----:R-:W2:Y:S04]  /*17d20*/  LDL.LU R24, [R1+0x78c] ;  /* 0x00078c0001187983 */ /* 0x001ea80000300800 */
[----:B------:R-:W-:Y:S04]  /*17d30*/  STL [R1+0x2284], R14 ;  /* 0x0022840e01007387 */ /* 0x000fe80000100800 */
[----:B------:R0:W-:Y:S04]  /*17d40*/  STL [R1+0x22b0], R14 ;  /* 0x0022b00e01007387 */ /* 0x0001e80000100800 */
[----:B0-----:R-:W2:Y:S04]  /*17d50*/  LDL.LU R14, [R1+0x790] ;  /* 0x00079000010e7983 */ /* 0x001ea80000300800 */
        /* <DEDUP_REMOVED lines=16> */
[----:B---3--:R0:W-:Y:S04]  /*17e60*/  STS.U8 [R0+UR5], R16 ;  /* 0x0000001000007988 */ /* 0x0081e80008000005 */
[----:B------:R-:W3:Y:S04]  /*17e70*/  LDL.LU R8, [R1+0x510] ;  /* 0x0005100001087983 */ /* 0x000ee80000300800 */
[----:B0-----:R-:W3:Y:S04]  /*17e80*/  LDL.LU R16, [R1+0x50c] ;  /* 0x00050c0001107983 */ /* 0x001ee80000300800 */
[----:B------:R-:W3:Y:S04]  /*17e90*/  LDL.LU R7, [R1+0x4ac] ;  /* 0x0004ac0001077983 */ /* 0x000ee80000300800 */
[----:B------:R-:W3:Y:S04]  /*17ea0*/  LDL.LU R6, [R1+0x4a8] ;  /* 0x0004a80001067983 */ /* 0x000ee80000300800 */
[----:B----4-:R0:W-:Y:S04]  /*17eb0*/  STS.U8 [R0+UR5+0x40], R18 ;  /* 0x0000401200007988 */ /* 0x0101e80008000005 */
[----:B------:R-:W4:Y:S04]  /*17ec0*/  LDL.LU R5, [R1+0x4a4] ;  /* 0x0004a40001057983 */ /* 0x000f280000300800 */
[----:B------:R-:W4:Y:S04]  /*17ed0*/  LDL.LU R4, [R1+0x4a0] ;  /* 0x0004a00001047983 */ /* 0x000f280000300800 */
[----:B------:R-:W4:Y:S04]  /*17ee0*/  LDL.LU R3, [R1+0x49c] ;  /* 0x00049c0001037983 */ /* 0x000f280000300800 */
[----:B0-----:R-:W4:Y:S04]  /*17ef0*/  LDL.LU R18, [R1+0x498] ;  /* 0x0004980001127983 */ /* 0x001f280000300800 */
[----:B--2---:R-:W-:Y:S04]  /*17f00*/  STS.U8 [R0+UR5+0x80], R14 ;  /* 0x0000800e00007988 */ /* 0x004fe80008000005 */
[----:B------:R-:W-:Y:S04]  /*17f10*/  STS.U8 [R0+UR5+0xc0], R24 ;  /* 0x0000c01800007988 */ /* 0x000fe80008000005 */
[----:B------:R0:W-:Y:S04]  /*17f20*/  STS.U8 [R0+UR5+0x840], R26 ;  /* 0x0008401a00007988 */ /* 0x0001e80008000005 */
[----:B------:R1:W-:Y:S04]  /*17f30*/  STS.U8 [R0+UR5+0x800], R28 ;  /* 0x0008001c00007988 */ /* 0x0003e80008000005 */
[----:B0-----:R-:W2:Y:S04]  /*17f40*/  LDL.LU R26, [R1+0x494] ;  /* 0x00049400011a7983 */ /* 0x001ea80000300800 */
[----:B-1----:R-:W2:Y:S04]  /*17f50*/  LDL.LU R28, [R1+0x490] ;  /* 0x00049000011c7983 */ /* 0x002ea80000300800 */
[----:B------:R-:W-:Y:S04]  /*17f60*/  STS.U8 [R0+UR5+0x8c0], R2 ;  /* 0x0008c00200007988 */ /* 0x000fe80008000005 */
        /* <DEDUP_REMOVED lines=15> */
[----:B---3--:R-:W-:Y:S04]  /*18060*/  STS.U8 [R0+UR5+0x28c0], R8 ;  /* 0x0028c00800007988 */ /* 0x008fe80008000005 */
[----:B------:R0:W-:Y:S02]  /*18070*/  STS.U8 [R0+UR5+0x2880], R16 ;  /* 0x0028801000007988 */ /* 0x0001e40008000005 */
[----:B0-----:R-:W0:Y:S02]  /*18080*/  S2R R16, SR_TID.X ;  /* 0x0000000000107919 */ /* 0x001e240000002100 */
[----:B------:R-:W-:Y:S04]  /*18090*/  STS.U8 [R0+UR5+0x3000], R7 ;  /* 0x0030000700007988 */ /* 0x000fe80008000005 */
[----:B------:R-:W-:Y:S04]  /*180a0*/  STS.U8 [R0+UR5+0x3040], R6 ;  /* 0x0030400600007988 */ /* 0x000fe80008000005 */
[----:B----4-:R-:W-:Y:S04]  /*180b0*/  STS.U8 [R0+UR5+0x3080], R5 ;  /* 0x0030800500007988 */ /* 0x010fe80008000005 */
[----:B------:R1:W-:Y:S04]  /*180c0*/  STS.U8 [R0+UR5+0x30c0], R4 ;  /* 0x0030c00400007988 */ /* 0x0003e80008000005 */
[----:B------:R-:W-:Y:S04]  /*180d0*/  STS.U8 [R0+UR5+0x3840], R3 ;  /* 0x0038400300007988 */ /* 0x000fe80008000005 */
[----:B------:R-:W-:Y:S04]  /*180e0*/  STS.U8 [R0+UR5+0x3800], R18 ;  /* 0x0038001200007988 */ /* 0x000fe80008000005 */
[----:B-1----:R-:W3:Y:S01]  /*180f0*/  LDL.LU R4, [R1+0x788] ;  /* 0x0007880001047983 */ /* 0x002ee20000300800 */
[----:B0-----:R-:W-:-:S05]  /*18100*/  LOP3.LUT R16, R16, 0x3f, RZ, 0xc0, !PT ;  /* 0x0000003f10107812 */ /* 0x001fca00078ec0ff */
[----:B------:R-:W-:Y:S04]  /*18110*/  STL [R1+0x2348], R16 ;  /* 0x0023481001007387 */ /* 0x000fe80000100800 */
[----:B--2---:R0:W-:Y:S04]  /*18120*/  STS.U8 [R0+UR5+0x38c0], R26 ;  /* 0x0038c01a00007988 */ /* 0x0041e80008000005 */
[----:B------:R1:W-:Y:S04]  /*18130*/  STS.U8 [R0+UR5+0x3880], R28 ;  /* 0x0038801c00007988 */ /* 0x0003e80008000005 */
[----:B0-----:R-:W2:Y:S04]  /*18140*/  LDL.LU R26, [R1+0x784] ;  /* 0x00078400011a7983 */ /* 0x001ea80000300800 */
[----:B-1----:R-:W4:Y:S01]  /*18150*/  LDL.LU R28, [R1+0x780] ;  /* 0x00078000011c7983 */ /* 0x002f220000300800 */
[----:B------:R-:W-:-:S03]  /*18160*/  LOP3.LUT R3, R16, 0x8, RZ, 0x3c, !PT ;  /* 0x0000000810037812 */ /* 0x000fc600078e3cff */
[----:B------:R-:W4:Y:S04]  /*18170*/  LDL.LU R16, [R1+0x77c] ;  /* 0x00077c0001107983 */ /* 0x000f280000300800 */
        /* <DEDUP_REMOVED lines=23> */
[----:B------:R0:W-:Y:S04]  /*182f0*/  STL [R1+0x2308], R0 ;  /* 0x0023080001007387 */ /* 0x0001e80000100800 */
[----:B0-----:R-:W4:Y:S04]  /*18300*/  LDL.LU R0, [R1+0x708] ;  /* 0x0007080001007983 */ /* 0x001f280000300800 */
[----:B---3--:R0:W-:Y:S04]  /*18310*/  STS.U8 [R3+UR5+0x100], R4 ;  /* 0x0001000403007988 */ /* 0x0081e80008000005 */
[----:B0-----:R-:W3:Y:S04]  /*18320*/  LDL.LU R4, [R1+0x474] ;  /* 0x0004740001047983 */ /* 0x001ee80000300800 */
[----:B--2---:R0:W-:Y:S04]  /*18330*/  STS.U8 [R3+UR5+0x140], R26 ;  /* 0x0001401a03007988 */ /* 0x0041e80008000005 */
[----:B----4-:R1:W-:Y:S04]  /*18340*/  STS.U8 [R3+UR5+0x180], R28 ;  /* 0x0001801c03007988 */ /* 0x0103e80008000005 */
[----:B0-----:R-:W2:Y:S04]  /*18350*/  LDL.LU R26, [R1+0x470] ;  /* 0x00047000011a7983 */ /* 0x001ea80000300800 */
[----:B-1----:R-:W4:Y:S04]  /*18360*/  LDL.LU R28, [R1+0x32c] ;  /* 0x00032c00011c7983 */ /* 0x002f280000300800 */
[----:B------:R0:W-:Y:S04]  /*18370*/  STS.U8 [R3+UR5+0x1c0], R16 ;  /* 0x0001c01003007988 */ /* 0x0001e80008000005 */
[----:B0-----:R-:W4:Y:S04]  /*18380*/  LDL.LU R16, [R1+0x2348] ;  /* 0x0023480001107983 */ /* 0x001f280000300800 */
        /* <DEDUP_REMOVED lines=23> */
[----:B------:R0:W-:Y:S04]  /*18500*/  STS.U8 [R3+UR5+0x31c0], R18 ;  /* 0x0031c01203007988 */ /* 0x0001e80008000005 */
[----:B---3--:R-:W-:Y:S04]  /*18510*/  STS.U8 [R3+UR5+0x3940], R4 ;  /* 0x0039400403007988 */ /* 0x008fe80008000005 */
[----:B0-----:R-:W3:Y:S04]  /*18520*/  LDL.LU R18, [R1+0x328] ;  /* 0x0003280001127983 */ /* 0x001ee80000300800 */
[----:B--2---:R0:W-:Y:S04]  /*18530*/  STS.U8 [R3+UR5+0x3900], R26 ;  /* 0x0039001a03007988 */ /* 0x0041e80008000005 */
[----:B----4-:R1:W-:Y:S04]  /*18540*/  STS.U8 [R3+UR5+0x39c0], R28 ;  /* 0x0039c01c03007988 */ /* 0x0103e80008000005 */
[----:B0-----:R-:W2:Y:S04]  /*18550*/  LDL.LU R26, [R1+0x778] ;  /* 0x00077800011a7983 */ /* 0x001ea80000300800 */
[----:B-1----:R-:W4:Y:S01]  /*18560*/  LDL.LU R28, [R1+0x770] ;  /* 0x00077000011c7983 */ /* 0x002f220000300800 */
[----:B------:R-:W-:-:S03]  /*18570*/  LOP3.LUT R0, R16, 0x10, RZ, 0x3c, !PT ;  /* 0x0000001010007812 */ /* 0x000fc600078e3cff */
[----:B----4-:R0:W-:Y:S04]  /*18580*/  STL [R1+0x2344], R28 ;  /* 0x0023441c01007387 */ /* 0x0101e80000100800 */
[----:B0-----:R-:W4:Y:S04]  /*18590*/  LDL.LU R28, [R1+0x774] ;  /* 0x00077400011c7983 */ /* 0x001f280000300800 */
        /* <DEDUP_REMOVED lines=23> */
[----:B---3--:R0:W-:Y:S04]  /*18710*/  STS.U8 [R3+UR5+0x3980], R18 ;  /* 0x0039801203007988 */ /* 0x0081e80008000005 */
[----:B------:R-:W3:Y:S04]  /*18720*/  LDL.LU R4, [R1+0xd4] ;  /* 0x0000d40001047983 */ /* 0x000ee80000300800 */
[----:B--2---:R1:W-:Y:S04]  /*18730*/  STS.U8 [R0+UR5+0x200], R26 ;  /* 0x0002001a00007988 */ /* 0x0043e80008000005 */
[----:B0-----:R-:W2:Y:S04]  /*18740*/  LDL.LU R3, [R1+0xd0] ;  /* 0x0000d00001037983 */ /* 0x001ea80000300800 */
[----:B------:R-:W2:Y:S04]  /*18750*/  LDL.LU R18, [R1+0x4c] ;  /* 0x00004c0001127983 */ /* 0x000ea80000300800 */
[----:B-1----:R-:W2:Y:S04]  /*18760*/  LDL.LU R26, [R1+0x48] ;  /* 0x00004800011a7983 */ /* 0x002ea80000300800 */
[----:B----4-:R0:W-:Y:S04]  /*18770*/  STS.U8 [R0+UR5+0x240], R28 ;  /* 0x0002401c00007988 */ /* 0x0101e80008000005 */
[----:B0-----:R-:W4:Y:S04]  /*18780*/  LDL.LU R28, [R1+0x2344] ;  /* 0x00234400011c7983 */ /* 0x001f280000300800 */
[----:B----4-:R0:W-:Y:S04]  /*18790*/  STS.U8 [R0+UR5+0x280], R28 ;  /* 0x0002801c00007988 */ /* 0x0101e80008000005 */
        /* <DEDUP_REMOVED lines=22> */
[----:B0-----:R-:W4:Y:S04]  /*18900*/  LDL.LU R28, [R1+0x2340] ;  /* 0x00234000011c7983 */ /* 0x001f280000300800 */
[----:B------:R0:W-:Y:S04]  /*18910*/  STS.U8 [R0+UR5+0x3240], R5 ;  /* 0x0032400500007988 */ /* 0x0001e80008000005 */
[----:B0-----:R-:W4:Y:S01]  /*18920*/  LDL.LU R5, [R1] ;  /* 0x0000000001057983 */ /* 0x001f220000300800 */
[----:B------:R-:W0:Y:S03]  /*18930*/  S2R R16, SR_TID.X ;  /* 0x0000000000107919 */ /* 0x000e260000002100 */
[----:B---3--:R0:W-:Y:S04]  /*18940*/  STS.U8 [R0+UR5+0x3280], R4 ;  /* 0x0032800400007988 */ /* 0x0081e80008000005 */
[----:B--2---:R-:W-:Y:S04]  /*18950*/  STS.U8 [R0+UR5+0x32c0], R3 ;  /* 0x0032c00300007988 */ /* 0x004fe80008000005 */
[----:B------:R-:W-:Y:S04]  /*18960*/  STS.U8 [R0+UR5+0x3a40], R18 ;  /* 0x003a401200007988 */ /* 0x000fe80008000005 */
[----:B------:R1:W-:Y:S01]  /*18970*/  STS.U8 [R0+UR5+0x3a00], R26 ;  /* 0x003a001a00007988 */ /* 0x0003e20008000005 */
[----:B0-----:R-:W-:-:S04]  /*18980*/  LOP3.LUT R4, R16, 0x3f, RZ, 0xc0, !PT ;  /* 0x0000003f10047812 */ /* 0x001fc800078ec0ff */
[----:B-1----:R-:W-:-:S05]  /*18990*/  LOP3.LUT R0, R4, 0x18, RZ, 0x3c, !PT ;  /* 0x0000001804007812 */ /* 0x002fca00078e3cff */
[----:B------:R0:W-:Y:S04]  /*189a0*/  STL [R1+0x233c], R0 ;  /* 0x00233c0001007387 */ /* 0x0001e80000100800 */
[----:B------:R-:W2:Y:S04]  /*189b0*/  LDL.LU R3, [R1+0x768] ;  /* 0x0007680001037983 */ /* 0x000ea80000300800 */
[----:B------:R-:W3:Y:S04]  /*189c0*/  LDL.LU R16, [R1+0x764] ;  /* 0x0007640001107983 */ /* 0x000ee80000300800 */
        /* <DEDUP_REMOVED lines=18> */
[----:B------:R-:W3:Y:S01]  /*18af0*/  LDL.LU R10, [R1+0x4e4] ;  /* 0x0004e400010a7983 */ /* 0x000ee20000300800 */
[----:B0-----:R-:W-:-:S03]  /*18b00*/  LOP3.LUT R0, R4, 0x10, RZ, 0x3c, !PT ;  /* 0x0000001004007812 */ /* 0x001fc600078e3cff */
[----:B------:R-:W3:Y:S04]  /*18b10*/  LDL.LU R9, [R1+0x4e0] ;  /* 0x0004e00001097983 */ /* 0x000ee80000300800 */
[----:B------:R-:W3:Y:S04]  /*18b20*/  LDL.LU R8, [R1+0x4dc] ;  /* 0x0004dc0001087983 */ /* 0x000ee80000300800 */
[----:B------:R-:W3:Y:S04]  /*18b30*/  LDL.LU R7, [R1+0x40] ;  /* 0x0000400001077983 */ /* 0x000ee80000300800 */
[----:B------:R-:W3:Y:S04]  /*18b40*/  LDL.LU R4, [R1+0x3c] ;  /* 0x00003c0001047983 */ /* 0x000ee80000300800 */
[----:B------:R-:W3:Y:S04]  /*18b50*/  LDL.LU R6, [R1+0x38] ;  /* 0x0000380001067983 */ /* 0x000ee80000300800 */
[----:B----4-:R0:W-:Y:S04]  /*18b60*/  STS.U8 [R0+UR5+0x3ac0], R5 ;  /* 0x003ac00500007988 */ /* 0x0101e80008000005 */
[----:B------:R1:W-:Y:S04]  /*18b70*/  STS.U8 [R0+UR5+0x3a80], R28 ;  /* 0x003a801c00007988 */ /* 0x0003e80008000005 */
[----:B0-----:R-:W4:Y:S04]  /*18b80*/  LDL.LU R5, [R1+0x34] ;  /* 0x0000340001057983 */ /* 0x001f280000300800 */
[----:B-1----:R-:W2:Y:S04]  /*18b90*/  LDL.LU R0, [R1+0x233c] ;  /* 0x00233c0001007983 */ /* 0x002ea80000300800 */
[----:B------:R0:W-:Y:S04]  /*18ba0*/  STL [R1+0x22b4], R28 ;  /* 0x0022b41c01007387 */ /* 0x0001e80000100800 */
[----:B0-----:R-:W4:Y:S04]  /*18bb0*/  LDL.LU R28, [R1+0x6e8] ;  /* 0x0006e800011c7983 */ /* 0x001f280000300800 */
[----:B--2---:R0:W-:Y:S04]  /*18bc0*/  STS.U8 [R0+UR5+0x300], R3 ;  /* 0x0003000300007988 */ /* 0x0041e80008000005 */
[----:B---3--:R1:W-:Y:S04]  /*18bd0*/  STS.U8 [R0+UR5+0x340], R16 ;  /* 0x0003401000007988 */ /* 0x0083e80008000005 */
[----:B------:R2:W-:Y:S04]  /*18be0*/  STS.U8 [R0+UR5+0x380], R18 ;  /* 0x0003801200007988 */ /* 0x0005e80008000005 */
[----:B------:R3:W-:Y:S04]  /*18bf0*/  STS.U8 [R0+UR5+0x3c0], R26 ;  /* 0x0003c01a00007988 */ /* 0x0007e80008000005 */
[----:B0-----:R-:W4:Y:S04]  /*18c00*/  LDL.LU R3, [R1+0x2338] ;  /* 0x0023380001037983 */ /* 0x001f280000300800 */
[----:B-1----:R-:W4:Y:S04]  /*18c10*/  LDL.LU R16, [R1+0x2334] ;  /* 0x0023340001107983 */ /* 0x002f280000300800 */
[----:B--2---:R-:W2:Y:S04]  /*18c20*/  LDL.LU R18, [R1+0x2330] ;  /* 0x0023300001127983 */ /* 0x004ea80000300800 */
[----:B---3--:R-:W3:Y:S04]  /*18c30*/  LDL.LU R26, [R1+0x232c] ;  /* 0x00232c00011a7983 */ /* 0x008ee80000300800 */
[----:B----4-:R-:W-:Y:S04]  /*18c40*/  STS.U8 [R0+UR5+0xb40], R28 ;  /* 0x000b401c00007988 */ /* 0x010fe80008000005 */
        /* <DEDUP_REMOVED lines=20> */
[----:B------:R0:W-:Y:S02]  /*18d90*/  STS.U8 [R0+UR5+0x3340], R4 ;  /* 0x0033400400007988 */ /* 0x0001e40008000005 */
[----:B0-----:R-:W0:Y:S02]  /*18da0*/  S2R R4, SR_TID.X ;  /* 0x0000000000047919 */ /* 0x001e240000002100 */
[----:B------:R-:W-:Y:S04]  /*18db0*/  STS.U8 [R0+UR5+0x3380], R6 ;  /* 0x0033800600007988 */ /* 0x000fe80008000005 */
[----:B------:R-:W-:Y:S01]  /*18dc0*/  STS.U8 [R0+UR5+0x33c0], R5 ;  /* 0x0033c00500007988 */ /* 0x000fe20008000005 */
[----:B0-----:R-:W-:-:S03]  /*18dd0*/  LOP3.LUT R8, R4, 0x3f, RZ, 0xc0, !PT ;  /* 0x0000003f04087812 */ /* 0x001fc600078ec0ff */
[----:B---3--:R-:W-:Y:S04]  /*18de0*/  STS.U8 [R0+UR5+0x3b40], R26 ;  /* 0x003b401a00007988 */ /* 0x008fe80008000005 */
[----:B--2---:R0:W-:Y:S04]  /*18df0*/  STS.U8 [R0+UR5+0x3b00], R18 ;  /* 0x003b001200007988 */ /* 0x0041e80008000005 */
[----:B------:R-:W-:Y:S04]  /*18e00*/  STL [R1+0x22b8], R26 ;  /* 0x0022b81a01007387 */ /* 0x000fe80000100800 */
[----:B------:R1:W-:Y:S01]  /*18e10*/  STL [R1+0x22bc], R18 ;  /* 0x0022bc1201007387 */ /* 0x0003e20000100800 */
[----:B0-----:R-:W-:-:S05]  /*18e20*/  LOP3.LUT R0, R8, 0x20, RZ, 0x3c, !PT ;  /* 0x0000002008007812 */ /* 0x001fca00078e3cff */
[----:B------:R0:W-:Y:S04]  /*18e30*/  STL [R1+0x2328], R0 ;  /* 0x0023280001007387 */ /* 0x0001e80000100800 */
[----:B------:R-:W2:Y:S04]  /*18e40*/  LDL.LU R24, [R1+0x758] ;  /* 0x0007580001187983 */ /* 0x000ea80000300800 */
[----:B------:R-:W3:Y:S04]  /*18e50*/  LDL.LU R7, [R1+0x754] ;  /* 0x0007540001077983 */ /* 0x000ee80000300800 */
[----:B------:R-:W4:Y:S04]  /*18e60*/  LDL.LU R6, [R1+0x750] ;  /* 0x0007500001067983 */ /* 0x000f280000300800 */
[----:B------:R-:W4:Y:S04]  /*18e70*/  LDL.LU R5, [R1+0x74c] ;  /* 0x00074c0001057983 */ /* 0x000f280000300800 */
[----:B------:R-:W4:Y:S04]  /*18e80*/  LDL.LU R4, [R1+0x6d8] ;  /* 0x0006d80001047983 */ /* 0x000f280000300800 */
[----:B-1----:R-:W4:Y:S04]  /*18e90*/  LDL.LU R18, [R1+0x6cc] ;  /* 0x0006cc0001127983 */ /* 0x002f280000300800 */
        /* <DEDUP_REMOVED lines=15> */
[----:B------:R-:W4:Y:S01]  /*18f90*/  LDL.LU R22, [R1+0x4cc] ;  /* 0x0004cc0001167983 */ /* 0x000f220000300800 */
[----:B0-----:R-:W-:-:S03]  /*18fa0*/  LOP3.LUT R0, R8, 0x18, RZ, 0x3c, !PT ;  /* 0x0000001808007812 */ /* 0x001fc600078e3cff */
[----:B------:R-:W4:Y:S04]  /*18fb0*/  LDL.LU R11, [R1+0x30] ;  /* 0x00003000010b7983 */ /* 0x000f280000300800 */
[----:B------:R-:W4:Y:S04]  /*18fc0*/  LDL.LU R10, [R1+0x2c] ;  /* 0x00002c00010a7983 */ /* 0x000f280000300800 */
[----:B------:R-:W4:Y:S04]  /*18fd0*/  LDL.LU R9, [R1+0x28] ;  /* 0x0000280001097983 */ /* 0x000f280000300800 */
[----:B------:R-:W4:Y:S04]  /*18fe0*/  LDL.LU R8, [R1+0x24] ;  /* 0x0000240001087983 */ /* 0x000f280000300800 */
[----:B------:R-:W-:Y:S04]  /*18ff0*/  STS.U8 [R0+UR5+0x3bc0], R16 ;  /* 0x003bc01000007988 */ /* 0x000fe80008000005 */
[----:B------:R0:W-:Y:S04]  /*19000*/  STL [R1+0x22c0], R16 ;  /* 0x0022c01001007387 */ /* 0x0001e80000100800 */
[----:B------:R1:W-:Y:S04]  /*19010*/  STS.U8 [R0+UR5+0x3b80], R3 ;  /* 0x003b800300007988 */ /* 0x0003e80008000005 */
[----:B0-----:R-:W4:Y:S04]  /*19020*/  LDL.LU R16, [R1+0x6d0] ;  /* 0x0006d00001107983 */ /* 0x001f280000300800 */
[----:B-1----:R-:W2:Y:S04]  /*19030*/  LDL.LU R0, [R1+0x2328] ;  /* 0x0023280001007983 */ /* 0x002ea80000300800 */
[----:B------:R-:W4:Y:S04]  /*19040*/  LDL.LU R3, [R1+0x6d4] ;  /* 0x0006d40001037983 */ /* 0x000f280000300800 */
[----:B--2---:R0:W-:Y:S04]  /*19050*/  STS.U8 [R0+UR5+0x400], R24 ;  /* 0x0004001800007988 */ /* 0x0041e80008000005 */
[----:B---3--:R1:W-:Y:S04]  /*19060*/  STS.U8 [R0+UR5+0x440], R7 ;  /* 0x0004400700007988 */ /* 0x0083e80008000005 */
[----:B----4-:R2:W-:Y:S04]  /*19070*/  STS.U8 [R0+UR5+0x480], R6 ;  /* 0x0004800600007988 */ /* 0x0105e80008000005 */
[----:B------:R3:W-:Y:S04]  /*19080*/  STS.U8 [R0+UR5+0x4c0], R5 ;  /* 0x0004c00500007988 */ /* 0x0007e80008000005 */
[----:B------:R4:W-:Y:S04]  /*19090*/  STS.U8 [R0+UR5+0xc40], R4 ;  /* 0x000c400400007988 */ /* 0x0009e80008000005 */
[----:B0-----:R-:W4:Y:S04]  /*190a0*/  LDL.LU R24, [R1+0x2324] ;  /* 0x0023240001187983 */ /* 0x001f280000300800 */
[----:B-1----:R-:W4:Y:S04]  /*190b0*/  LDL.LU R7, [R1+0x2320] ;  /* 0x0023200001077983 */ /* 0x002f280000300800 */
[----:B--2---:R-:W2:Y:S04]  /*190c0*/  LDL.LU R6, [R1+0x231c] ;  /* 0x00231c0001067983 */ /* 0x004ea80000300800 */
[----:B---3--:R-:W3:Y:S04]  /*190d0*/  LDL.LU R5, [R1+0x2318] ;  /* 0x0023180001057983 */ /* 0x008ee80000300800 */
[----:B----4-:R-:W4:Y:S04]  /*190e0*/  LDL.LU R4, [R1+0x2314] ;  /* 0x0023140001047983 */ /* 0x010f280000300800 */
        /* <DEDUP_REMOVED lines=23> */
[----:B----4-:R0:W-:Y:S04]  /*19260*/  STS.U8 [R0+UR5+0x3c40], R4 ;  /* 0x003c400400007988 */ /* 0x0101e80008000005 */
[----:B------:R-:W-:Y:S04]  /*19270*/  STL [R1+0x22c4], R4 ;  /* 0x0022c40401007387 */ /* 0x000fe80000100800 */
[----:B0-----:R-:W4:Y:S04]  /*19280*/  LDL.LU R0, [R1+0x744] ;  /* 0x0007440001007983 */ /* 0x001f280000300800 */
[----:B----4-:R0:W-:Y:S04]  /*19290*/  STL [R1+0x230c], R0 ;  /* 0x00230c0001007387 */ /* 0x0101e80000100800 */
[----:B0-----:R-:W4:Y:S01]  /*192a0*/  LDL.LU R0, [R1+0x748] ;  /* 0x0007480001007983 */ /* 0x001f220000300800 */
[----:B------:R-:W-:-:S02]  /*192b0*/  LOP3.LUT R2, R24, 0x3f, RZ, 0xc0, !PT ;  /* 0x0000003f18027812 */ /* 0x000fc400078ec0ff */
[----:B------:R-:W-:Y:S01]  /*192c0*/  LOP3.LUT R24, R24, 0x3f, RZ, 0xc0, !PT ;  /* 0x0000003f18187812 */ /* 0x000fe200078ec0ff */
[----:B----4-:R0:W-:Y:S04]  /*192d0*/  STL [R1+0x2310], R0 ;  /* 0x0023100001007387 */ /* 0x0101e80000100800 */
        /* <DEDUP_REMOVED lines=24> */
[----:B---3--:R-:W-:Y:S04]  /*19460*/  STS.U8 [R0+UR5+0x3c00], R5 ;  /* 0x003c000500007988 */ /* 0x008fe80008000005 */
[----:B------:R0:W-:Y:S04]  /*19470*/  STL [R1+0x22c8], R5 ;  /* 0x0022c80501007387 */ /* 0x0001e80000100800 */
[----:B--2---:R-:W-:Y:S04]  /*19480*/  STS.U8 [R0+UR5+0x3cc0], R6 ;  /* 0x003cc00600007988 */ /* 0x004fe80008000005 */
[----:B------:R-:W-:Y:S04]  /*19490*/  STS.U8 [R0+UR5+0x3c80], R7 ;  /* 0x003c800700007988 */ /* 0x000fe80008000005 */
[----:B0-----:R-:W2:Y:S04]  /*194a0*/  LDL.LU R5, [R1+0x648] ;  /* 0x0006480001057983 */ /* 0x001ea80000300800 */
[----:B------:R0:W-:Y:S04]  /*194b0*/  STL [R1+0x22cc], R6 ;  /* 0x0022cc0601007387 */ /* 0x0001e80000100800 */
[----:B0-----:R-:W3:Y:S04]  /*194c0*/  LDL.LU R6, [R1+0x6bc] ;  /* 0x0006bc0001067983 */ /* 0x001ee80000300800 */
[----:B------:R-:W4:Y:S01]  /*194d0*/  LDL.LU R0, [R1+0x2310] ;  /* 0x0023100001007983 */ /* 0x000f220000300800 */
[----:B------:R-:W-:-:S03]  /*194e0*/  LOP3.LUT R19, R2, 0x28, RZ, 0x3c, !PT ;  /* 0x0000002802137812 */ /* 0x000fc600078e3cff */
[----:B------:R0:W-:Y:S04]  /*194f0*/  STL [R1+0x22d0], R7 ;  /* 0x0022d00701007387 */ /* 0x0001e80000100800 */
[----:B0-----:R-:W2:Y:S04]  /*19500*/  LDL.LU R7, [R1+0x6c0] ;  /* 0x0006c00001077983 */ /* 0x001ea80000300800 */
[----:B----4-:R0:W-:Y:S04]  /*19510*/  STS.U8 [R19+UR5+0x500], R0 ;  /* 0x0005000013007988 */ /* 0x0101e80008000005 */
[----:B0-----:R-:W4:Y:S04]  /*19520*/  LDL.LU R0, [R1+0x230c] ;  /* 0x00230c0001007983 */ /* 0x001f280000300800 */
[----:B----4-:R0:W-:Y:S04]  /*19530*/  STS.U8 [R19+UR5+0x540], R0 ;  /* 0x0005400013007988 */ /* 0x0101e80008000005 */
[----:B------:R1:W-:Y:S04]  /*19540*/  STS.U8 [R19+UR5+0x580], R11 ;  /* 0x0005800b13007988 */ /* 0x0003e80008000005 */
[----:B------:R4:W-:Y:S04]  /*19550*/  STS.U8 [R19+UR5+0x5c0], R10 ;  /* 0x0005c00a13007988 */ /* 0x0009e80008000005 */
[----:B------:R3:W-:Y:S04]  /*19560*/  STS.U8 [R19+UR5+0xd40], R9 ;  /* 0x000d400913007988 */ /* 0x0007e80008000005 */
[----:B------:R2:W-:Y:S04]  /*19570*/  STS.U8 [R19+UR5+0xd00], R8 ;  /* 0x000d000813007988 */ /* 0x0005e80008000005 */
[----:B0-----:R-:W2:Y:S04]  /*19580*/  LDL.LU R0, [R1+0x2308] ;  /* 0x0023080001007983 */ /* 0x001ea80000300800 */
[----:B-1----:R-:W2:Y:S04]  /*19590*/  LDL.LU R11, [R1+0x2304] ;  /* 0x00230400010b7983 */ /* 0x002ea80000300800 */
[----:B----4-:R-:W4:Y:S04]  /*195a0*/  LDL.LU R10, [R1+0x2300] ;  /* 0x00230000010a7983 */ /* 0x010f280000300800 */
[----:B---3--:R-:W3:Y:S04]  /*195b0*/  LDL.LU R9, [R1+0x22fc] ;  /* 0x0022fc0001097983 */ /* 0x008ee80000300800 */
[----:B--2---:R-:W2:Y:S04]  /*195c0*/  LDL.LU R8, [R1+0x22f8] ;  /* 0x0022f80001087983 */ /* 0x004ea80000300800 */
        /* <DEDUP_REMOVED lines=17> */
[----:B------:R1:W-:Y:S04]  /*196e0*/  STS.U8 [R19+UR5+0x2d80], R13 ;  /* 0x002d800d13007988 */ /* 0x0003e80008000005 */
[----:B------:R1:W-:Y:S04]  /*196f0*/  STS.U8 [R19+UR5+0x3500], R12 ;  /* 0x0035000c13007988 */ /* 0x0003e80008000005 */
[----:B0-----:R-:W4:Y:S04]  /*19700*/  LDL.LU R17, [R1+0x738] ;  /* 0x0007380001117983 */ /* 0x001f280000300800 */
        /* <DEDUP_REMOVED lines=9> */
[----:B------:R-:W-:Y:S04]  /*197a0*/  STS.U8 [R19+UR5+0x3540], R20 ;  /* 0x0035401413007988 */ /* 0x000fe80008000005 */
[----:B------:R-:W4:Y:S04]  /*197b0*/  LDL.LU R26, [R1+0x5b0] ;  /* 0x0005b000011a7983 */ /* 0x000f280000300800 */
[----:B------:R0:W-:Y:S04]  /*197c0*/  STS.U8 [R19+UR5+0x3580], R22 ;  /* 0x0035801613007988 */ /* 0x0001e80008000005 */
[----:B------:R-:W4:Y:S04]  /*197d0*/  LDL.LU R28, [R1+0x5ac] ;  /* 0x0005ac00011c7983 */ /* 0x000f280000300800 */
        /* <DEDUP_REMOVED lines=11> */
[----:B--2---:R-:W-:Y:S04]  /*19890*/  STS.U8 [R19+UR5+0x3d40], R8 ;  /* 0x003d400813007988 */ /* 0x004fe80008000005 */
[----:B------:R0:W-:Y:S04]  /*198a0*/  STL [R1+0x22d4], R8 ;  /* 0x0022d40801007387 */ /* 0x0001e80000100800 */
[----:B---3--:R-:W-:Y:S04]  /*198b0*/  STS.U8 [R19+UR5+0x3d00], R9 ;  /* 0x003d000913007988 */ /* 0x008fe80008000005 */
[----:B----4-:R-:W-:Y:S04]  /*198c0*/  STS.U8 [R19+UR5+0x3dc0], R10 ;  /* 0x003dc00a13007988 */ /* 0x010fe80008000005 */
[----:B------:R-:W-:Y:S04]  /*198d0*/  STS.U8 [R19+UR5+0x3d80], R11 ;  /* 0x003d800b13007988 */ /* 0x000fe80008000005 */
[----:B0-----:R-:W2:Y:S04]  /*198e0*/  LDL.LU R8, [R1+0x6b0] ;  /* 0x0006b00001087983 */ /* 0x001ea80000300800 */
[----:B------:R0:W-:Y:S04]  /*198f0*/  STL [R1+0x22d8], R9 ;  /* 0x0022d80901007387 */ /* 0x0001e80000100800 */
[----:B0-----:R-:W3:Y:S04]  /*19900*/  LDL.LU R9, [R1+0x6b4] ;  /* 0x0006b40001097983 */ /* 0x001ee80000300800 */
[----:B------:R0:W-:Y:S04]  /*19910*/  STL [R1+0x22dc], R10 ;  /* 0x0022dc0a01007387 */ /* 0x0001e80000100800 */
[----:B0-----:R-:W4:Y:S04]  /*19920*/  LDL.LU R10, [R1+0x6b8] ;  /* 0x0006b800010a7983 */ /* 0x001f280000300800 */
[----:B------:R-:W2:Y:S04]  /*19930*/  LDL.LU R19, [R1+0x22f4] ;  /* 0x0022f40001137983 */ /* 0x000ea80000300800 */
[----:B------:R0:W-:Y:S04]  /*19940*/  STL [R1+0x22e0], R11 ;  /* 0x0022e00b01007387 */ /* 0x0001e80000100800 */
[----:B0-----:R-:W3:Y:S01]  /*19950*/  LDL.LU R11, [R1+0x72c] ;  /* 0x00072c00010b7983 */ /* 0x001ee20000300800 */
[----:B------:R-:W-:-:S05]  /*19960*/  LOP3.LUT R2, R2, 0x30, RZ, 0x3c, !PT ;  /* 0x0000003002027812 */ /* 0x000fca00078e3cff */
[----:B------:R0:W-:Y:S04]  /*19970*/  STS.U8 [R2+UR5+0x600], R17 ;  /* 0x0006001102007988 */ /* 0x0001e80008000005 */
[----:B------:R1:W-:Y:S04]  /*19980*/  STS.U8 [R2+UR5+0x640], R13 ;  /* 0x0006400d02007988 */ /* 0x0003e80008000005 */
[----:B------:R1:W-:Y:S04]  /*19990*/  STS.U8 [R2+UR5+0x680], R12 ;  /* 0x0006800c02007988 */ /* 0x0003e80008000005 */
[----:B0-----:R-:W2:Y:S04]  /*199a0*/  LDL.LU R17, [R1+0x22f0] ;  /* 0x0022f00001117983 */ /* 0x001ea80000300800 */
[----:B-1----:R-:W2:Y:S04]  /*199b0*/  LDL.LU R13, [R1+0x22ec] ;  /* 0x0022ec00010d7983 */ /* 0x002ea80000300800 */
[----:B------:R-:W2:Y:S04]  /*199c0*/  LDL.LU R12, [R1+0x22e8] ;  /* 0x0022e800010c7983 */ /* 0x000ea80000300800 */
[----:B---3--:R-:W-:Y:S04]  /*199d0*/  STS.U8 [R2+UR5+0x6c0], R11 ;  /* 0x0006c00b02007988 */ /* 0x008fe80008000005 */
[----:B----4-:R-:W-:Y:S04]  /*199e0*/  STS.U8 [R2+UR5+0xe40], R10 ;  /* 0x000e400a02007988 */ /* 0x010fe80008000005 */
[----:B------:R-:W-:Y:S04]  /*199f0*/  STS.U8 [R2+UR5+0xe00], R9 ;  /* 0x000e000902007988 */ /* 0x000fe80008000005 */
[----:B--2---:R-:W-:Y:S04]  /*19a00*/  STS.U8 [R2+UR5+0xec0], R8 ;  /* 0x000ec00802007988 */ /* 0x004fe80008000005 */
        /* <DEDUP_REMOVED lines=11> */
[----:B0-----:R-:W2:Y:S04]  /*19ac0*/  LDL.LU R22, [R1+0x8] ;  /* 0x0000080001167983 */ /* 0x001ea80000300800 */
[----:B-1----:R-:W3:Y:S04]  /*19ad0*/  LDL.LU R24, [R1+0x4] ;  /* 0x0000040001187983 */ /* 0x002ee80000300800 */
[----:B------:R-:W4:Y:S04]  /*19ae0*/  LDL.LU R11, [R1+0x728] ;  /* 0x00072800010b7983 */ /* 0x000f280000300800 */
[----:B------:R0:W-:Y:S04]  /*19af0*/  STS.U8 [R2+UR5+0x2680], R14 ;  /* 0x0026800e02007988 */ /* 0x0001e80008000005 */
[----:B------:R1:W-:Y:S04]  /*19b00*/  STS.U8 [R2+UR5+0x26c0], R15 ;  /* 0x0026c00f02007988 */ /* 0x0003e80008000005 */
[----:B------:R-:W-:Y:S04]  /*19b10*/  STS.U8 [R2+UR5+0x2e40], R29 ;  /* 0x002e401d02007988 */ /* 0x000fe80008000005 */
[----:B------:R-:W-:Y:S04]  /*19b20*/  STS.U8 [R2+UR5+0x2e00], R27 ;  /* 0x002e001b02007988 */ /* 0x000fe80008000005 */
[----:B------:R-:W-:Y:S04]  /*19b30*/  STS.U8 [R2+UR5+0x2ec0], R25 ;  /* 0x002ec01902007988 */ /* 0x000fe80008000005 */
[----:B------:R-:W-:Y:S04]  /*19b40*/  STS.U8 [R2+UR5+0x2e80], R23 ;  /* 0x002e801702007988 */ /* 0x000fe80008000005 */
[----:B------:R-:W-:Y:S04]  /*19b50*/  STS.U8 [R2+UR5+0x3600], R21 ;  /* 0x0036001502007988 */ /* 0x000fe80008000005 */
[----:B------:R-:W-:Y:S04]  /*19b60*/  STS.U8 [R2+UR5+0x3640], R20 ;  /* 0x0036401402007988 */ /* 0x000fe80008000005 */
[----:B----4-:R4:W-:Y:S04]  /*19b70*/  STL [R1+0x22e4], R11 ;  /* 0x0022e40b01007387 */ /* 0x0109e80000100800 */
        /* <DEDUP_REMOVED lines=11> */
[----:B0-----:R-:W3:Y:S04]  /*19c30*/  LDL.LU R14, [R1+0x5a8] ;  /* 0x0005a800010e7983 */ /* 0x001ee80000300800 */
[----:B-1----:R-:W3:Y:S01]  /*19c40*/  LDL.LU R15, [R1+0x5a4] ;  /* 0x0005a400010f7983 */ /* 0x002ee20000300800 */
[----:B----4-:R-:W-:-:S03]  /*19c50*/  LOP3.LUT R11, R0, 0x30, RZ, 0x3c, !PT ;  /* 0x00000030000b7812 */ /* 0x010fc600078e3cff */
[----:B------:R-:W4:Y:S04]  /*19c60*/  LDL.LU R29, [R1+0x5a0] ;  /* 0x0005a000011d7983 */ /* 0x000f280000300800 */
[----:B------:R-:W4:Y:S04]  /*19c70*/  LDL.LU R27, [R1+0x59c] ;  /* 0x00059c00011b7983 */ /* 0x000f280000300800 */
[----:B------:R-:W4:Y:S04]  /*19c80*/  LDL.LU R25, [R1+0x528] ;  /* 0x0005280001197983 */ /* 0x000f280000300800 */
[----:B------:R-:W4:Y:S04]  /*19c90*/  LDL.LU R3, [R1+0x524] ;  /* 0x0005240001037983 */ /* 0x000f280000300800 */
[----:B------:R-:W4:Y:S04]  /*19ca0*/  LDL.LU R2, [R1+0x520] ;  /* 0x0005200001027983 */ /* 0x000f280000300800 */
[----:B--2---:R0:W-:Y:S04]  /*19cb0*/  STS.U8 [R11+UR5+0x3680], R22 ;  /* 0x003680160b007988 */ /* 0x0041e80008000005 */
[----:B---3--:R1:W-:Y:S04]  /*19cc0*/  STS.U8 [R11+UR5+0x36c0], R24 ;  /* 0x0036c0180b007988 */ /* 0x0083e80008000005 */
[----:B------:R-:W2:Y:S04]  /*19cd0*/  LDL.LU R23, [R1+0x51c] ;  /* 0x00051c0001177983 */ /* 0x000ea80000300800 */
[----:B------:R-:W3:Y:S04]  /*19ce0*/  LDL.LU R21, [R1+0x488] ;  /* 0x0004880001157983 */ /* 0x000ee80000300800 */
[----:B------:R-:W-:Y:S04]  /*19cf0*/  STS.U8 [R11+UR5+0x3e40], R12 ;  /* 0x003e400c0b007988 */ /* 0x000fe80008000005 */
[----:B------:R-:W3:Y:S04]  /*19d00*/  LDL.LU R20, [R1+0x324] ;  /* 0x0003240001147983 */ /* 0x000ee80000300800 */
[----:B------:R-:W-:Y:S04]  /*19d10*/  STS.U8 [R11+UR5+0x3e00], R13 ;  /* 0x003e000d0b007988 */ /* 0x000fe80008000005 */
[----:B------:R-:W-:Y:S04]  /*19d20*/  STS.U8 [R11+UR5+0x3ec0], R17 ;  /* 0x003ec0110b007988 */ /* 0x000fe80008000005 */
[----:B------:R1:W-:Y:S04]  /*19d30*/  STS.U8 [R11+UR5+0x3e80], R19 ;  /* 0x003e80130b007988 */ /* 0x0003e80008000005 */
[----:B0-----:R-:W3:Y:S04]  /*19d40*/  LDL.LU R22, [R1+0x320] ;  /* 0x0003200001167983 */ /* 0x001ee80000300800 */
[----:B-1----:R-:W3:Y:S04]  /*19d50*/  LDL.LU R24, [R1+0x44] ;  /* 0x0000440001187983 */ /* 0x002ee80000300800 */
[----:B------:R-:W4:Y:S01]  /*19d60*/  LDL.LU R11, [R1+0x22e4] ;  /* 0x0022e400010b7983 */ /* 0x000f220000300800 */
[----:B------:R-:W-:-:S05]  /*19d70*/  LOP3.LUT R0, R0, 0x38, RZ, 0x3c, !PT ;  /* 0x0000003800007812 */ /* 0x000fca00078e3cff */
[----:B----4-:R0:W-:Y:S04]  /*19d80*/  STS.U8 [R0+UR5+0x700], R11 ;  /* 0x0007000b00007988 */ /* 0x0101e80008000005 */
[----:B------:R1:W-:Y:S04]  /*19d90*/  STS.U8 [R0+UR5+0x740], R10 ;  /* 0x0007400a00007988 */ /* 0x0003e80008000005 */
[----:B------:R4:W-:Y:S04]  /*19da0*/  STS.U8 [R0+UR5+0x780], R9 ;  /* 0x0007800900007988 */ /* 0x0009e80008000005 */
[----:B------:R2:W-:Y:S04]  /*19db0*/  STS.U8 [R0+UR5+0x7c0], R8 ;  /* 0x0007c00800007988 */ /* 0x0005e80008000005 */
[----:B------:R3:W-:Y:S04]  /*19dc0*/  STS.U8 [R0+UR5+0xf40], R7 ;  /* 0x000f400700007988 */ /* 0x0007e80008000005 */
[----:B------:R3:W-:Y:S04]  /*19dd0*/  STS.U8 [R0+UR5+0xf00], R6 ;  /* 0x000f000600007988 */ /* 0x0007e80008000005 */
[----:B------:R3:W-:Y:S04]  /*19de0*/  STS.U8 [R0+UR5+0xfc0], R5 ;  /* 0x000fc00500007988 */ /* 0x0007e80008000005 */
[----:B0-----:R-:W3:Y:S04]  /*19df0*/  LDL.LU R11, [R1+0x22e0] ;  /* 0x0022e000010b7983 */ /* 0x001ee80000300800 */
[----:B-1----:R-:W3:Y:S04]  /*19e00*/  LDL.LU R10, [R1+0x22dc] ;  /* 0x0022dc00010a7983 */ /* 0x002ee80000300800 */
[----:B----4-:R-:W4:Y:S04]  /*19e10*/  LDL.LU R9, [R1+0x22d8] ;  /* 0x0022d80001097983 */ /* 0x010f280000300800 */
[----:B--2---:R-:W2:Y:S04]  /*19e20*/  LDL.LU R8, [R1+0x22d4] ;  /* 0x0022d40001087983 */ /* 0x004ea80000300800 */
[----:B---3--:R-:W3:Y:S04]  /*19e30*/  LDL.LU R7, [R1+0x22d0] ;  /* 0x0022d00001077983 */ /* 0x008ee80000300800 */
[----:B------:R-:W2:Y:S04]  /*19e40*/  LDL.LU R6, [R1+0x22cc] ;  /* 0x0022cc0001067983 */ /* 0x000ea80000300800 */
[----:B------:R0:W-:Y:S04]  /*19e50*/  STS.U8 [R0+UR5+0xf80], R4 ;  /* 0x000f800400007988 */ /* 0x0001e80008000005 */
[----:B------:R-:W4:Y:S04]  /*19e60*/  LDL.LU R5, [R1+0x22c8] ;  /* 0x0022c80001057983 */ /* 0x000f280000300800 */
[----:B------:R1:W-:Y:S04]  /*19e70*/  STS.U8 [R0+UR5+0x1700], R16 ;  /* 0x0017001000007988 */ /* 0x0003e80008000005 */
[----:B------:R1:W-:Y:S04]  /*19e80*/  STS.U8 [R0+UR5+0x1740], R18 ;  /* 0x0017401200007988 */ /* 0x0003e80008000005 */
[----:B------:R1:W-:Y:S04]  /*19e90*/  STS.U8 [R0+UR5+0x1780], R26 ;  /* 0x0017801a00007988 */ /* 0x0003e80008000005 */
[----:B------:R1:W-:Y:S04]  /*19ea0*/  STS.U8 [R0+UR5+0x17c0], R28 ;  /* 0x0017c01c00007988 */ /* 0x0003e80008000005 */
[----:B------:R1:W-:Y:S04]  /*19eb0*/  STS.U8 [R0+UR5+0x1f40], R14 ;  /* 0x001f400e00007988 */ /* 0x0003e80008000005 */
[----:B0-----:R-:W2:Y:S04]  /*19ec0*/  LDL.LU R4, [R1+0x22c4] ;  /* 0x0022c40001047983 */ /* 0x001ea80000300800 */
[----:B-1----:R-:W2:Y:S04]  /*19ed0*/  LDL.LU R16, [R1+0x22c0] ;  /* 0x0022c00001107983 */ /* 0x002ea80000300800 */
[----:B------:R-:W2:Y:S04]  /*19ee0*/  LDL.LU R18, [R1+0x22bc] ;  /* 0x0022bc0001127983 */ /* 0x000ea80000300800 */
[----:B------:R0:W-:Y:S04]  /*19ef0*/  STS.U8 [R0+UR5+0x1f00], R15 ;  /* 0x001f000f00007988 */ /* 0x0001e80008000005 */
[----:B------:R-:W2:Y:S04]  /*19f00*/  LDL.LU R26, [R1+0x22b8] ;  /* 0x0022b800011a7983 */ /* 0x000ea80000300800 */
[----:B------:R-:W2:Y:S04]  /*19f10*/  LDL.LU R28, [R1+0x22b4] ;  /* 0x0022b400011c7983 */ /* 0x000ea80000300800 */
[----:B------:R-:W3:Y:S04]  /*19f20*/  LDL.LU R14, [R1+0x22b0] ;  /* 0x0022b000010e7983 */ /* 0x000ee80000300800 */
[----:B------:R1:W-:Y:S04]  /*19f30*/  STS.U8 [R0+UR5+0x1fc0], R29 ;  /* 0x001fc01d00007988 */ /* 0x0003e80008000005 */
[----:B------:R1:W-:Y:S04]  /*19f40*/  STS.U8 [R0+UR5+0x1f80], R27 ;  /* 0x001f801b00007988 */ /* 0x0003e80008000005 */
[----:B------:R1:W-:Y:S04]  /*19f50*/  STS.U8 [R0+UR5+0x2700], R25 ;  /* 0x0027001900007988 */ /* 0x0003e80008000005 */
[----:B------:R1:W-:Y:S04]  /*19f60*/  STS.U8 [R0+UR5+0x2740], R3 ;  /* 0x0027400300007988 */ /* 0x0003e80008000005 */
[----:B0-----:R-:W4:Y:S04]  /*19f70*/  LDL.LU R15, [R1+0x22ac] ;  /* 0x0022ac00010f7983 */ /* 0x001f280000300800 */
[----:B------:R0:W-:Y:S04]  /*19f80*/  STS.U8 [R0+UR5+0x2780], R2 ;  /* 0x0027800200007988 */ /* 0x0001e80008000005 */
[----:B-1----:R-:W2:Y:S04]  /*19f90*/  LDL.LU R29, [R1+0x22a8] ;  /* 0x0022a800011d7983 */ /* 0x002ea80000300800 */
[----:B------:R-:W4:Y:S04]  /*19fa0*/  LDL.LU R27, [R1+0x22a4] ;  /* 0x0022a400011b7983 */ /* 0x000f280000300800 */
[----:B------:R1:W-:Y:S04]  /*19fb0*/  STS.U8 [R0+UR5+0x27c0], R23 ;  /* 0x0027c01700007988 */ /* 0x0003e80008000005 */
[----:B------:R-:W2:Y:S04]  /*19fc0*/  LDL.LU R25, [R1+0x22a0] ;  /* 0x0022a00001197983 */ /* 0x000ea80000300800 */
[----:B------:R-:W4:Y:S04]  /*19fd0*/  LDL R3, [R1+0x12c4] ;  /* 0x0012c40001037983 */ /* 0x000f280000100800 */
[----:B------:R1:W-:Y:S04]  /*19fe0*/  STS.U8 [R0+UR5+0x2f40], R21 ;  /* 0x002f401500007988 */ /* 0x0003e80008000005 */
[----:B------:R1:W-:Y:S04]  /*19ff0*/  STS.U8 [R0+UR5+0x2f00], R20 ;  /* 0x002f001400007988 */ /* 0x0003e80008000005 */
[----:B0-----:R-:W4:Y:S04]  /*1a000*/  LDL R2, [R1+0x12cc] ;  /* 0x0012cc0001027983 */ /* 0x001f280000100800 */
[----:B-1----:R-:W2:Y:S04]  /*1a010*/  LDL.LU R23, [R1+0x229c] ;  /* 0x00229c0001177983 */ /* 0x002ea80000300800 */
[----:B------:R0:W-:Y:S04]  /*1a020*/  STS.U8 [R0+UR5+0x2fc0], R22 ;  /* 0x002fc01600007988 */ /* 0x0001e80008000005 */
[----:B------:R1:W-:Y:S04]  /*1a030*/  STS.U8 [R0+UR5+0x2f80], R24 ;  /* 0x002f801800007988 */ /* 0x0003e80008000005 */
[----:B------:R-:W4:Y:S04]  /*1a040*/  LDL.LU R21, [R1+0x2298] ;  /* 0x0022980001157983 */ /* 0x000f280000300800 */
[----:B------:R-:W2:Y:S04]  /*1a050*/  LDL.LU R20, [R1+0x2294] ;  /* 0x0022940001147983 */ /* 0x000ea80000300800 */
[----:B0-----:R-:W4:Y:S04]  /*1a060*/  LDL.LU R22, [R1+0x2290] ;  /* 0x0022900001167983 */ /* 0x001f280000300800 */
[----:B-1----:R-:W2:Y:S01]  /*1a070*/  LDL.LU R24, [R1+0x228c] ;  /* 0x00228c0001187983 */ /* 0x002ea20000300800 */
[----:B---3--:R-:W-:-:S03]  /*1a080*/  PRMT R14, RZ, 0x7610, R14 ;  /* 0x00007610ff0e7816 */ /* 0x008fc6000000000e */
[----:B--2---:R-:W-:Y:S04]  /*1a090*/  STS.U8 [R0+UR5+0x3700], R24 ;  /* 0x0037001800007988 */ /* 0x004fe80008000005 */
[----:B----4-:R-:W-:Y:S04]  /*1a0a0*/  STS.U8 [R0+UR5+0x3740], R22 ;  /* 0x0037401600007988 */ /* 0x010fe80008000005 */
[----:B------:R-:W-:Y:S04]  /*1a0b0*/  STS.U8 [R0+UR5+0x3780], R20 ;  /* 0x0037801400007988 */ /* 0x000fe80008000005 */
[----:B------:R-:W-:Y:S04]  /*1a0c0*/  STS.U8 [R0+UR5+0x37c0], R21 ;  /* 0x0037c01500007988 */ /* 0x000fe80008000005 */
[----:B------:R-:W-:Y:S04]  /*1a0d0*/  STS.U8 [R0+UR5+0x3f40], R23 ;  /* 0x003f401700007988 */ /* 0x000fe80008000005 */
[----:B------:R-:W-:Y:S04]  /*1a0e0*/  STS.U8 [R0+UR5+0x3f00], R25 ;  /* 0x003f001900007988 */ /* 0x000fe80008000005 */
[----:B------:R-:W-:Y:S04]  /*1a0f0*/  STS.U8 [R0+UR5+0x3fc0], R27 ;  /* 0x003fc01b00007988 */ /* 0x000fe80008000005 */
[----:B------:R0:W-:Y:S01]  /*1a100*/  STS.U8 [R0+UR5+0x3f80], R29 ;  /* 0x003f801d00007988 */ /* 0x0001e20008000005 */
[----:B------:R-:W-:Y:S06]  /*1a110*/  BAR.SYNC.DEFER_BLOCKING 0x0 ;  /* 0x0000000000007b1d */ /* 0x000fec0000010000 */
[----:B0-----:R-:W2:Y:S04]  /*1a120*/  LDL.LU R0, [R1+0x2288] ;  /* 0x0022880001007983 */ /* 0x001ea80000300800 */
[----:B------:R-:W3:Y:S04]  /*1a130*/  @!P0 LDG.E.U8 R14, desc[UR32][R2.64] ;  /* 0x00000020020e8981 */ /* 0x000ee8000c1e1100 */
[----:B---3--:R0:W-:Y:S04]  /*1a140*/  STL [R1+0x48c], R14 ;  /* 0x00048c0e01007387 */ /* 0x0081e80000100800 */
[----:B0-----:R-:W3:Y:S04]  /*1a150*/  LDL.LU R14, [R1+0x2284] ;  /* 0x00228400010e7983 */ /* 0x001ee80000300800 */
[----:B------:R-:W4:Y:S04]  /*1a160*/  LDL R2, [R1+0x908] ;  /* 0x0009080001027983 */ /* 0x000f280000100800 */
[----:B------:R-:W4:Y:S01]  /*1a170*/  LDL R3, [R1+0x1104] ;  /* 0x0011040001037983 */ /* 0x000f220000100800 */
[----:B--2---:R-:W-:-:S02]  /*1a180*/  PRMT R0, RZ, 0x7610, R0 ;  /* 0x00007610ff007816 */ /* 0x004fc40000000000 */
[----:B----4-:R-:W-:-:S04]  /*1a190*/  @!P0 LOP3.LUT R3, R3, R2, RZ, 0x3c, !PT ;  /* 0x0000000203038212 */ /* 0x010fc800078e3cff */
[----:B------:R-:W-:-:S04]  /*1a1a0*/  @!P0 LOP3.LUT R2, R3, R2, RZ, 0x3c, !PT ;  /* 0x0000000203028212 */ /* 0x000fc800078e3cff */
[----:B------:R-:W-:-:S05]  /*1a1b0*/  @!P0 LOP3.LUT R3, R3, R2, RZ, 0x3c, !PT ;  /* 0x0000000203038212 */ /* 0x000fca00078e3cff */
[----:B------:R-:W2:Y:S04]  /*1a1c0*/  @!P0 LDG.E.U8 R0, desc[UR32][R2.64] ;  /* 0x0000002002008981 */ /* 0x000ea8000c1e1100 */
[----:B--2---:R0:W-:Y:S04]  /*1a1d0*/  STL [R1+0x494], R0 ;  /* 0x0004940001007387 */ /* 0x0041e80000100800 */
[----:B0-----:R-:W2:Y:S04]  /*1a1e0*/  LDL.LU R0, [R1+0x2280] ;  /* 0x0022800001007983 */ /* 0x001ea80000300800 */
[----:B------:R-:W4:Y:S04]  /*1a1f0*/  LDL R2, [R1+0x1100] ;  /* 0x0011000001027983 */ /* 0x000f280000100800 */
[----:B------:R-:W4:Y:S01]  /*1a200*/  LDL R3, [R1+0x1208] ;  /* 0x0012080001037983 */ /* 0x000f220000100800 */
[----:B------:R-:W-:-:S02]  /*1a210*/  PRMT R15, RZ, 0x7610, R15 ;  /* 0x00007610ff0f7816 */ /* 0x000fc4000000000f */
[----:B----4-:R-:W-:-:S04]  /*1a220*/  @!P0 LOP3.LUT R3, R3, R2, RZ, 0x3c, !PT ;  /* 0x0000000203038212 */ /* 0x010fc800078e3cff */
[----:B------:R-:W-:-:S04]  /*1a230*/  @!P0 LOP3.LUT R2, R3, R2, RZ, 0x3c, !PT ;  /* 0x0000000203028212 */ /* 0x000fc800078e3cff */
[----:B------:R-:W-:-:S05]  /*1a240*/  @!P0 LOP3.LUT R3, R3, R2, RZ, 0x3c, !PT ;  /* 0x0000000203038212 */ /* 0x000fca00078e3cff */
[----:B------:R-:W4:Y:S04]  /*1a250*/  @!P0 LDG.E.U8 R15, desc[UR32][R2.64] ;  /* 0x00000020020f8981 */ /* 0x000f28000c1e1100 */
[----:B----4-:R0:W-:Y:S04]  /*1a260*/  STL [R1+0x490], R15 ;  /* 0x0004900f01007387 */ /* 0x0101e80000100800 */
[----:B0-----:R-:W4:Y:S04]  /*1a270*/  LDL.LU R15, [R1+0x227c] ;  /* 0x00227c00010f7983 */ /* 0x001f280000300800 */
[----:B------:R-:W3:Y:S04]  /*1a280*/  LDL R2, [R1+0x10fc] ;  /* 0x0010fc0001027983 */ /* 0x000ee80000100800 */
[----:B------:R-:W3:Y:S01]  /*1a290*/  LDL R3, [R1+0x1204] ;  /* 0x0012040001037983 */ /* 0x000ee20000100800 */
[----:B--2---:R-:W-:-:S02]  /*1a2a0*/  PRMT R0, RZ, 0x7610, R0 ;  /* 0x00007610ff007816 */ /* 0x004fc40000000000 */
[----:B---3--:R-:W-:-:S04]  /*1a2b0*/  @!P0 LOP3.LUT R3, R3, R2, RZ, 0x3c, !PT ;  /* 0x0000000203038212 */ /* 0x008fc800078e3cff */
[----:B------:R-:W-:-:S04]  /*1a2c0*/  @!P0 LOP3.LUT R2, R3, R2, RZ, 0x3c, !PT ;  /* 0x0000000203028212 */ /* 0x000fc800078e3cff */
[----:B------:R-:W-:-:S05]  /*1a2d0*/  @!P0 LOP3.LUT R3, R3, R2, RZ, 0x3c, !PT ;  /* 0x0000000203038212 */ /* 0x000fca00078e3cff */
[----:B------:R-:W2:Y:S04]  /*1a2e0*/  @!P0 LDG.E.U8 R0, desc[UR32][R2.64] ;  /* 0x0000002002008981 */ /* 0x000ea8000c1e1100 */
[----:B--2---:R0:W-:Y:S04]  /*1a2f0*/  STL [R1+0x488], R0 ;  /* 0x0004880001007387 */ /* 0x0041e80000100800 */
[----:B0-----:R-:W2:Y:S04]  /*1a300*/  LDL.LU R0, [R1+0x2278] ;  /* 0x0022780001007983 */ /* 0x001ea80000300800 */
[----:B------:R-:W3:Y:S04]  /*1a310*/  LDL R2, [R1+0x10f8] ;  /* 0x0010f80001027983 */ /* 0x000ee80000100800 */
[----:B------:R-:W3:Y:S01]  /*1a320*/  LDL R3, [R1+0x1200] ;  /* 0x0012000001037983 */ /* 0x000ee20000100800 */
[----:B----4-:R-:W-:-:S02]  /*1a330*/  PRMT R15, RZ, 0x7610, R15 ;  /* 0x00007610ff0f7816 */ /* 0x010fc4000000000f */
[----:B---3--:R-:W-:-:S04]  /*1a340*/  @!P0 LOP3.LUT R3, R3, R2, RZ, 0x3c, !PT ;  /* 0x0000000203038212 */ /* 0x008fc800078e3cff */
[----:B------:R-:W-:-:S04]  /*1a350*/  @!P0 LOP3.LUT R2, R3, R2, RZ, 0x3c, !PT ;  /* 0x0000000203028212 */ /* 0x000fc800078e3cff */
[----:B------:R-:W-:-:S05]  /*1a360*/  @!P0 LOP3.LUT R3, R3, R2, RZ, 0x3c, !PT ;  /* 0x0000000203038212 */ /* 0x000fca00078e3cff */
        /* <DEDUP_REMOVED lines=14> */
[----:B---3--:R-:W-:-:S02]  /*1a450*/  PRMT R15, RZ, 0x7610, R15 ;  /* 0x00007610ff0f7816 */ /* 0x008fc4000000000f */
[----:B----4-:R-:W-:-:S04]  /*1a460*/  @!P0 LOP3.LUT R3, R3, R2, RZ, 0x3c, !PT ;  /* 0x0000000203038212 */ /* 0x010fc800078e3cff */
        /* <DEDUP_REMOVED lines=92> */
[----:B------:R0:W4:Y:S04]  /*1aa30*/  @!P0 LDG.E.U8 R12, desc[UR32][R2.64] ;  /* 0x00000020020c8981 */ /* 0x000128000c1e1100 */
[----:B------:R-:W0:Y:S04]  /*1aa40*/  LDL R2, [R1+0x11a4] ;  /* 0x0011a40001027983 */ /* 0x000e280000100800 */
[----:B------:R-:W0:Y:S01]  /*1aa50*/  LDL R3, [R1+0x11a8] ;  /* 0x0011a80001037983 */ /* 0x000e220000100800 */
[----:B--2---:R-:W-:Y:S02]  /*1aa60*/  PRMT R0, RZ, 0x7610, R0 ;  /* 0x00007610ff007816 */ /* 0x004fe40000000000 */
[----:B0-----:R-:W-:-:S04]  /*1aa70*/  @!P0 LOP3.LUT R3, R3, R2, RZ, 0x3c, !PT ;  /* 0x0000000203038212 */ /* 0x001fc800078e3cff */
[----:B------:R-:W-:-:S04]  /*1aa80*/  @!P0 LOP3.LUT R2, R3, R2, RZ, 0x3c, !PT ;  /* 0x0000000203028212 */ /* 0x000fc800078e3cff */
[----:B------:R-:W-:-:S05]  /*1aa90*/  @!P0 LOP3.LUT R3, R3, R2, RZ, 0x3c, !PT ;  /* 0x0000000203038212 */ /* 0x000fca00078e3cff */
[----:B------:R-:W2:Y:S04]  /*1aaa0*/  @!P0 LDG.E.U8 R0, desc[UR32][R2.64] ;  /* 0x0000002002008981 */ /* 0x000ea8000c1e1100 */
[----:B----4-:R0:W-:Y:S04]  /*1aab0*/  STL [R1+0xd4], R12 ;  /* 0x0000d40c01007387 */ /* 0x0101e80000100800 */
[----:B0-----:R-:W4:Y:S04]  /*1aac0*/  LDL R12, [R1+0x1180] ;  /* 0x00118000010c7983 */ /* 0x001f280000100800 */
        /* <DEDUP_REMOVED lines=38> */
[----:B------:R-:W4:Y:S01]  /*1ad30*/  LDL R3, [R1+0x117c] ;  /* 0x00117c0001037983 */ /* 0x000f220000100800 */
[----:B---3--:R-:W-:Y:S01]  /*1ad40*/  PRMT R15, RZ, 0x7610, R15 ;  /* 0x00007610ff0f7816 */ /* 0x008fe2000000000f */
[----:B------:R-:W-:-:S02]  /*1ad50*/  @!P0 IMAD.MOV.U32 R2, RZ, RZ, R12 ;  /* 0x000000ffff028224 */ /* 0x000fc400078e000c */
[----:B------:R-:W3:Y:S04]  /*1ad60*/  LDL R12, [R1+0x1158] ;  /* 0x00115800010c7983 */ /* 0x000ee80000100800 */
[----:B----4-:R-:W4:Y:S04]  /*1ad70*/  @!P0 LDG.E.U8 R15, desc[UR32][R2.64] ;  /* 0x00000020020f8981 */ /* 0x010f28000c1e1100 */
        /* <DEDUP_REMOVED lines=26> */
[----:B------:R-:W2:Y:S01]  /*1af20*/  @!P0 LDG.E.U8 R0, desc[UR32][R2.64] ;  /* 0x0000002002008981 */ /* 0x000ea2000c1e1100 */
[----:B------:R-:W-:-:S03]  /*1af30*/  PRMT R13, RZ, 0x7610, R13 ;  /* 0x00007610ff0d7816 */ /* 0x000fc6000000000d */
[----:B--2---:R0:W-:Y:S04]  /*1af40*/  STL [R1+0x30], R0 ;  /* 0x0000300001007387 */ /* 0x0041e80000100800 */
[----:B0-----:R-:W2:Y:S04]  /*1af50*/  LDL.LU R0, [R1+0x2228] ;  /* 0x0022280001007983 */ /* 0x001ea80000300800 */
[----:B------:R-:W4:Y:S01]  /*1af60*/  LDL R3, [R1+0x115c] ;  /* 0x00115c0001037983 */ /* 0x000f220000100800 */
[----:B------:R-:W-:Y:S01]  /*1af70*/  @!P0 IMAD.MOV.U32 R2, RZ, RZ, R14 ;  /* 0x000000ffff028224 */ /* 0x000fe200078e000e */
[----:B------:R-:W-:-:S02]  /*1af80*/  PRMT R7, RZ, 0x7610, R7 ;  /* 0x00007610ff077816 */ /* 0x000fc40000000007 */
[----:B------:R-:W3:Y:S04]  /*1af90*/  LDL R14, [R1+0x1134] ;  /* 0x00113400010e7983 */ /* 0x000ee80000100800 */
[----:B----4-:R0:W4:Y:S04]  /*1afa0*/  @!P0 LDG.E.U8 R13, desc[UR32][R2.64] ;  /* 0x00000020020d8981 */ /* 0x010128000c1e1100 */
[----:B------:R-:W3:Y:S01]  /*1afb0*/  LDL R3, [R1+0x1154] ;  /* 0x0011540001037983 */ /* 0x000ee20000100800 */
[----:B0-----:R-:W-:-:S03]  /*1afc0*/  @!P0 IMAD.MOV.U32 R2, RZ, RZ, R12 ;  /* 0x000000ffff028224 */ /* 0x001fc600078e000c */
[----:B----4-:R0:W-:Y:S01]  /*1afd0*/  STL [R1+0x2c], R13 ;  /* 0x00002c0d01007387 */ /* 0x0101e20000100800 */
[----:B--2---:R-:W-:-:S03]  /*1afe0*/  PRMT R0, RZ, 0x7610, R0 ;  /* 0x00007610ff007816 */ /* 0x004fc60000000000 */
[----:B------:R-:W2:Y:S04]  /*1aff0*/  LDL R12, [R1+0x112c] ;  /* 0x00112c00010c7983 */ /* 0x000ea80000100800 */
[----:B---3--:R1:W3:Y:S04]  /*1b000*/  @!P0 LDG.E.U8 R7, desc[UR32][R2.64] ;  /* 0x0000002002078981 */ /* 0x0082e8000c1e1100 */
[----:B0-----:R-:W4:Y:S04]  /*1b010*/  LDL R13, [R1+0x1138] ;  /* 0x00113800010d7983 */ /* 0x001f280000100800 */
[----:B------:R-:W1:Y:S04]  /*1b020*/  LDL R2, [R1+0x114c] ;  /* 0x00114c0001027983 */ /* 0x000e680000100800 */
[----:B------:R-:W1:Y:S02]  /*1b030*/  LDL R3, [R1+0x1150] ;  /* 0x0011500001037983 */ /* 0x000e640000100800 */
[----:B-1----:R-:W-:-:S04]  /*1b040*/  @!P0 LOP3.LUT R3, R3, R2, RZ, 0x3c, !PT ;  /* 0x0000000203038212 */ /* 0x002fc800078e3cff */
[----:B------:R-:W-:-:S04]  /*1b050*/  @!P0 LOP3.LUT R2, R3, R2, RZ, 0x3c, !PT ;  /* 0x0000000203028212 */ /* 0x000fc800078e3cff */
[----:B------:R-:W-:-:S05]  /*1b060*/  @!P0 LOP3.LUT R3, R3, R2, RZ, 0x3c, !PT ;  /* 0x0000000203038212 */ /* 0x000fca00078e3cff */
[----:B------:R-:W2:Y:S04]  /*1b070*/  @!P0 LDG.E.U8 R0, desc[UR32][R2.64] ;  /* 0x0000002002008981 */ /* 0x000ea8000c1e1100 */
[----:B---3--:R0:W-:Y:S04]  /*1b080*/  STL [R1+0x28], R7 ;  /* 0x0000280701007387 */ /* 0x0081e80000100800 */
[----:B0-----:R-:W3:Y:S04]  /*1b090*/  LDL R7, [R1+0x1130] ;  /* 0x0011300001077983 */ /* 0x001ee80000100800 */
        /* <DEDUP_REMOVED lines=12> */
[----:B------:R-:W-:-:S02]  /*1b160*/  PRMT R9, RZ, 0x7610, R9 ;  /* 0x00007610ff097816 */ /* 0x000fc40000000009 */
[----:B0-----:R-:W-:-:S04]  /*1b170*/  @!P0 LOP3.LUT R3, R3, R2, RZ, 0x3c, !PT ;  /* 0x0000000203038212 */ /* 0x001fc800078e3cff */
[----:B------:R-:W-:-:S04]  /*1b180*/  @!P0 LOP3.LUT R2, R3, R2, RZ, 0x3c, !PT ;  /* 0x0000000203028212 */ /* 0x000fc800078e3cff */
[----:B------:R-:W-:-:S05]  /*1b190*/  @!P0 LOP3.LUT R3, R3, R2, RZ, 0x3c, !PT ;  /* 0x0000000203038212 */ /* 0x000fca00078e3cff */
[----:B------:R0:W2:Y:S02]  /*1b1a0*/  @!P0 LDG.E.U8 R0, desc[UR32][R2.64] ;  /* 0x0000002002008981 */ /* 0x0000a4000c1e1100 */
[----:B0-----:R-:W-:Y:S02]  /*1b1b0*/  @!P0 IMAD.MOV.U32 R2, RZ, RZ, R13 ;  /* 0x000000ffff028224 */ /* 0x001fe400078e000d */
[----:B------:R-:W-:-:S05]  /*1b1c0*/  @!P0 IMAD.MOV.U32 R3, RZ, RZ, R14 ;  /* 0x000000ffff038224 */ /* 0x000fca00078e000e */
[----:B------:R3:W2:Y:S01]  /*1b1d0*/  @!P0 LDG.E.U8 R9, desc[UR32][R2.64] ;  /* 0x0000002002098981 */ /* 0x0006a2000c1e1100 */
[----:B------:R-:W-:-:S03]  /*1b1e0*/  PRMT R6, RZ, 0x7610, R6 ;  /* 0x00007610ff067816 */ /* 0x000fc60000000006 */
[----:B----4-:R0:W-:Y:S01]  /*1b1f0*/  STL [R1+0x20], R5 ;  /* 0x0000200501007387 */ /* 0x0101e20000100800 */
[----:B---3--:R-:W-:Y:S02]  /*1b200*/  @!P0 IMAD.MOV.U32 R2, RZ, RZ, R7 ;  /* 0x000000ffff028224 */ /* 0x008fe400078e0007 */
[----:B------:R-:W-:Y:S01]  /*1b210*/  @!P0 IMAD.MOV.U32 R3, RZ, RZ, R12 ;  /* 0x000000ffff038224 */ /* 0x000fe200078e000c */
[----:B0-----:R-:W3:Y:S04]  /*1b220*/  LDL R5, [R1+0x1128] ;  /* 0x0011280001057983 */ /* 0x001ee80000100800 */
[----:B------:R3:W4:Y:S04]  /*1b230*/  @!P0 LDG.E.U8 R6, desc[UR32][R2.64] ;  /* 0x0000002002068981 */ /* 0x000728000c1e1100 */
[----:B--2---:R0:W-:Y:S04]  /*1b240*/  STL [R1+0x1c], R0 ;  /* 0x00001c0001007387 */ /* 0x0041e80000100800 */
[----:B0-----:R-:W2:Y:S04]  /*1b250*/  LDL.LU R0, [R1+0x2220] ;  /* 0x0022200001007983 */ /* 0x001ea80000300800 */
[----:B------:R-:W2:Y:S04]  /*1b260*/  LDL R14, [R1+0x111c] ;  /* 0x00111c00010e7983 */ /* 0x000ea80000100800 */
[----:B------:R0:W-:Y:S04]  /*1b270*/  STL [R1+0x18], R9 ;  /* 0x0000180901007387 */ /* 0x0001e80000100800 */
[----:B------:R-:W2:Y:S01]  /*1b280*/  LDL R3, [R1+0x1124] ;  /* 0x0011240001037983 */ /* 0x000ea20000100800 */
[----:B------:R-:W-:-:S03]  /*1b290*/  PRMT R4, RZ, 0x7610, R4 ;  /* 0x00007610ff047816 */ /* 0x000fc60000000004 */
[----:B------:R-:W2:Y:S04]  /*1b2a0*/  LDL R13, [R1+0x1118] ;  /* 0x00111800010d7983 */ /* 0x000ea80000100800 */
[----:B------:R-:W2:Y:S04]  /*1b2b0*/  LDL R12, [R1+0x1220] ;  /* 0x00122000010c7983 */ /* 0x000ea80000100800 */
[----:B------:R-:W2:Y:S04]  /*1b2c0*/  LDL R7, [R1+0x1114] ;  /* 0x0011140001077983 */ /* 0x000ea80000100800 */
[----:B0-----:R-:W2:Y:S01]  /*1b2d0*/  LDL R9, [R1+0x1218] ;  /* 0x0012180001097983 */ /* 0x001ea20000100800 */
[----:B---3--:R-:W-:-:S03]  /*1b2e0*/  @!P0 IMAD.MOV.U32 R2, RZ, RZ, R5 ;  /* 0x000000ffff028224 */ /* 0x008fc600078e0005 */
[----:B----4-:R0:W-:Y:S01]  /*1b2f0*/  STL [R1+0x14], R6 ;  /* 0x0000140601007387 */ /* 0x0101e20000100800 */
[----:B------:R-:W-:Y:S02]  /*1b300*/  PRMT R15, RZ, 0x7610, R15 ;  /* 0x00007610ff0f7816 */ /* 0x000fe4000000000f */
[----:B------:R-:W-:Y:S02]  /*1b310*/  PRMT R8, RZ, 0x7610, R8 ;  /* 0x00007610ff087816 */ /* 0x000fe40000000008 */
[----:B------:R-:W-:Y:S02]  /*1b320*/  PRMT R11, RZ, 0x7610, R11 ;  /* 0x00007610ff0b7816 */ /* 0x000fe4000000000b */
[----:B------:R-:W-:Y:S01]  /*1b330*/  PRMT R10, RZ, 0x7610, R10 ;  /* 0x00007610ff0a7816 */ /* 0x000fe2000000000a */
[----:B------:R-:W3:Y:S04]  /*1b340*/  LDL R5, [R1+0x1110] ;  /* 0x0011100001057983 */ /* 0x000ee80000100800 */
[----:B0-----:R-:W4:Y:S04]  /*1b350*/  LDL R6, [R1+0x1228] ;  /* 0x0012280001067983 */ /* 0x001f280000100800 */
[----:B--2---:R0:W2:Y:S04]  /*1b360*/  @!P0 LDG.E.U8 R4, desc[UR32][R2.64] ;  /* 0x0000002002048981 */ /* 0x0040a8000c1e1100 */
[----:B------:R-:W0:Y:S04]  /*1b370*/  LDL R2, [R1+0x1120] ;  /* 0x0011200001027983 */ /* 0x000e280000100800 */
[----:B------:R-:W0:Y:S02]  /*1b380*/  LDL R3, [R1+0x1210] ;  /* 0x0012100001037983 */ /* 0x000e240000100800 */
[----:B0-----:R-:W-:-:S04]  /*1b390*/  @!P0 LOP3.LUT R3, R3, R2, RZ, 0x3c, !PT ;  /* 0x0000000203038212 */ /* 0x001fc800078e3cff */
[----:B------:R-:W-:-:S04]  /*1b3a0*/  @!P0 LOP3.LUT R2, R3, R2, RZ, 0x3c, !PT ;  /* 0x0000000203028212 */ /* 0x000fc800078e3cff */
[----:B------:R-:W-:-:S05]  /*1b3b0*/  @!P0 LOP3.LUT R3, R3, R2, RZ, 0x3c, !PT ;  /* 0x0000000203038212 */ /* 0x000fca00078e3cff */
[----:B------:R0:W3:Y:S02]  /*1b3c0*/  @!P0 LDG.E.U8 R15, desc[UR32][R2.64] ;  /* 0x00000020020f8981 */ /* 0x0000e4000c1e1100 */
[----:B0-----:R-:W-:Y:S02]  /*1b3d0*/  @!P0 IMAD.MOV.U32 R2, RZ, RZ, R9 ;  /* 0x000000ffff028224 */ /* 0x001fe400078e0009 */
[----:B------:R-:W-:-:S05]  /*1b3e0*/  @!P0 IMAD.MOV.U32 R3, RZ, RZ, R14 ;  /* 0x000000ffff038224 */ /* 0x000fca00078e000e */
[----:B------:R0:W3:Y:S02]  /*1b3f0*/  @!P0 LDG.E.U8 R8, desc[UR32][R2.64] ;  /* 0x0000002002088981 */ /* 0x0000e4000c1e1100 */
[----:B0-----:R-:W-:Y:S02]  /*1b400*/  @!P0 IMAD.MOV.U32 R2, RZ, RZ, R12 ;  /* 0x000000ffff028224 */ /* 0x001fe400078e000c */
[----:B------:R-:W-:-:S05]  /*1b410*/  @!P0 IMAD.MOV.U32 R3, RZ, RZ, R13 ;  /* 0x000000ffff038224 */ /* 0x000fca00078e000d */
[----:B------:R4:W3:Y:S02]  /*1b420*/  @!P0 LDG.E.U8 R11, desc[UR32][R2.64] ;  /* 0x00000020020b8981 */ /* 0x0008e4000c1e1100 */
[----:B----4-:R-:W-:Y:S02]  /*1b430*/  @!P0 IMAD.MOV.U32 R2, RZ, RZ, R6 ;  /* 0x000000ffff028224 */ /* 0x010fe400078e0006 */
[----:B------:R-:W-:-:S05]  /*1b440*/  @!P0 IMAD.MOV.U32 R3, RZ, RZ, R7 ;  /* 0x000000ffff038224 */ /* 0x000fca00078e0007 */
[----:B------:R-:W4:Y:S04]  /*1b450*/  @!P0 LDG.E.U8 R10, desc[UR32][R2.64] ;  /* 0x00000020020a8981 */ /* 0x000f28000c1e1100 */
[----:B--2---:R0:W-:Y:S04]  /*1b460*/  STL [R1+0x10], R4 ;  /* 0x0000100401007387 */ /* 0x0041e80000100800 */
[----:B------:R-:W2:Y:S04]  /*1b470*/  LDL R9, [R1+0x110c] ;  /* 0x00110c0001097983 */ /* 0x000ea80000100800 */
[----:B0-----:R-:W2:Y:S04]  /*1b480*/  LDL R4, [R1+0x1230] ;  /* 0x0012300001047983 */ /* 0x001ea80000100800 */
[----:B---3--:R0:W-:Y:S04]  /*1b490*/  STL [R1+0x8], R8 ;  /* 0x0000080801007387 */ /* 0x0081e80000100800 */
[----:B------:R-:W3:Y:S04]  /*1b4a0*/  LDL R7, [R1+0x1108] ;  /* 0x0011080001077983 */ /* 0x000ee80000100800 */
[----:B------:R-:W3:Y:S04]  /*1b4b0*/  LDL R6, [R1+0x1240] ;  /* 0x0012400001067983 */ /* 0x000ee80000100800 */
[----:B0-----:R-:W3:Y:S04]  /*1b4c0*/  LDL R8, [R1+0x1238] ;  /* 0x0012380001087983 */ /* 0x001ee80000100800 */
[----:B------:R0:W-:Y:S04]  /*1b4d0*/  STL [R1+0x4], R11 ;  /* 0x0000040b01007387 */ /* 0x0001e80000100800 */
[----:B0-----:R-:W3:Y:S04]  /*1b4e0*/  LDL R11, [R1+0x120c] ;  /* 0x00120c00010b7983 */ /* 0x001ee80000100800 */
[----:B----4-:R0:W-:Y:S04]  /*1b4f0*/  STL [R1], R10 ;  /* 0x0000000a01007387 */ /* 0x0101e80000100800 */
[----:B0-----:R-:W4:Y:S01]  /*1b500*/  LDL R10, [R1+0x1248] ;  /* 0x00124800010a7983 */ /* 0x001f220000100800 */
[----:B------:R-:W-:Y:S01]  /*1b510*/  PRMT R29, RZ, 0x7610, R29 ;  /* 0x00007610ff1d7816 */ /* 0x000fe2000000001d */
[----:B--2---:R-:W-:-:S02]  /*1b520*/  @!P0 IMAD.MOV.U32 R2, RZ, RZ, R4 ;  /* 0x000000ffff028224 */ /* 0x004fc400078e0004 */
[----:B------:R-:W-:Y:S01]  /*1b530*/  @!P0 IMAD.MOV.U32 R3, RZ, RZ, R5 ;  /* 0x000000ffff038224 */ /* 0x000fe200078e0005 */
[----:B------:R-:W-:Y:S02]  /*1b540*/  PRMT R28, RZ, 0x7610, R28 ;  /* 0x00007610ff1c7816 */ /* 0x000fe4000000001c */
[----:B------:R-:W-:Y:S02]  /*1b550*/  PRMT R27, RZ, 0x7610, R27 ;  /* 0x00007610ff1b7816 */ /* 0x000fe4000000001b */
[----:B------:R-:W-:Y:S01]  /*1b560*/  PRMT R26, RZ, 0x7610, R26 ;  /* 0x00007610ff1a7816 */ /* 0x000fe2000000001a */
[----:B------:R-:W2:Y:S04]  /*1b570*/  LDL R5, [R1+0x1214] ;  /* 0x0012140001057983 */ /* 0x000ea80000100800 */
[----:B------:R0:W2:Y:S04]  /*1b580*/  @!P0 LDG.E.U8 R29, desc[UR32][R2.64] ;  /* 0x00000020021d8981 */ /* 0x0000a8000c1e1100 */
[----:B------:R-:W2:Y:S01]  /*1b590*/  LDL R4, [R1+0x1250] ;  /* 0x0012500001047983 */ /* 0x000ea20000100800 */
[----:B0-----:R-:W-:-:S02]  /*1b5a0*/  @!P0 IMAD.MOV.U32 R3, RZ, RZ, R9 ;  /* 0x000000ffff038224 */ /* 0x001fc400078e0009 */
[----:B---3--:R-:W-:-:S05]  /*1b5b0*/  @!P0 IMAD.MOV.U32 R2, RZ, RZ, R8 ;  /* 0x000000ffff028224 */ /* 0x008fca00078e0008 */
[----:B------:R0:W3:Y:S02]  /*1b5c0*/  @!P0 LDG.E.U8 R28, desc[UR32][R2.64] ;  /* 0x00000020021c8981 */ /* 0x0000e4000c1e1100 */
[----:B0-----:R-:W-:Y:S02]  /*1b5d0*/  @!P0 IMAD.MOV.U32 R2, RZ, RZ, R6 ;  /* 0x000000ffff028224 */ /* 0x001fe400078e0006 */
[----:B------:R-:W-:-:S05]  /*1b5e0*/  @!P0 IMAD.MOV.U32 R3, RZ, RZ, R7 ;  /* 0x000000ffff038224 */ /* 0x000fca00078e0007 */
[----:B------:R0:W3:Y:S02]  /*1b5f0*/  @!P0 LDG.E.U8 R27, desc[UR32][R2.64] ;  /* 0x00000020021b8981 */ /* 0x0000e4000c1e1100 */
[----:B0-----:R-:W-:Y:S02]  /*1b600*/  @!P0 IMAD.MOV.U32 R3, RZ, RZ, R11 ;  /* 0x000000ffff038224 */ /* 0x001fe400078e000b */
[----:B----4-:R-:W-:-:S05]  /*1b610*/  @!P0 IMAD.MOV.U32 R2, RZ, RZ, R10 ;  /* 0x000000ffff028224 */ /* 0x010fca00078e000a */
[----:B------:R0:W4:Y:S04]  /*1b620*/  @!P0 LDG.E.U8 R26, desc[UR32][R2.64] ;  /* 0x00000020021a8981 */ /* 0x000128000c1e1100 */
[----:B--2---:R-:W-:Y:S04]  /*1b630*/  STL [R1+0x21dc], R29 ;  /* 0x0021dc1d01007387 */ /* 0x004fe80000100800 */
[----:B------:R-:W2:Y:S04]  /*1b640*/  LDL R9, [R1+0x121c] ;  /* 0x00121c0001097983 */ /* 0x000ea80000100800 */
[----:B------:R-:W2:Y:S04]  /*1b650*/  LDL R8, [R1+0x1258] ;  /* 0x0012580001087983 */ /* 0x000ea80000100800 */
[----:B---3--:R-:W-:Y:S04]  /*1b660*/  STL [R1+0x21d8], R28 ;  /* 0x0021d81c01007387 */ /* 0x008fe80000100800 */
[----:B------:R1:W-:Y:S04]  /*1b670*/  STL [R1+0xc], R15 ;  /* 0x00000c0f01007387 */ /* 0x0003e80000100800 */
[----:B------:R-:W3:Y:S04]  /*1b680*/  LDL R7, [R1+0x1224] ;  /* 0x0012240001077983 */ /* 0x000ee80000100800 */
[----:B------:R-:W3:Y:S01]  /*1b690*/  LDL R6, [R1+0x1260] ;  /* 0x0012600001067983 */ /* 0x000ee20000100800 */
[----:B------:R-:W-:Y:S01]  /*1b6a0*/  PRMT R22, RZ, 0x7610, R22 ;  /* 0x00007610ff167816 */ /* 0x000fe20000000016 */
[----:B0-----:R-:W-:-:S02]  /*1b6b0*/  @!P0 IMAD.MOV.U32 R2, RZ, RZ, R4 ;  /* 0x000000ffff028224 */ /* 0x001fc400078e0004 */
[----:B------:R-:W-:-:S05]  /*1b6c0*/  @!P0 IMAD.MOV.U32 R3, RZ, RZ, R5 ;  /* 0x000000ffff038224 */ /* 0x000fca00078e0005 */
[----:B------:R2:W3:Y:S04]  /*1b6d0*/  @!P0 LDG.E.U8 R22, desc[UR32][R2.64] ;  /* 0x0000002002168981 */ /* 0x0004e8000c1e1100 */
[----:B------:R-:W-:Y:S04]  /*1b6e0*/  STL [R1+0x21e0], R27 ;  /* 0x0021e01b01007387 */ /* 0x000fe80000100800 */
[----:B----4-:R-:W-:Y:S04]  /*1b6f0*/  STL [R1+0x2208], R26 ;  /* 0x0022081a01007387 */ /* 0x010fe80000100800 */
[----:B------:R-:W4:Y:S04]  /*1b700*/  LDL R5, [R1+0x122c] ;  /* 0x00122c0001057983 */ /* 0x000f280000100800 */
[----:B------:R-:W4:Y:S01]  /*1b710*/  LDL R4, [R1+0x1268] ;  /* 0x0012680001047983 */ /* 0x000f220000100800 */
[----:B------:R-:W-:Y:S01]  /*1b720*/  PRMT R20, RZ, 0x7610, R20 ;  /* 0x00007610ff147816 */ /* 0x000fe20000000014 */
[----:B--2---:R-:W-:-:S02]  /*1b730*/  @!P0 IMAD.MOV.U32 R2, RZ, RZ, R8 ;  /* 0x000000ffff028224 */ /* 0x004fc400078e0008 */
[----:B------:R-:W-:-:S05]  /*1b740*/  @!P0 IMAD.MOV.U32 R3, RZ, RZ, R9 ;  /* 0x000000ffff038224 */ /* 0x000fca00078e0009 */
[----:B------:R3:W2:Y:S01]  /*1b750*/  @!P0 LDG.E.U8 R20, desc[UR32][R2.64] ;  /* 0x0000002002148981 */ /* 0x0006a2000c1e1100 */
[----:B------:R-:W-:Y:S01]  /*1b760*/  PRMT R18, RZ, 0x7610, R18 ;  /* 0x00007610ff127816 */ /* 0x000fe20000000012 */
[----:B---3--:R-:W-:Y:S02]  /*1b770*/  @!P0 IMAD.MOV.U32 R3, RZ, RZ, R7 ;  /* 0x000000ffff038224 */ /* 0x008fe400078e0007 */
[----:B------:R-:W-:-:S05]  /*1b780*/  @!P0 IMAD.MOV.U32 R2, RZ, RZ, R6 ;  /* 0x000000ffff028224 */ /* 0x000fca00078e0006 */
[----:B------:R-:W3:Y:S01]  /*1b790*/  @!P0 LDG.E.U8 R18, desc[UR32][R2.64] ;  /* 0x0000002002128981 */ /* 0x000ee2000c1e1100 */
[----:B------:R-:W-:-:S03]  /*1b7a0*/  PRMT R16, RZ, 0x7610, R16 ;  /* 0x00007610ff107816 */ /* 0x000fc60000000010 */
[----:B------:R-:W-:Y:S04]  /*1b7b0*/  STL [R1+0x220c], R22 ;  /* 0x00220c1601007387 */ /* 0x000fe80000100800 */
[----:B------:R-:W3:Y:S04]  /*1b7c0*/  LDL R13, [R1+0x1234] ;  /* 0x00123400010d7983 */ /* 0x000ee80000100800 */
[----:B------:R-:W3:Y:S04]  /*1b7d0*/  LDL R12, [R1+0x1270] ;  /* 0x00127000010c7983 */ /* 0x000ee80000100800 */
[----:B----4-:R0:W4:Y:S04]  /*1b7e0*/  @!P0 LDG.E.U8 R16, desc[UR32][R4.64] ;  /* 0x0000002004108981 */ /* 0x010128000c1e1100 */
[----:B--2---:R-:W-:Y:S04]  /*1b7f0*/  STL [R1+0x21e4], R20 ;  /* 0x0021e41401007387 */ /* 0x004fe80000100800 */
[----:B------:R-:W2:Y:S04]  /*1b800*/  LDL R7, [R1+0x123c] ;  /* 0x00123c0001077983 */ /* 0x000ea80000100800 */
[----:B------:R-:W2:Y:S04]  /*1b810*/  LDL R6, [R1+0x1278] ;  /* 0x0012780001067983 */ /* 0x000ea80000100800 */
[----:B------:R-:W2:Y:S04]  /*1b820*/  LDL R11, [R1+0x1244] ;  /* 0x00124400010b7983 */ /* 0x000ea80000100800 */
[----:B------:R-:W2:Y:S04]  /*1b830*/  LDL R10, [R1+0x1280] ;  /* 0x00128000010a7983 */ /* 0x000ea80000100800 */
[----:B---3--:R-:W-:Y:S04]  /*1b840*/  STL [R1+0x21e8], R18 ;  /* 0x0021e81201007387 */ /* 0x008fe80000100800 */
[----:B------:R-:W3:Y:S04]  /*1b850*/  LDL R9, [R1+0x124c] ;  /* 0x00124c0001097983 */ /* 0x000ee80000100800 */
[----:B------:R-:W3:Y:S01]  /*1b860*/  LDL R8, [R1+0x1288] ;  /* 0x0012880001087983 */ /* 0x000ee20000100800 */
[----:B0-----:R-:W-:-:S02]  /*1b870*/  @!P0 IMAD.MOV.U32 R4, RZ, RZ, R12 ;  /* 0x000000ffff048224 */ /* 0x001fc400078e000c */
[----:B------:R-:W-:Y:S01]  /*1b880*/  @!P0 IMAD.MOV.U32 R5, RZ, RZ, R13 ;  /* 0x000000ffff058224 */ /* 0x000fe200078e000d */
[----:B------:R-:W-:Y:S02]  /*1b890*/  PRMT R2, RZ, 0x7610, R2 ;  /* 0x00007610ff027816 */ /* 0x000fe40000000002 */
[----:B------:R-:W-:-:S04]  /*1b8a0*/  PRMT R3, RZ, 0x7610, R3 ;  /* 0x00007610ff037816 */ /* 0x000fc80000000003 */
[----:B------:R0:W3:Y:S04]  /*1b8b0*/  @!P0 LDG.E.U8 R2, desc[UR32][R4.64] ;  /* 0x0000002004028981 */ /* 0x0000e8000c1e1100 */
[----:B----4-:R-:W-:Y:S04]  /*1b8c0*/  STL [R1+0x21ec], R16 ;  /* 0x0021ec1001007387 */ /* 0x010fe80000100800 */
[----:B------:R-:W4:Y:S04]  /*1b8d0*/  LDL R13, [R1+0x1254] ;  /* 0x00125400010d7983 */ /* 0x000f280000100800 */
[----:B------:R-:W4:Y:S01]  /*1b8e0*/  LDL R12, [R1+0x1290] ;  /* 0x00129000010c7983 */ /* 0x000f220000100800 */
[----:B0-----:R-:W-:-:S02]  /*1b8f0*/  PRMT R4, RZ, 0x7610, R4 ;  /* 0x00007610ff047816 */ /* 0x001fc40000000004 */
[----:B------:R-:W-:Y:S01]  /*1b900*/  PRMT R5, RZ, 0x7610, R5 ;  /* 0x00007610ff057816 */ /* 0x000fe20000000005 */
[----:B--2---:R0:W2:Y:S02]  /*1b910*/  @!P0 LDG.E.U8 R3, desc[UR32][R6.64] ;  /* 0x0000002006038981 */ /* 0x0040a4000c1e1100 */
[----:B0-----:R-:W-:Y:S02]  /*1b920*/  @!P0 IMAD.MOV.U32 R6, RZ, RZ, R10 ;  /* 0x000000ffff068224 */ /* 0x001fe400078e000a */
[----:B------:R-:W-:-:S05]  /*1b930*/  @!P0 IMAD.MOV.U32 R7, RZ, RZ, R11 ;  /* 0x000000ffff078224 */ /* 0x000fca00078e000b */
[----:B------:R0:W2:Y:S04]  /*1b940*/  @!P0 LDG.E.U8 R4, desc[UR32][R6.64] ;  /* 0x0000002006048981 */ /* 0x0000a8000c1e1100 */
[----:B---3--:R4:W3:Y:S01]  /*1b950*/  @!P0 LDG.E.U8 R5, desc[UR32][R8.64] ;  /* 0x0000002008058981 */ /* 0x0088e2000c1e1100 */
[----:B0-----:R-:W-:Y:S01]  /*1b960*/  PRMT R6, RZ, 0x7610, R6 ;  /* 0x00007610ff067816 */ /* 0x001fe20000000006 */
[----:B----4-:R-:W-:Y:S02]  /*1b970*/  @!P0 IMAD.MOV.U32 R9, RZ, RZ, R13 ;  /* 0x000000ffff098224 */ /* 0x010fe400078e000d */
[----:B------:R-:W-:-:S05]  /*1b980*/  @!P0 IMAD.MOV.U32 R8, RZ, RZ, R12 ;  /* 0x000000ffff088224 */ /* 0x000fca00078e000c */
[----:B------:R0:W4:Y:S04]  /*1b990*/  @!P0 LDG.E.U8 R6, desc[UR32][R8.64] ;  /* 0x0000002008068981 */ /* 0x000128000c1e1100 */
[----:B------:R-:W-:Y:S04]  /*1b9a0*/  STL [R1+0x21f0], R2 ;  /* 0x0021f00201007387 */ /* 0x000fe80000100800 */
[----:B--2---:R-:W-:Y:S04]  /*1b9b0*/  STL [R1+0x21f4], R3 ;  /* 0x0021f40301007387 */ /* 0x004fe80000100800 */
[----:B------:R-:W2:Y:S04]  /*1b9c0*/  LDL R11, [R1+0x125c] ;  /* 0x00125c00010b7983 */ /* 0x000ea80000100800 */
[----:B------:R-:W2:Y:S04]  /*1b9d0*/  LDL R10, [R1+0x1298] ;  /* 0x00129800010a7983 */ /* 0x000ea80000100800 */
[----:B------:R0:W-:Y:S04]  /*1b9e0*/  STL [R1+0x21f8], R4 ;  /* 0x0021f80401007387 */ /* 0x0001e80000100800 */
[----:B-1----:R-:W2:Y:S04]  /*1b9f0*/  LDL R15, [R1+0x128c] ;  /* 0x00128c00010f7983 */ /* 0x002ea80000100800 */
[----:B0-----:R-:W2:Y:S04]  /*1ba00*/  LDL R4, [R1+0x12c8] ;  /* 0x0012c80001047983 */ /* 0x001ea80000100800 */
[----:B---3--:R-:W-:Y:S04]  /*1ba10*/  STL [R1+0x2210], R5 ;  /* 0x0022100501007387 */ /* 0x008fe80000100800 */
[----:B------:R-:W3:Y:S04]  /*1ba20*/  LDL R13, [R1+0x1294] ;  /* 0x00129400010d7983 */ /* 0x000ee80000100800 */
[----:B------:R-:W3:Y:S04]  /*1ba30*/  LDL R12, [R1+0x12e4] ;  /* 0x0012e400010c7983 */ /* 0x000ee80000100800 */
[----:B------:R-:W3:Y:S04]  /*1ba40*/  LDL R3, [R1+0x1264] ;  /* 0x0012640001037983 */ /* 0x000ee80000100800 */
[----:B------:R-:W3:Y:S01]  /*1ba50*/  LDL R2, [R1+0x12a0] ;  /* 0x0012a00001027983 */ /* 0x000ee20000100800 */
[----:B------:R-:W-:-:S02]  /*1ba60*/  PRMT R7, RZ, 0x7610, R7 ;  /* 0x00007610ff077816 */ /* 0x000fc40000000007 */
[----:B------:R-:W-:Y:S02]  /*1ba70*/  PRMT R8, RZ, 0x7610, R8 ;  /* 0x00007610ff087816 */ /* 0x000fe40000000008 */
[----:B------:R-:W-:Y:S01]  /*1ba80*/  PRMT R9, RZ, 0x7610, R9 ;  /* 0x00007610ff097816 */ /* 0x000fe20000000009 */
[----:B----4-:R0:W-:Y:S04]  /*1ba90*/  STL [R1+0x2214], R6 ;  /* 0x0022140601007387 */ /* 0x0101e80000100800 */
[----:B------:R-:W4:Y:S04]  /*1baa0*/  LDL R14, [R1+0x126c] ;  /* 0x00126c00010e7983 */ /* 0x000f280000100800 */
[----:B--2---:R1:W2:Y:S04]  /*1bab0*/  @!P0 LDG.E.U8 R7, desc[UR32][R10.64] ;  /* 0x000000200a078981 */ /* 0x0042a8000c1e1100 */
[----:B0-----:R-:W2:Y:S01]  /*1bac0*/  LDL R6, [R1+0x12a8] ;  /* 0x0012a80001067983 */ /* 0x001ea20000100800 */
[----:B-1----:R-:W-:-:S02]  /*1bad0*/  @!P0 IMAD.MOV.U32 R11, RZ, RZ, R15 ;  /* 0x000000ffff0b8224 */ /* 0x002fc400078e000f */
[----:B------:R-:W-:-:S05]  /*1bae0*/  @!P0 IMAD.MOV.U32 R10, RZ, RZ, R4 ;  /* 0x000000ffff0a8224 */ /* 0x000fca00078e0004 */
[----:B------:R0:W2:Y:S04]  /*1baf0*/  @!P0 LDG.E.U8 R8, desc[UR32][R10.64] ;  /* 0x000000200a088981 */ /* 0x0000a8000c1e1100 */
[----:B---3--:R1:W3:Y:S01]  /*1bb00*/  @!P0 LDG.E.U8 R9, desc[UR32][R12.64] ;  /* 0x000000200c098981 */ /* 0x0082e2000c1e1100 */
[----:B0-----:R-:W-:Y:S02]  /*1bb10*/  PRMT R10, RZ, 0x7610, R10 ;  /* 0x00007610ff0a7816 */ /* 0x001fe4000000000a */
[----:B------:R-:W-:Y:S01]  /*1bb20*/  PRMT R11, RZ, 0x7610, R11 ;  /* 0x00007610ff0b7816 */ /* 0x000fe2000000000b */
[----:B-1----:R-:W-:Y:S02]  /*1bb30*/  @!P0 IMAD.MOV.U32 R12, RZ, RZ, R2 ;  /* 0x000000ffff0c8224 */ /* 0x002fe400078e0002 */
[----:B------:R-:W-:-:S05]  /*1bb40*/  @!P0 IMAD.MOV.U32 R13, RZ, RZ, R3 ;  /* 0x000000ffff0d8224 */ /* 0x000fca00078e0003 */
[----:B------:R-:W3:Y:S01]  /*1bb50*/  @!P0 LDG.E.U8 R10, desc[UR32][R12.64] ;  /* 0x000000200c0a8981 */ /* 0x000ee2000c1e1100 */
[----:B----4-:R-:W-:Y:S02]  /*1bb60*/  @!P0 IMAD.MOV.U32 R15, RZ, RZ, R14 ;  /* 0x000000ffff0f8224 */ /* 0x010fe400078e000e */
[----:B--2---:R-:W-:-:S05]  /*1bb70*/  @!P0 IMAD.MOV.U32 R14, RZ, RZ, R6 ;  /* 0x000000ffff0e8224 */ /* 0x004fca00078e0006 */
[----:B------:R-:W2:Y:S04]  /*1bb80*/  @!P0 LDG.E.U8 R11, desc[UR32][R14.64] ;  /* 0x000000200e0b8981 */ /* 0x000ea8000c1e1100 */
[----:B------:R-:W-:Y:S04]  /*1bb90*/  STL [R1+0x21fc], R7 ;  /* 0x0021fc0701007387 */ /* 0x000fe80000100800 */
[----:B------:R-:W4:Y:S04]  /*1bba0*/  LDL R5, [R1+0x1274] ;  /* 0x0012740001057983 */ /* 0x000f280000100800 */
[----:B------:R-:W4:Y:S04]  /*1bbb0*/  LDL R4, [R1+0x12b0] ;  /* 0x0012b00001047983 */ /* 0x000f280000100800 */
[----:B------:R-:W-:Y:S04]  /*1bbc0*/  STL [R1+0x2218], R8 ;  /* 0x0022180801007387 */ /* 0x000fe80000100800 */
[----:B---3--:R-:W-:Y:S04]  /*1bbd0*/  STL [R1+0x221c], R9 ;  /* 0x00221c0901007387 */ /* 0x008fe80000100800 */
[----:B------:R-:W3:Y:S04]  /*1bbe0*/  LDL R2, [R1+0x12b8] ;  /* 0x0012b80001027983 */ /* 0x000ee80000100800 */
[----:B------:R-:W3:Y:S04]  /*1bbf0*/  LDL R3, [R1+0x127c] ;  /* 0x00127c0001037983 */ /* 0x000ee80000100800 */
[----:B------:R0:W-:Y:S04]  /*1bc00*/  STL [R1+0x2200], R10 ;  /* 0x0022000a01007387 */ /* 0x0001e80000100800 */
[----:B------:R-:W3:Y:S04]  /*1bc10*/  LDL R18, [R1+0x129c] ;  /* 0x00129c0001127983 */ /* 0x000ee80000100800 */
[----:B------:R-:W3:Y:S01]  /*1bc20*/  LDL R16, [R1+0x12e0] ;  /* 0x0012e00001107983 */ /* 0x000ee20000100800 */
[----:B------:R-:W-:-:S03]  /*1bc30*/  PRMT R12, RZ, 0x7610, R12 ;  /* 0x00007610ff0c7816 */ /* 0x000fc6000000000c */
[----:B--2---:R1:W-:Y:S04]  /*1bc40*/  STL [R1+0x2204], R11 ;  /* 0x0022040b01007387 */ /* 0x0043e80000100800 */
[----:B0-----:R-:W2:Y:S04]  /*1bc50*/  LDL R10, [R1+0x12dc] ;  /* 0x0012dc00010a7983 */ /* 0x001ea80000100800 */
[----:B------:R-:W2:Y:S04]  /*1bc60*/  LDL R9, [R1+0x1284] ;  /* 0x0012840001097983 */ /* 0x000ea80000100800 */
[----:B------:R-:W2:Y:S04]  /*1bc70*/  LDL R8, [R1+0x12c0] ;  /* 0x0012c00001087983 */ /* 0x000ea80000100800 */
[----:B------:R-:W2:Y:S04]  /*1bc80*/  LDL R7, [R1+0x12ac] ;  /* 0x0012ac0001077983 */ /* 0x000ea80000100800 */
[----:B------:R-:W2:Y:S04]  /*1bc90*/  LDL R6, [R1+0x12d8] ;  /* 0x0012d80001067983 */ /* 0x000ea80000100800 */
[----:B-1----:R-:W2:Y:S01]  /*1bca0*/  LDL R11, [R1+0x12a4] ;  /* 0x0012a400010b7983 */ /* 0x002ea20000100800 */
[----:B----4-:R-:W-:-:S02]  /*1bcb0*/  @!P0 IMAD.MOV.U32 R14, RZ, RZ, R4 ;  /* 0x000000ffff0e8224 */ /* 0x010fc400078e0004 */
[----:B------:R-:W-:Y:S01]  /*1bcc0*/  @!P0 IMAD.MOV.U32 R15, RZ, RZ, R5 ;  /* 0x000000ffff0f8224 */ /* 0x000fe200078e0005 */
[----:B------:R-:W4:Y:S04]  /*1bcd0*/  LDL R4, [R1+0x12d4] ;  /* 0x0012d40001047983 */ /* 0x000f280000100800 */
[----:B------:R-:W4:Y:S04]  /*1bce0*/  LDL R5, [R1+0x12b4] ;  /* 0x0012b40001057983 */ /* 0x000f280000100800 */
[----:B------:R3:W4:Y:S02]  /*1bcf0*/  @!P0 LDG.E.U8 R12, desc[UR32][R14.64] ;  /* 0x000000200e0c8981 */ /* 0x000724000c1e1100 */
[----:B---3--:R-:W-:-:S02]  /*1bd00*/  @!P0 IMAD.MOV.U32 R14, RZ, RZ, R2 ;  /* 0x000000ffff0e8224 */ /* 0x008fc400078e0002 */
[----:B------:R-:W3:Y:S01]  /*1bd10*/  LDL R2, [R1+0x12d0] ;  /* 0x0012d00001027983 */ /* 0x000ee20000100800 */
[----:B------:R-:W-:-:S03]  /*1bd20*/  @!P0 IMAD.MOV.U32 R15, RZ, RZ, R3 ;  /* 0x000000ffff0f8224 */ /* 0x000fc600078e0003 */
[----:B------:R-:W3:Y:S01]  /*1bd30*/  LDL R3, [R1+0x12bc] ;  /* 0x0012bc0001037983 */ /* 0x000ee20000100800 */
[----:B------:R-:W-:Y:S02]  /*1bd40*/  PRMT R13, RZ, 0x7610, R13 ;  /* 0x00007610ff0d7816 */ /* 0x000fe4000000000d */
[----:B------:R-:W-:-:S04]  /*1bd50*/  PRMT R17, RZ, 0x7610, R17 ;  /* 0x00007610ff117816 */ /* 0x000fc80000000011 */
[----:B------:R0:W3:Y:S01]  /*1bd60*/  @!P0 LDG.E.U8 R13, desc[UR32][R14.64] ;  /* 0x000000200e0d8981 */ /* 0x0000e2000c1e1100 */
[----:B------:R-:W-:Y:S01]  /*1bd70*/  PRMT R19, RZ, 0x7610, R19 ;  /* 0x00007610ff137816 */ /* 0x000fe20000000013 */
[----:B0-----:R-:W-:Y:S02]  /*1bd80*/  @!P0 IMAD.MOV.U32 R14, RZ, RZ, R16 ;  /* 0x000000ffff0e8224 */ /* 0x001fe400078e0010 */
[----:B------:R-:W-:-:S05]  /*1bd90*/  @!P0 IMAD.MOV.U32 R15, RZ, RZ, R18 ;  /* 0x000000ffff0f8224 */ /* 0x000fca00078e0012 */
[----:B------:R2:W3:Y:S01]  /*1bda0*/  @!P0 LDG.E.U8 R17, desc[UR32][R14.64] ;  /* 0x000000200e118981 */ /* 0x0004e2000c1e1100 */
[----:B------:R-:W-:Y:S02]  /*1bdb0*/  PRMT R21, RZ, 0x7610, R21 ;  /* 0x00007610ff157816 */ /* 0x000fe40000000015 */
[----:B------:R-:W-:Y:S01]  /*1bdc0*/  PRMT R23, RZ, 0x7610, R23 ;  /* 0x00007610ff177816 */ /* 0x000fe20000000017 */
[----:B--2---:R-:W-:Y:S02]  /*1bdd0*/  @!P0 IMAD.MOV.U32 R14, RZ, RZ, R10 ;  /* 0x000000ffff0e8224 */ /* 0x004fe400078e000a */
[----:B------:R-:W-:-:S05]  /*1bde0*/  @!P0 IMAD.MOV.U32 R15, RZ, RZ, R11 ;  /* 0x000000ffff0f8224 */ /* 0x000fca00078e000b */
[----:B------:R0:W2:Y:S02]  /*1bdf0*/  @!P0 LDG.E.U8 R19, desc[UR32][R14.64] ;  /* 0x000000200e138981 */ /* 0x0000a4000c1e1100 */
[----:B0-----:R-:W-:Y:S02]  /*1be00*/  @!P0 IMAD.MOV.U32 R14, RZ, RZ, R8 ;  /* 0x000000ffff0e8224 */ /* 0x001fe400078e0008 */
[----:B------:R-:W-:-:S05]  /*1be10*/  @!P0 IMAD.MOV.U32 R15, RZ, RZ, R9 ;  /* 0x000000ffff0f8224 */ /* 0x000fca00078e0009 */
[----:B------:R0:W2:Y:S01]  /*1be20*/  @!P0 LDG.E.U8 R21, desc[UR32][R14.64] ;  /* 0x000000200e158981 */ /* 0x0000a2000c1e1100 */
[----:B------:R-:W-:Y:S01]  /*1be30*/  PRMT R24, RZ, 0x7610, R24 ;  /* 0x00007610ff187816 */ /* 0x000fe20000000018 */
[----:B0-----:R-:W-:Y:S02]  /*1be40*/  @!P0 IMAD.MOV.U32 R14, RZ, RZ, R6 ;  /* 0x000000ffff0e8224 */ /* 0x001fe400078e0006 */
[----:B------:R-:W-:-:S05]  /*1be50*/  @!P0 IMAD.MOV.U32 R15, RZ, RZ, R7 ;  /* 0x000000ffff0f8224 */ /* 0x000fca00078e0007 */
[----:B------:R4:W2:Y:S02]  /*1be60*/  @!P0 LDG.E.U8 R23, desc[UR32][R14.64] ;  /* 0x000000200e178981 */ /* 0x0008a4000c1e1100 */
[----:B----4-:R-:W-:Y:S02]  /*1be70*/  @!P0 IMAD.MOV.U32 R14, RZ, RZ, R4 ;  /* 0x000000ffff0e8224 */ /* 0x010fe400078e0004 */
[----:B------:R-:W-:Y:S01]  /*1be80*/  @!P0 IMAD.MOV.U32 R15, RZ, RZ, R5 ;  /* 0x000000ffff0f8224 */ /* 0x000fe200078e0005 */
[----:B------:R-:W-:Y:S04]  /*1be90*/  LDS.U8 R4, [R0+UR5+0x1000] ;  /* 0x0010000500047984 */ /* 0x000fe80008000000 */
[----:B------:R3:W4:Y:S02]  /*1bea0*/  @!P0 LDG.E.U8 R24, desc[UR32][R14.64] ;  /* 0x000000200e188981 */ /* 0x000724000c1e1100 */
[----:B---3--:R-:W-:-:S02]  /*1beb0*/  @!P0 IMAD.MOV.U32 R14, RZ, RZ, R2 ;  /* 0x000000ffff0e8224 */ /* 0x008fc400078e0002 */
[----:B------:R-:W0:Y:S01]  /*1bec0*/  LDS.U8 R2, [R0+UR5+0x8] ;  /* 0x0000080500027984 */ /* 0x000e220008000000 */
[----:B------:R-:W-:-:S03]  /*1bed0*/  @!P0 IMAD.MOV.U32 R15, RZ, RZ, R3 ;  /* 0x000000ffff0f8224 */ /* 0x000fc600078e0003 */
[----:B------:R-:W1:Y:S04]  /*1bee0*/  LDS.U8 R3, [R0+UR5+0x100] ;  /* 0x0001000500037984 */ /* 0x000e680008000000 */
[----:B0-----:R-:W-:Y:S04]  /*1bef0*/  STL [R1+0x49c], R2 ;  /* 0x00049c0201007387 */ /* 0x001fe80000100800 */
[----:B------:R-:W0:Y:S04]  /*1bf00*/  LDS.U8 R2, [R0+UR5+0x1108] ;  /* 0x0011080500027984 */ /* 0x000e280008000000 */
[----:B-1----:R-:W-:Y:S04]  /*1bf10*/  STL [R1+0x498], R3 ;  /* 0x0004980301007387 */ /* 0x002fe80000100800 */
[----:B------:R-:W1:Y:S04]  /*1bf20*/  LDS.U8 R3, [R0+UR5+0x1008] ;  /* 0x0010080500037984 */ /* 0x000e680008000000 */
[----:B------:R-:W-:Y:S04]  /*1bf30*/  STL [R1+0x4a4], R4 ;  /* 0x0004a40401007387 */ /* 0x000fe80000100800 */
[----:B------:R-:W3:Y:S04]  /*1bf40*/  LDS.U8 R4, [R0+UR5+0x1100] ;  /* 0x0011000500047984 */ /* 0x000ee80008000000 */
[----:B0-----:R-:W-:Y:S04]  /*1bf50*/  STL [R1+0x4a0], R2 ;  /* 0x0004a00201007387 */ /* 0x001fe80000100800 */
[----:B------:R-:W0:Y:S04]  /*1bf60*/  LDS.U8 R2, [R0+UR5+0x2000] ;  /* 0x0020000500027984 */ /* 0x000e280008000000 */
[----:B-1----:R-:W-:Y:S04]  /*1bf70*/  STL [R1+0x4ac], R3 ;  /* 0x0004ac0301007387 */ /* 0x002fe80000100800 */
[----:B------:R-:W1:Y:S04]  /*1bf80*/  LDS.U8 R3, [R0+UR5+0x2108] ;  /* 0x0021080500037984 */ /* 0x000e680008000000 */
[----:B---3--:R-:W-:Y:S04]  /*1bf90*/  STL [R1+0x4a8], R4 ;  /* 0x0004a80401007387 */ /* 0x008fe80000100800 */
        /* <DEDUP_REMOVED lines=36> */
[----:B------:R-:W3:Y:S01]  /*1c1e0*/  LDS.U8 R4, [R0+UR5+0x3080] ;  /* 0x0030800500047984 */ /* 0x000ee20008000000 */
[----:B------:R-:W-:-:S06]  /*1c1f0*/  PRMT R25, RZ, 0x7610, R25 ;  /* 0x00007610ff197816 */ /* 0x000fcc0000000019 */
[----:B------:R2:W4:Y:S04]  /*1c200*/  @!P0 LDG.E.U8 R25, desc[UR32][R14.64] ;  /* 0x000000200e198981 */ /* 0x000528000c1e1100 */
[----:B--2---:R-:W-:Y:S04]  /*1c210*/  LDS.U8 R15, [R0+UR5] ;  /* 0x00000005000f7984 */ /* 0x004fe80008000000 */
[----:B------:R-:W-:Y:S04]  /*1c220*/  LDS.U8 R14, [R0+UR5+0x108] ;  /* 0x00010805000e7984 */ /* 0x000fe80008000000 */
[----:B0-----:R-:W-:Y:S04]  /*1c230*/  STL [R1+0x8c4], R2 ;  /* 0x0008c40201007387 */ /* 0x001fe80000100800 */
[----:B------:R-:W0:Y:S04]  /*1c240*/  LDS.U8 R2, [R0+UR5+0x3188] ;  /* 0x0031880500027984 */ /* 0x000e280008000000 */
[----:B-1----:R1:W-:Y:S04]  /*1c250*/  STL [R1+0x8c0], R3 ;  /* 0x0008c00301007387 */ /* 0x0023e80000100800 */
[----:B---3--:R-:W-:Y:S04]  /*1c260*/  STL [R1+0x8cc], R4 ;  /* 0x0008cc0401007387 */ /* 0x008fe80000100800 */
[----:B------:R-:W2:Y:S01]  /*1c270*/  LDS.U8 R4, [R0+UR5+0x3088] ;  /* 0x0030880500047984 */ /* 0x000ea20008000000 */
[----:B-1----:R-:W-:Y:S01]  /*1c280*/  LOP3.LUT R3, R0, 0x210, RZ, 0x3c, !PT ;  /* 0x0000021000037812 */ /* 0x002fe200078e3cff */
[----:B------:R-:W1:Y:S04]  /*1c290*/  S2R R29, SR_TID.X ;  /* 0x00000000001d7919 */ /* 0x000e680000002100 */
[----:B------:R-:W-:Y:S04]  /*1c2a0*/  LDS.U8 R5, [R3+UR5+0x3088] ;  /* 0x0030880503057984 */ /* 0x000fe80008000000 */
[----:B0-----:R-:W-:Y:S04]  /*1c2b0*/  STL [R1+0x8c8], R2 ;  /* 0x0008c80201007387 */ /* 0x001fe80000100800 */
[----:B------:R-:W0:Y:S04]  /*1c2c0*/  LDS.U8 R2, [R0+UR5+0x3180] ;  /* 0x0031800500027984 */ /* 0x000e280008000000 */
[----:B------:R-:W-:Y:S04]  /*1c2d0*/  STL [R1+0x1460], R0 ;  /* 0x0014600001007387 */ /* 0x000fe80000100800 */
[----:B------:R-:W3:Y:S04]  /*1c2e0*/  LDS.U8 R0, [R3+UR5] ;  /* 0x0000000503007984 */ /* 0x000ee80008000000 */
[----:B--2---:R-:W-:Y:S04]  /*1c2f0*/  STL [R1+0x8d4], R4 ;  /* 0x0008d40401007387 */ /* 0x004fe80000100800 */
[----:B------:R-:W2:Y:S04]  /*1c300*/  LDS.U8 R4, [R3+UR5+0x108] ;  /* 0x0001080503047984 */ /* 0x000ea80008000000 */
[----:B0-----:R-:W-:Y:S04]  /*1c310*/  STL [R1+0x8d0], R2 ;  /* 0x0008d00201007387 */ /* 0x001fe80000100800 */
[----:B------:R-:W0:Y:S04]  /*1c320*/  LDS.U8 R2, [R3+UR5+0x8] ;  /* 0x0000080503027984 */ /* 0x000e280008000000 */
[----:B---3--:R-:W-:Y:S04]  /*1c330*/  STL [R1+0x594], R0 ;  /* 0x0005940001007387 */ /* 0x008fe80000100800 */
[----:B------:R-:W3:Y:S04]  /*1c340*/  LDS.U8 R0, [R3+UR5+0x100] ;  /* 0x0001000503007984 */ /* 0x000ee80008000000 */
        /* <DEDUP_REMOVED lines=45> */
[----:B---3--:R-:W-:Y:S04]  /*1c620*/  STL [R1+0x13b4], R0 ;  /* 0x0013b40001007387 */ /* 0x008fe80000100800 */
[----:B------:R-:W0:Y:S04]  /*1c630*/  LDS.U8 R2, [R3+UR5+0x2088] ;  /* 0x0020880503027984 */ /* 0x000e280008000000 */
[----:B------:R-:W3:Y:S04]  /*1c640*/  LDS.U8 R0, [R3+UR5+0x2180] ;  /* 0x0021800503007984 */ /* 0x000ee80008000000 */
[----:B--2---:R-:W-:Y:S04]  /*1c650*/  STL [R1+0x13b0], R4 ;  /* 0x0013b00401007387 */ /* 0x004fe80000100800 */
[----:B------:R-:W-:Y:S01]  /*1c660*/  LDS.U8 R4, [R3+UR5+0x3188] ;  /* 0x0031880503047984 */ /* 0x000fe20008000000 */
[----:B-1----:R-:W-:-:S02]  /*1c670*/  LOP3.LUT R27, R29, 0x3, RZ, 0xc0, !PT ;  /* 0x000000031d1b7812 */ /* 0x002fc400078ec0ff */
[----:B------:R-:W-:-:S04]  /*1c680*/  SHF.R.U32.HI R28, RZ, 0x2, R29 ;  /* 0x00000002ff1c7819 */ /* 0x000fc8000001161d */
[----:B------:R-:W-:Y:S01]  /*1c690*/  SGXT.U32 R28, R28, 0x3 ;  /* 0x000000031c1c781a */ /* 0x000fe20000000000 */
[----:B0-----:R0:W-:Y:S04]  /*1c6a0*/  STL [R1+0x13bc], R2 ;  /* 0x0013bc0201007387 */ /* 0x0011e80000100800 */
[----:B---3--:R-:W-:Y:S04]  /*1c6b0*/  STL [R1+0x13b8], R0 ;  /* 0x0013b80001007387 */ /* 0x008fe80000100800 */
[----:B------:R-:W1:Y:S01]  /*1c6c0*/  LDS.U8 R0, [R3+UR5+0x3080] ;  /* 0x0030800503007984 */ /* 0x000e620008000000 */
[----:B------:R-:W-:Y:S01]  /*1c6d0*/  SHF.R.U32.HI R29, RZ, 0x1, R29 ;  /* 0x00000001ff1d7819 */ /* 0x000fe2000001161d */
[----:B0-----:R-:W-:-:S05]  /*1c6e0*/  IMAD R2, R27, 0x420, RZ ;  /* 0x000004201b027824 */ /* 0x001fca00078e02ff */
[----:B------:R-:W-:-:S04]  /*1c6f0*/  LOP3.LUT R2, R2, R28, RZ, 0xfc, !PT ;  /* 0x0000001c02027212 */ /* 0x000fc800078efcff */
[----:B------:R-:W-:-:S04]  /*1c700*/  LOP3.LUT R2, R2, 0x10, R29, 0xf8, !PT ;  /* 0x0000001002027812 */ /* 0x000fc800078ef81d */
[----:B------:R-:W-:Y:S01]  /*1c710*/  LOP3.LUT R2, R2, 0x20, RZ, 0x3c, !PT ;  /* 0x0000002002027812 */ /* 0x000fe200078e3cff */
[----:B-1----:R-:W-:Y:S04]  /*1c720*/  STL [R1+0x13c4], R0 ;  /* 0x0013c40001007387 */ /* 0x002fe80000100800 */
[----:B------:R-:W0:Y:S04]  /*1c730*/  LDS.U8 R0, [R3+UR5+0x3180] ;  /* 0x0031800503007984 */ /* 0x000e280008000000 */
[----:B------:R-:W-:Y:S04]  /*1c740*/  STL [R1+0x13c0], R4 ;  /* 0x0013c00401007387 */ /* 0x000fe80000100800 */
[----:B------:R-:W1:Y:S04]  /*1c750*/  LDS.U8 R4, [R2+UR5] ;  /* 0x0000000502047984 */ /* 0x000e680008000000 */
[----:B------:R-:W2:Y:S04]  /*1c760*/  LDS.U8 R3, [R2+UR5+0x108] ;  /* 0x0001080502037984 */ /* 0x000ea80008000000 */
[----:B------:R-:W-:Y:S04]  /*1c770*/  STL [R1+0x13cc], R5 ;  /* 0x0013cc0501007387 */ /* 0x000fe80000100800 */
[----:B------:R-:W-:Y:S04]  /*1c780*/  LDS.U8 R5, [R2+UR5+0x3188] ;  /* 0x0031880502057984 */ /* 0x000fe80008000000 */
[----:B0-----:R-:W-:Y:S04]  /*1c790*/  STL [R1+0x13c8], R0 ;  /* 0x0013c80001007387 */ /* 0x001fe80000100800 */
[----:B------:R-:W0:Y:S04]  /*1c7a0*/  LDS.U8 R0, [R2+UR5+0x8] ;  /* 0x0000080502007984 */ /* 0x000e280008000000 */
[----:B-1----:R-:W-:Y:S04]  /*1c7b0*/  STL [R1+0x4b4], R4 ;  /* 0x0004b40401007387 */ /* 0x002fe80000100800 */
[----:B------:R-:W1:Y:S04]  /*1c7c0*/  LDS.U8 R4, [R2+UR5+0x100] ;  /* 0x0001000502047984 */ /* 0x000e680008000000 */
[----:B--2---:R-:W-:Y:S04]  /*1c7d0*/  STL [R1+0x4b0], R3 ;  /* 0x0004b00301007387 */ /* 0x004fe80000100800 */
[----:B------:R-:W2:Y:S04]  /*1c7e0*/  LDS.U8 R3, [R2+UR5+0x1000] ;  /* 0x0010000502037984 */ /* 0x000ea80008000000 */
        /* <DEDUP_REMOVED lines=48> */
[----:B0-----:R0:W-:Y:S04]  /*1caf0*/  STL [R1+0x8e4], R0 ;  /* 0x0008e40001007387 */ /* 0x0011e80000100800 */
[----:B-1----:R-:W-:Y:S04]  /*1cb00*/  STL [R1+0x8e0], R4 ;  /* 0x0008e00401007387 */ /* 0x002fe80000100800 */
[----:B------:R-:W1:Y:S04]  /*1cb10*/  LDS.U8 R4, [R2+UR5+0x3088] ;  /* 0x0030880502047984 */ /* 0x000e680008000000 */
[----:B--2---:R-:W-:Y:S04]  /*1cb20*/  STL [R1+0x8ec], R3 ;  /* 0x0008ec0301007387 */ /* 0x004fe80000100800 */
[----:B------:R-:W2:Y:S01]  /*1cb30*/  LDS.U8 R3, [R2+UR5+0x3180] ;  /* 0x0031800502037984 */ /* 0x000ea20008000000 */
[----:B0-----:R-:W-:-:S05]  /*1cb40*/  IMAD R0, R27, 0x420, RZ ;  /* 0x000004201b007824 */ /* 0x001fca00078e02ff */
[----:B------:R-:W-:-:S04]  /*1cb50*/  LOP3.LUT R0, R0, R28, RZ, 0xfc, !PT ;  /* 0x0000001c00007212 */ /* 0x000fc800078efcff */
[----:B------:R-:W-:-:S04]  /*1cb60*/  LOP3.LUT R0, R0, 0x10, R29, 0xf8, !PT ;  /* 0x0000001000007812 */ /* 0x000fc800078ef81d */
[----:B------:R-:W-:Y:S01]  /*1cb70*/  LOP3.LUT R0, R0, 0x230, RZ, 0x3c, !PT ;  /* 0x0000023000007812 */ /* 0x000fe200078e3cff */
[----:B------:R-:W-:Y:S04]  /*1cb80*/  STL [R1+0x8e8], R5 ;  /* 0x0008e80501007387 */ /* 0x000fe80000100800 */
[----:B------:R-:W0:Y:S04]  /*1cb90*/  LDS.U8 R2, [R0+UR5] ;  /* 0x0000000500027984 */ /* 0x000e280008000000 */
        /* <DEDUP_REMOVED lines=49> */
[----:B--2---:R-:W-:Y:S04]  /*1ceb0*/  STL [R1+0x6b8], R3 ;  /* 0x0006b80301007387 */ /* 0x004fe80000100800 */
[----:B------:R-:W1:Y:S04]  /*1cec0*/  LDS.U8 R4, [R0+UR5+0x2188] ;  /* 0x0021880500047984 */ /* 0x000e680008000000 */
[----:B------:R-:W2:Y:S04]  /*1ced0*/  LDS.U8 R3, [R0+UR5+0x2088] ;  /* 0x0020880500037984 */ /* 0x000ea80008000000 */
[----:B0-----:R-:W-:Y:S04]  /*1cee0*/  STL [R1+0x13d4], R2 ;  /* 0x0013d40201007387 */ /* 0x001fe80000100800 */
[----:B------:R-:W0:Y:S04]  /*1cef0*/  LDS.U8 R2, [R0+UR5+0x2180] ;  /* 0x0021800500027984 */ /* 0x000e280008000000 */
[----:B-1----:R-:W-:Y:S04]  /*1cf00*/  STL [R1+0x13d0], R4 ;  /* 0x0013d00401007387 */ /* 0x002fe80000100800 */
[----:B--2---:R-:W-:Y:S04]  /*1cf10*/  STL [R1+0x13dc], R3 ;  /* 0x0013dc0301007387 */ /* 0x004fe80000100800 */
[----:B------:R-:W1:Y:S01]  /*1cf20*/  LDS.U8 R3, [R0+UR5+0x3080] ;  /* 0x0030800500037984 */ /* 0x000e620008000000 */
[----:B------:R-:W2:Y:S03]  /*1cf30*/  S2R R29, SR_TID.X ;  /* 0x00000000001d7919 */ /* 0x000ea60000002100 */
[----:B------:R-:W3:Y:S04]  /*1cf40*/  LDS.U8 R4, [R0+UR5+0x3188] ;  /* 0x0031880500047984 */ /* 0x000ee80008000000 */
[----:B0-----:R0:W-:Y:S04]  /*1cf50*/  STL [R1+0x13d8], R2 ;  /* 0x0013d80201007387 */ /* 0x0011e80000100800 */
[----:B-1----:R-:W-:Y:S04]  /*1cf60*/  STL [R1+0x13e4], R3 ;  /* 0x0013e40301007387 */ /* 0x002fe80000100800 */
[----:B------:R-:W1:Y:S01]  /*1cf70*/  LDS.U8 R3, [R0+UR5+0x3088] ;  /* 0x0030880500037984 */ /* 0x000e620008000000 */
[----:B--2---:R-:W-:-:S02]  /*1cf80*/  LOP3.LUT R27, R29, 0x3, RZ, 0xc0, !PT ;  /* 0x000000031d1b7812 */ /* 0x004fc400078ec0ff */
[--C-:B------:R-:W-:Y:S01]  /*1cf90*/  SHF.R.U32.HI R28, RZ, 0x2, R29.reuse ;  /* 0x00000002ff1c7819 */ /* 0x100fe2000001161d */
[----:B------:R-:W2:Y:S02]  /*1cfa0*/  LDS.U8 R0, [R0+UR5+0x3180] ;  /* 0x0031800500007984 */ /* 0x000ea40008000000 */
[----:B0-----:R-:W-:Y:S01]  /*1cfb0*/  IMAD R2, R27, 0x420, RZ ;  /* 0x000004201b027824 */ /* 0x001fe200078e02ff */
[----:B------:R-:W-:Y:S02]  /*1cfc0*/  SGXT.U32 R28, R28, 0x3 ;  /* 0x000000031c1c781a */ /* 0x000fe40000000000 */
[----:B------:R-:W-:Y:S02]  /*1cfd0*/  SHF.R.U32.HI R29, RZ, 0x1, R29 ;  /* 0x00000001ff1d7819 */ /* 0x000fe4000001161d */
[----:B------:R-:W-:-:S04]  /*1cfe0*/  LOP3.LUT R2, R2, R28, RZ, 0xfc, !PT ;  /* 0x0000001c02027212 */ /* 0x000fc800078efcff */
[----:B------:R-:W-:-:S04]  /*1cff0*/  LOP3.LUT R2, R2, 0x10, R29, 0xf8, !PT ;  /* 0x0000001002027812 */ /* 0x000fc800078ef81d */
[----:B------:R-:W-:Y:S01]  /*1d000*/  LOP3.LUT R2, R2, 0x40, RZ, 0x3c, !PT ;  /* 0x0000004002027812 */ /* 0x000fe200078e3cff */
[----:B---3--:R-:W-:Y:S04]  /*1d010*/  STL [R1+0x13e0], R4 ;  /* 0x0013e00401007387 */ /* 0x008fe80000100800 */
[----:B------:R-:W0:Y:S04]  /*1d020*/  LDS.U8 R4, [R2+UR5] ;  /* 0x0000000502047984 */ /* 0x000e280008000000 */
[----:B------:R-:W-:Y:S04]  /*1d030*/  LDS.U8 R5, [R2+UR5+0x3188] ;  /* 0x0031880502057984 */ /* 0x000fe80008000000 */
        /* <DEDUP_REMOVED lines=56> */
[----:B--2---:R2:W-:Y:S04]  /*1d3c0*/  STL [R1+0x12f4], R0 ;  /* 0x0012f40001007387 */ /* 0x0045e80000100800 */
[----:B0-----:R-:W-:Y:S04]  /*1d3d0*/  STL [R1+0x12f0], R4 ;  /* 0x0012f00401007387 */ /* 0x001fe80000100800 */
[----:B------:R-:W0:Y:S04]  /*1d3e0*/  LDS.U8 R4, [R2+UR5+0x3088] ;  /* 0x0030880502047984 */ /* 0x000e280008000000 */
[----:B-1----:R-:W-:Y:S04]  /*1d3f0*/  STL [R1+0x12fc], R3 ;  /* 0x0012fc0301007387 */ /* 0x002fe80000100800 */
[----:B------:R-:W1:Y:S01]  /*1d400*/  LDS.U8 R3, [R2+UR5+0x3180] ;  /* 0x0031800502037984 */ /* 0x000e620008000000 */
[----:B--2---:R-:W-:-:S05]  /*1d410*/  IMAD R0, R27, 0x420, RZ ;  /* 0x000004201b007824 */ /* 0x004fca00078e02ff */
[----:B------:R-:W-:-:S04]  /*1d420*/  LOP3.LUT R0, R0, R28, RZ, 0xfc, !PT ;  /* 0x0000001c00007212 */ /* 0x000fc800078efcff */
[----:B------:R-:W-:-:S04]  /*1d430*/  LOP3.LUT R0, R0, 0x10, R29, 0xf8, !PT ;  /* 0x0000001000007812 */ /* 0x000fc800078ef81d */
[----:B------:R-:W-:Y:S01]  /*1d440*/  LOP3.LUT R0, R0, 0x250, RZ, 0x3c, !PT ;  /* 0x0000025000007812 */ /* 0x000fe200078e3cff */
[----:B------:R-:W-:Y:S04]  /*1d450*/  STL [R1+0x12f8], R5 ;  /* 0x0012f80501007387 */ /* 0x000fe80000100800 */
[----:B------:R-:W2:Y:S04]  /*1d460*/  LDS.U8 R2, [R0+UR5] ;  /* 0x0000000500027984 */ /* 0x000ea80008000000 */
        /* <DEDUP_REMOVED lines=54> */
[----:B0-----:R-:W-:Y:S01]  /*1d7d0*/  STL [R1+0x13f0], R4 ;  /* 0x0013f00401007387 */ /* 0x001fe20000100800 */
[----:B------:R-:W0:Y:S03]  /*1d7e0*/  S2R R29, SR_TID.X ;  /* 0x00000000001d7919 */ /* 0x000e260000002100 */
[----:B------:R-:W-:Y:S04]  /*1d7f0*/  LDS.U8 R4, [R0+UR5+0x3188] ;  /* 0x0031880500047984 */ /* 0x000fe80008000000 */
[----:B-1----:R-:W-:Y:S04]  /*1d800*/  STL [R1+0x13fc], R3 ;  /* 0x0013fc0301007387 */ /* 0x002fe80000100800 */
[----:B------:R-:W1:Y:S04]  /*1d810*/  LDS.U8 R3, [R0+UR5+0x3080] ;  /* 0x0030800500037984 */ /* 0x000e680008000000 */
[----:B--2---:R2:W-:Y:S01]  /*1d820*/  STL [R1+0x13f8], R2 ;  /* 0x0013f80201007387 */ /* 0x0045e20000100800 */
[----:B0-----:R-:W-:-:S02]  /*1d830*/  LOP3.LUT R27, R29, 0x3, RZ, 0xc0, !PT ;  /* 0x000000031d1b7812 */ /* 0x001fc400078ec0ff */
[--C-:B------:R-:W-:Y:S01]  /*1d840*/  SHF.R.U32.HI R28, RZ, 0x2, R29.reuse ;  /* 0x00000002ff1c7819 */ /* 0x100fe2000001161d */
[----:B-1----:R-:W-:Y:S04]  /*1d850*/  STL [R1+0x1404], R3 ;  /* 0x0014040301007387 */ /* 0x002fe80000100800 */
[----:B------:R-:W0:Y:S01]  /*1d860*/  LDS.U8 R3, [R0+UR5+0x3088] ;  /* 0x0030880500037984 */ /* 0x000e220008000000 */
[----:B--2---:R-:W-:Y:S01]  /*1d870*/  IMAD R2, R27, 0x420, RZ ;  /* 0x000004201b027824 */ /* 0x004fe200078e02ff */
[----:B------:R-:W-:Y:S02]  /*1d880*/  SGXT.U32 R28, R28, 0x3 ;  /* 0x000000031c1c781a */ /* 0x000fe40000000000 */
[----:B------:R-:W-:Y:S01]  /*1d890*/  SHF.R.U32.HI R29, RZ, 0x1, R29 ;  /* 0x00000001ff1d7819 */ /* 0x000fe2000001161d */
[----:B------:R-:W1:Y:S01]  /*1d8a0*/  LDS.U8 R0, [R0+UR5+0x3180] ;  /* 0x0031800500007984 */ /* 0x000e620008000000 */
        /* <DEDUP_REMOVED lines=61> */
[----:B-1----:R1:W-:Y:S04]  /*1dc80*/  STL [R1+0x1314], R0 ;  /* 0x0013140001007387 */ /* 0x0023e80000100800 */
[----:B--2---:R-:W-:Y:S04]  /*1dc90*/  STL [R1+0x1310], R4 ;  /* 0x0013100401007387 */ /* 0x004fe80000100800 */
[----:B------:R-:W2:Y:S04]  /*1dca0*/  LDS.U8 R4, [R2+UR5+0x3188] ;  /* 0x0031880502047984 */ /* 0x000ea80008000000 */
[----:B0-----:R-:W-:Y:S04]  /*1dcb0*/  STL [R1+0x131c], R3 ;  /* 0x00131c0301007387 */ /* 0x001fe80000100800 */
[----:B------:R-:W0:Y:S04]  /*1dcc0*/  LDS.U8 R3, [R2+UR5+0x3088] ;  /* 0x0030880502037984 */ /* 0x000e280008000000 */
[----:B------:R-:W3:Y:S01]  /*1dcd0*/  LDS.U8 R2, [R2+UR5+0x3180] ;  /* 0x0031800502027984 */ /* 0x000ee20008000000 */
[----:B-1----:R-:W-:-:S05]  /*1dce0*/  IMAD R0, R27, 0x420, RZ ;  /* 0x000004201b007824 */ /* 0x002fca00078e02ff */
[----:B------:R-:W-:-:S04]  /*1dcf0*/  LOP3.LUT R0, R0, R28, RZ, 0xfc, !PT ;  /* 0x0000001c00007212 */ /* 0x000fc800078efcff */
[----:B------:R-:W-:-:S04]  /*1dd00*/  LOP3.LUT R0, R0, 0x10, R29, 0xf8, !PT ;  /* 0x0000001000007812 */ /* 0x000fc800078ef81d */
[----:B------:R-:W-:Y:S01]  /*1dd10*/  LOP3.LUT R0, R0, 0x270, RZ, 0x3c, !PT ;  /* 0x0000027000007812 */ /* 0x000fe200078e3cff */
[----:B--2---:R-:W-:Y:S04]  /*1dd20*/  STL [R1+0x1318], R4 ;  /* 0x0013180401007387 */ /* 0x004fe80000100800 */
[----:B------:R-:W1:Y:S04]  /*1dd30*/  LDS.U8 R4, [R0+UR5] ;  /* 0x0000000500047984 */ /* 0x000e680008000000 */
[----:B0-----:R-:W-:Y:S04]  /*1dd40*/  STL [R1+0x1324], R3 ;  /* 0x0013240301007387 */ /* 0x001fe80000100800 */
[----:B------:R-:W0:Y:S04]  /*1dd50*/  LDS.U8 R3, [R0+UR5+0x108] ;  /* 0x0001080500037984 */ /* 0x000e280008000000 */
[----:B---3--:R-:W-:Y:S04]  /*1dd60*/  STL [R1+0x1320], R2 ;  /* 0x0013200201007387 */ /* 0x008fe80000100800 */
[----:B------:R-:W2:Y:S04]  /*1dd70*/  LDS.U8 R2, [R0+UR5+0x8] ;  /* 0x0000080500027984 */ /* 0x000ea80008000000 */
[----:B-1----:R-:W-:Y:S04]  /*1dd80*/  STL [R1+0x664], R4 ;  /* 0x0006640401007387 */ /* 0x002fe80000100800 */
[----:B------:R-:W1:Y:S04]  /*1dd90*/  LDS.U8 R4, [R0+UR5+0x100] ;  /* 0x0001000500047984 */ /* 0x000e680008000000 */
[----:B0-----:R-:W-:Y:S04]  /*1dda0*/  STL [R1+0x660], R3 ;  /* 0x0006600301007387 */ /* 0x001fe80000100800 */
[----:B------:R-:W0:Y:S04]  /*1ddb0*/  LDS.U8 R3, [R0+UR5+0x1000] ;  /* 0x0010000500037984 */ /* 0x000e280008000000 */
[----:B--2---:R-:W-:Y:S04]  /*1ddc0*/  STL [R1+0x66c], R2 ;  /* 0x00066c0201007387 */ /* 0x004fe80000100800 */
        /* <DEDUP_REMOVED lines=20> */
[----:B------:R-:W3:Y:S04]  /*1df10*/  LDL.LU R18, [R1+0x494] ;  /* 0x0004940001127983 */ /* 0x000ee80000300800 */
[----:B------:R-:W-:Y:S04]  /*1df20*/  LDS.U8 R4, [R0+UR5+0x80] ;  /* 0x0000800500047984 */ /* 0x000fe80008000000 */
[----:B0-----:R-:W-:Y:S04]  /*1df30*/  STL [R1+0x13a0], R3 ;  /* 0x0013a00301007387 */ /* 0x001fe80000100800 */
[----:B------:R-:W4:Y:S04]  /*1df40*/  LDL.LU R20, [R1+0x490] ;  /* 0x0004900001147983 */ /* 0x000f280000300800 */
[----:B--2---:R-:W-:Y:S04]  /*1df50*/  STL [R1+0x13ac], R2 ;  /* 0x0013ac0201007387 */ /* 0x004fe80000100800 */
[----:B------:R-:W0:Y:S04]  /*1df60*/  LDS.U8 R2, [R0+UR5+0x3100] ;  /* 0x0031000500027984 */ /* 0x000e280008000000 */
[----:B------:R-:W2:Y:S04]  /*1df70*/  LDL.LU R27, [R1+0x470] ;  /* 0x00047000011b7983 */ /* 0x000ea80000300800 */
[----:B------:R-:W1:Y:S04]  /*1df80*/  LDS.U8 R3, [R0+UR5+0x188] ;  /* 0x0001880500037984 */ /* 0x000e680008000000 */
[----:B0-----:R-:W-:Y:S04]  /*1df90*/  STL [R1+0x13a8], R2 ;  /* 0x0013a80201007387 */ /* 0x001fe80000100800 */
[----:B------:R-:W0:Y:S04]  /*1dfa0*/  LDS.U8 R2, [R0+UR5+0x88] ;  /* 0x0000880500027984 */ /* 0x000e280008000000 */
[----:B------:R-:W-:Y:S04]  /*1dfb0*/  STL [R1+0x818], R4 ;  /* 0x0008180401007387 */ /* 0x000fe80000100800 */
[----:B------:R-:W0:Y:S04]  /*1dfc0*/  LDS.U8 R4, [R0+UR5+0x180] ;  /* 0x0001800500047984 */ /* 0x000e280008000000 */
[----:B-1----:R-:W-:Y:S04]  /*1dfd0*/  STL [R1+0x814], R3 ;  /* 0x0008140301007387 */ /* 0x002fe80000100800 */
        /* <DEDUP_REMOVED lines=10> */
[----:B------:R-:W2:Y:S04]  /*1e080*/  LDL.LU R9, [R1+0x32c] ;  /* 0x00032c0001097983 */ /* 0x000ea80000300800 */
[----:B-1----:R-:W-:Y:S04]  /*1e090*/  STL [R1+0x82c], R3 ;  /* 0x00082c0301007387 */ /* 0x002fe80000100800 */
[----:B------:R-:W2:Y:S04]  /*1e0a0*/  LDL.LU R8, [R1+0xd0] ;  /* 0x0000d00001087983 */ /* 0x000ea80000300800 */
[----:B------:R-:W1:Y:S04]  /*1e0b0*/  LDS.U8 R4, [R0+UR5+0x2188] ;  /* 0x0021880500047984 */ /* 0x000e680008000000 */
[----:B------:R-:W1:Y:S04]  /*1e0c0*/  LDS.U8 R3, [R0+UR5+0x2088] ;  /* 0x0020880500037984 */ /* 0x000e680008000000 */
[----:B0-----:R-:W-:Y:S04]  /*1e0d0*/  STL [R1+0x1414], R2 ;  /* 0x0014140201007387 */ /* 0x001fe80000100800 */
[----:B------:R-:W2:Y:S04]  /*1e0e0*/  LDL.LU R6, [R1+0x4c] ;  /* 0x00004c0001067983 */ /* 0x000ea80000300800 */
[----:B------:R-:W2:Y:S04]  /*1e0f0*/  LDL.LU R5, [R1+0x30] ;  /* 0x0000300001057983 */ /* 0x000ea80000300800 */
[----:B------:R-:W2:Y:S04]  /*1e100*/  LDL.LU R22, [R1+0x2c] ;  /* 0x00002c0001167983 */ /* 0x000ea80000300800 */
[----:B------:R-:W2:Y:S04]  /*1e110*/  LDL.LU R26, [R1+0x10] ;  /* 0x00001000011a7983 */ /* 0x000ea80000300800 */
[----:B------:R-:W0:Y:S04]  /*1e120*/  LDS.U8 R2, [R0+UR5+0x2180] ;  /* 0x0021800500027984 */ /* 0x000e280008000000 */
[----:B-1----:R-:W-:Y:S04]  /*1e130*/  STL [R1+0x1410], R4 ;  /* 0x0014100401007387 */ /* 0x002fe80000100800 */
[----:B------:R-:W-:Y:S04]  /*1e140*/  STL [R1+0x141c], R3 ;  /* 0x00141c0301007387 */ /* 0x000fe80000100800 */
[----:B------:R-:W1:Y:S04]  /*1e150*/  LDS.U8 R4, [R0+UR5+0x3080] ;  /* 0x0030800500047984 */ /* 0x000e680008000000 */
[----:B------:R-:W1:Y:S01]  /*1e160*/  LDS.U8 R3, [R0+UR5+0x3188] ;  /* 0x0031880500037984 */ /* 0x000e620008000000 */
[----:B------:R-:W1:Y:S03]  /*1e170*/  S2R R29, SR_TID.X ;  /* 0x00000000001d7919 */ /* 0x000e660000002100 */
[----:B0-----:R-:W-:Y:S04]  /*1e180*/  STL [R1+0x1418], R2 ;  /* 0x0014180201007387 */ /* 0x001fe80000100800 */
[----:B------:R-:W0:Y:S04]  /*1e190*/  LDS.U8 R2, [R0+UR5+0x3088] ;  /* 0x0030880500027984 */ /* 0x000e280008000000 */
[----:B------:R-:W3:Y:S01]  /*1e1a0*/  LDS.U8 R0, [R0+UR5+0x3180] ;  /* 0x0031800500007984 */ /* 0x000ee20008000000 */
[----:B------:R-:W-:Y:S06]  /*1e1b0*/  BAR.SYNC.DEFER_BLOCKING 0x0 ;  /* 0x0000000000007b1d */ /* 0x000fec0000010000 */
[----:B-1----:R-:W-:Y:S04]  /*1e1c0*/  STL [R1+0x1424], R4 ;  /* 0x0014240401007387 */ /* 0x002fe80000100800 */
[----:B------:R-:W-:Y:S01]  /*1e1d0*/  STL [R1+0x1420], R3 ;  /* 0x0014200301007387 */ /* 0x000fe20000100800 */
[----:B------:R-:W-:-:S03]  /*1e1e0*/  LOP3.LUT R28, R29, 0x3f, RZ, 0xc0, !PT ;  /* 0x0000003f1d1c7812 */ /* 0x000fc600078ec0ff */
[----:B0-----:R-:W-:Y:S04]  /*1e1f0*/  STL [R1+0x142c], R2 ;  /* 0x00142c0201007387 */ /* 0x001fe80000100800 */
[----:B---3--:R0:W-:Y:S04]  /*1e200*/  STL [R1+0x15a0], R0 ;  /* 0x0015a00001007387 */ /* 0x0081e80000100800 */
[----:B0-----:R-:W3:Y:S04]  /*1e210*/  LDL.LU R0, [R1+0xc] ;  /* 0x00000c0001007983 */ /* 0x001ee80000300800 */
[----:B------:R-:W3:Y:S04]  /*1e220*/  LDL.LU R11, [R1+0x488] ;  /* 0x00048800010b7983 */ /* 0x000ee80000300800 */
[----:B------:R-:W3:Y:S04]  /*1e230*/  LDL.LU R10, [R1+0x484] ;  /* 0x00048400010a7983 */ /* 0x000ee80000300800 */
[----:B------:R-:W3:Y:S04]  /*1e240*/  LDL.LU R7, [R1+0x328] ;  /* 0x0003280001077983 */ /* 0x000ee80000300800 */
[----:B------:R-:W3:Y:S04]  /*1e250*/  LDL.LU R4, [R1+0x324] ;  /* 0x0003240001047983 */ /* 0x000ee80000300800 */
[----:B------:R-:W3:Y:S04]  /*1e260*/  LDL.LU R3, [R1+0x48] ;  /* 0x0000480001037983 */ /* 0x000ee80000300800 */
[----:B------:R-:W3:Y:S04]  /*1e270*/  LDL.LU R2, [R1+0x44] ;  /* 0x0000440001027983 */ /* 0x000ee80000300800 */
[----:B------:R-:W3:Y:S04]  /*1e280*/  LDL.LU R16, [R1+0x28] ;  /* 0x0000280001107983 */ /* 0x000ee80000300800 */
[----:B------:R0:W-:Y:S04]  /*1e290*/  STS.U8 [R28+UR5], R18 ;  /* 0x000000121c007988 */ /* 0x0001e80008000005 */
[----:B0-----:R-:W3:Y:S04]  /*1e2a0*/  LDL.LU R18, [R1+0x24] ;  /* 0x0000240001127983 */ /* 0x001ee80000300800 */
[----:B----4-:R0:W-:Y:S04]  /*1e2b0*/  STS.U8 [R28+UR5+0x40], R20 ;  /* 0x000040141c007988 */ /* 0x0101e80008000005 */
[----:B--2---:R1:W-:Y:S04]  /*1e2c0*/  STS.U8 [R28+UR5+0x200], R27 ;  /* 0x0002001b1c007988 */ /* 0x0043e80008000005 */
[----:B0-----:R-:W2:Y:S04]  /*1e2d0*/  LDL.LU R20, [R1+0x8] ;  /* 0x0000080001147983 */ /* 0x001ea80000300800 */
[----:B-1----:R-:W4:Y:S04]  /*1e2e0*/  LDL.LU R27, [R1+0x4] ;  /* 0x00000400011b7983 */ /* 0x002f280000300800 */
[----:B------:R0:W-:Y:S04]  /*1e2f0*/  STS.U8 [R28+UR5+0x240], R9 ;  /* 0x000240091c007988 */ /* 0x0001e80008000005 */
[----:B------:R1:W-:Y:S04]  /*1e300*/  STS.U8 [R28+UR5+0x400], R8 ;  /* 0x000400081c007988 */ /* 0x0003e80008000005 */
[----:B0-----:R-:W2:Y:S04]  /*1e310*/  LDL.LU R9, [R1+0x221c] ;  /* 0x00221c0001097983 */ /* 0x001ea80000300800 */
[----:B-1----:R-:W4:Y:S04]  /*1e320*/  LDL.LU R8, [R1+0x2218] ;  /* 0x0022180001087983 */ /* 0x002f280000300800 */
[----:B------:R0:W-:Y:S04]  /*1e330*/  STS.U8 [R28+UR5+0x440], R6 ;  /* 0x000440061c007988 */ /* 0x0001e80008000005 */
[----:B------:R1:W-:Y:S04]  /*1e340*/  STS.U8 [R28+UR5+0x600], R5 ;  /* 0x000600051c007988 */ /* 0x0003e80008000005 */
[----:B------:R1:W-:Y:S04]  /*1e350*/  STS.U8 [R28+UR5+0x640], R22 ;  /* 0x000640161c007988 */ /* 0x0003e80008000005 */
[----:B------:R1:W-:Y:S04]  /*1e360*/  STS.U8 [R28+UR5+0x800], R26 ;  /* 0x0008001a1c007988 */ /* 0x0003e80008000005 */
[----:B0-----:R-:W2:Y:S04]  /*1e370*/  LDL.LU R6, [R1+0x2214] ;  /* 0x0022140001067983 */ /* 0x001ea80000300800 */
[----:B-1----:R-:W4:Y:S04]  /*1e380*/  LDL.LU R5, [R1+0x2210] ;  /* 0x0022100001057983 */ /* 0x002f280000300800 */
[----:B------:R-:W2:Y:S04]  /*1e390*/  LDL.LU R22, [R1+0x220c] ;  /* 0x00220c0001167983 */ /* 0x000ea80000300800 */
[----:B------:R-:W4:Y:S01]  /*1e3a0*/  LDL.LU R26, [R1+0x2208] ;  /* 0x00220800011a7983 */ /* 0x000f220000300800 */
[----:B------:R-:W-:-:S04]  /*1e3b0*/  LOP3.LUT R29, R29, 0x3f, RZ, 0xc0, !PT ;  /* 0x0000003f1d1d7812 */ /* 0x000fc800078ec0ff */
[----:B------:R-:W-:Y:S01]  /*1e3c0*/  LOP3.LUT R29, R29, 0x10, RZ, 0x3c, !PT ;  /* 0x000000101d1d7812 */ /* 0x000fe200078e3cff */
[----:B---3--:R0:W-:Y:S04]  /*1e3d0*/  STS.U8 [R28+UR5+0x840], R0 ;  /* 0x000840001c007988 */ /* 0x0081e80008000005 */
[----:B0-----:R-:W3:Y:S04]  /*1e3e0*/  LDL.LU R0, [R1] ;  /* 0x0000000001007983 */ /* 0x001ee80000300800 */
[----:B----4-:R0:W-:Y:S04]  /*1e3f0*/  STS.U8 [R28+UR5+0xa00], R26 ;  /* 0x000a001a1c007988 */ /* 0x0101e80008000005 */
[----:B--2---:R1:W-:Y:S04]  /*1e400*/  STS.U8 [R28+UR5+0xa40], R22 ;  /* 0x000a40161c007988 */ /* 0x0043e80008000005 */
[----:B------:R2:W-:Y:S04]  /*1e410*/  STS.U8 [R28+UR5+0xc00], R5 ;  /* 0x000c00051c007988 */ /* 0x0005e80008000005 */
[----:B------:R4:W-:Y:S04]  /*1e420*/  STS.U8 [R28+UR5+0xc40], R6 ;  /* 0x000c40061c007988 */ /* 0x0009e80008000005 */
[----:B------:R4:W-:Y:S04]  /*1e430*/  STS.U8 [R28+UR5+0xe00], R8 ;  /* 0x000e00081c007988 */ /* 0x0009e80008000005 */
[----:B------:R4:W-:Y:S04]  /*1e440*/  STS.U8 [R28+UR5+0xe40], R9 ;  /* 0x000e40091c007988 */ /* 0x0009e80008000005 */
[----:B0-----:R-:W3:Y:S04]  /*1e450*/  LDL.LU R26, [R1+0x1c] ;  /* 0x00001c00011a7983 */ /* 0x001ee80000300800 */
[----:B-1----:R-:W3:Y:S04]  /*1e460*/  LDL.LU R22, [R1+0x20] ;  /* 0x0000200001167983 */ /* 0x002ee80000300800 */
[----:B--2---:R-:W2:Y:S04]  /*1e470*/  LDL.LU R5, [R1+0x3c] ;  /* 0x00003c0001057983 */ /* 0x004ea80000300800 */
[----:B----4-:R-:W4:Y:S04]  /*1e480*/  LDL.LU R6, [R1+0x40] ;  /* 0x0000400001067983 */ /* 0x010f280000300800 */
[----:B------:R-:W3:Y:S04]  /*1e490*/  LDL.LU R8, [R1+0xdc] ;  /* 0x0000dc0001087983 */ /* 0x000ee80000300800 */
[----:B------:R-:W2:Y:S04]  /*1e4a0*/  LDL.LU R9, [R1+0x320] ;  /* 0x0003200001097983 */ /* 0x000ea80000300800 */
[----:B------:R0:W-:Y:S04]  /*1e4b0*/  STS.U8 [R29+UR5+0x80], R11 ;  /* 0x0000800b1d007988 */ /* 0x0001e80008000005 */
[----:B------:R1:W-:Y:S04]  /*1e4c0*/  STS.U8 [R29+UR5+0xc0], R10 ;  /* 0x0000c00a1d007988 */ /* 0x0003e80008000005 */
[----:B------:R1:W-:Y:S04]  /*1e4d0*/  STS.U8 [R29+UR5+0x280], R7 ;  /* 0x000280071d007988 */ /* 0x0003e80008000005 */
[----:B------:R1:W-:Y:S04]  /*1e4e0*/  STS.U8 [R29+UR5+0x2c0], R4 ;  /* 0x0002c0041d007988 */ /* 0x0003e80008000005 */
[----:B------:R1:W-:Y:S04]  /*1e4f0*/  STS.U8 [R29+UR5+0x480], R3 ;  /* 0x000480031d007988 */ /* 0x0003e80008000005 */
[----:B------:R1:W-:Y:S04]  /*1e500*/  STS.U8 [R29+UR5+0x4c0], R2 ;  /* 0x0004c0021d007988 */ /* 0x0003e80008000005 */
[----:B0-----:R-:W4:Y:S04]  /*1e510*/  LDL.LU R11, [R1+0x2204] ;  /* 0x00220400010b7983 */ /* 0x001f280000300800 */
[----:B-1----:R-:W3:Y:S04]  /*1e520*/  LDL.LU R10, [R1+0x2200] ;  /* 0x00220000010a7983 */ /* 0x002ee80000300800 */
[----:B------:R-:W2:Y:S04]  /*1e530*/  LDL.LU R7, [R1+0x21fc] ;  /* 0x0021fc0001077983 */ /* 0x000ea80000300800 */
[----:B------:R-:W4:Y:S04]  /*1e540*/  LDL.LU R4, [R1+0x21f8] ;  /* 0x0021f80001047983 */ /* 0x000f280000300800 */
[----:B------:R-:W4:Y:S04]  /*1e550*/  LDL.LU R3, [R1+0x21f4] ;  /* 0x0021f40001037983 */ /* 0x000f280000300800 */
[----:B------:R-:W4:Y:S04]  /*1e560*/  LDL.LU R2, [R1+0x21f0] ;  /* 0x0021f00001027983 */ /* 0x000f280000300800 */
[----:B------:R0:W-:Y:S04]  /*1e570*/  STS.U8 [R29+UR5+0x680], R16 ;  /* 0x000680101d007988 */ /* 0x0001e80008000005 */
[----:B------:R1:W-:Y:S04]  /*1e580*/  STS.U8 [R29+UR5+0x6c0], R18 ;  /* 0x0006c0121d007988 */ /* 0x0003e80008000005 */
[----:B------:R1:W-:Y:S04]  /*1e590*/  STS.U8 [R29+UR5+0x880], R20 ;  /* 0x000880141d007988 */ /* 0x0003e80008000005 */
[----:B0-----:R-:W4:Y:S04]  /*1e5a0*/  LDL.LU R16, [R1+0x21ec] ;  /* 0x0021ec0001107983 */ /* 0x001f280000300800 */
[----:B-1----:R-:W3:Y:S04]  /*1e5b0*/  LDL.LU R18, [R1+0x21e8] ;  /* 0x0021e80001127983 */ /* 0x002ee80000300800 */
[----:B------:R-:W2:Y:S04]  /*1e5c0*/  LDL.LU R20, [R1+0x21e4] ;  /* 0x0021e40001147983 */ /* 0x000ea80000300800 */
[----:B------:R0:W-:Y:S04]  /*1e5d0*/  STS.U8 [R29+UR5+0x8c0], R27 ;  /* 0x0008c01b1d007988 */ /* 0x0001e80008000005 */
[----:B0-----:R-:W4:Y:S04]  /*1e5e0*/  LDL.LU R27, [R1+0x21e0] ;  /* 0x0021e000011b7983 */ /* 0x001f280000300800 */
[----:B--2---:R0:W-:Y:S04]  /*1e5f0*/  STS.U8 [R29+UR5+0xa80], R20 ;  /* 0x000a80141d007988 */ /* 0x0041e80008000005 */
[----:B---3--:R1:W-:Y:S04]  /*1e600*/  STS.U8 [R29+UR5+0xac0], R18 ;  /* 0x000ac0121d007988 */ /* 0x0083e80008000005 */
[----:B0-----:R-:W2:Y:S04]  /*1e610*/  LDL.LU R20, [R1+0x47c] ;  /* 0x00047c0001147983 */ /* 0x001ea80000300800 */
[----:B-1----:R-:W3:Y:S04]  /*1e620*/  LDL.LU R18, [R1+0x480] ;  /* 0x0004800001127983 */ /* 0x002ee80000300800 */
[----:B------:R0:W-:Y:S04]  /*1e630*/  STS.U8 [R29+UR5+0xc80], R7 ;  /* 0x000c80071d007988 */ /* 0x0001e80008000005 */
[----:B0-----:R-:W4:Y:S01]  /*1e640*/  LDL.LU R29, [R1+0x21dc] ;  /* 0x0021dc00011d7983 */ /* 0x001f220000300800 */
[----:B------:R-:W-:-:S02]  /*1e650*/  LOP3.LUT R7, R28, 0x10, RZ, 0x3c, !PT ;  /* 0x000000101c077812 */ /* 0x000fc400078e3cff */
[----:B------:R-:W-:-:S03]  /*1e660*/  LOP3.LUT R28, R28, 0x20, RZ, 0x3c, !PT ;  /* 0x000000201c1c7812 */ /* 0x000fc600078e3cff */
[----:B------:R-:W-:Y:S04]  /*1e670*/  STS.U8 [R7+UR5+0xcc0], R10 ;  /* 0x000cc00a07007988 */ /* 0x000fe80008000005 */
[----:B------:R-:W-:Y:S04]  /*1e680*/  STS.U8 [R7+UR5+0xe80], R17 ;  /* 0x000e801107007988 */ /* 0x000fe80008000005 */
[----:B------:R0:W-:Y:S04]  /*1e690*/  STS.U8 [R7+UR5+0xec0], R19 ;  /* 0x000ec01307007988 */ /* 0x0001e80008000005 */
[----:B0-----:R-:W4:Y:S04]  /*1e6a0*/  LDL.LU R19, [R1+0xd4] ;  /* 0x0000d40001137983 */ /* 0x001f280000300800 */
[----:B------:R-:W4:Y:S04]  /*1e6b0*/  LDL.LU R17, [R1+0x38] ;  /* 0x0000380001117983 */ /* 0x000f280000300800 */
[----:B------:R-:W4:Y:S04]  /*1e6c0*/  LDL.LU R10, [R1+0x34] ;  /* 0x00003400010a7983 */ /* 0x000f280000300800 */
[----:B------:R-:W4:Y:S04]  /*1e6d0*/  LDL.LU R7, [R1+0x18] ;  /* 0x0000180001077983 */ /* 0x000f280000300800 */
[----:B---3--:R0:W-:Y:S04]  /*1e6e0*/  STS.U8 [R28+UR5+0x100], R18 ;  /* 0x000100121c007988 */ /* 0x0081e80008000005 */
[----:B--2---:R-:W-:Y:S04]  /*1e6f0*/  STS.U8 [R28+UR5+0x140], R20 ;  /* 0x000140141c007988 */ /* 0x004fe80008000005 */
[----:B------:R-:W-:Y:S04]  /*1e700*/  STS.U8 [R28+UR5+0x300], R9 ;  /* 0x000300091c007988 */ /* 0x000fe80008000005 */
[----:B------:R-:W-:Y:S04]  /*1e710*/  STS.U8 [R28+UR5+0x340], R8 ;  /* 0x000340081c007988 */ /* 0x000fe80008000005 */
[----:B----4-:R-:W-:Y:S04]  /*1e720*/  STS.U8 [R28+UR5+0x500], R6 ;  /* 0x000500061c007988 */ /* 0x010fe80008000005 */
[----:B------:R-:W-:Y:S04]  /*1e730*/  STS.U8 [R28+UR5+0x540], R5 ;  /* 0x000540051c007988 */ /* 0x000fe80008000005 */
[----:B------:R-:W-:Y:S04]  /*1e740*/  STS.U8 [R28+UR5+0x700], R22 ;  /* 0x000700161c007988 */ /* 0x000fe80008000005 */
[----:B------:R1:W-:Y:S04]  /*1e750*/  STS.U8 [R28+UR5+0x740], R26 ;  /* 0x0007401a1c007988 */ /* 0x0003e80008000005 */
[----:B0-----:R-:W2:Y:S04]  /*1e760*/  LDL.LU R18, [R1+0x14] ;  /* 0x0000140001127983 */ /* 0x001ea80000300800 */
[----:B------:R0:W-:Y:S04]  /*1e770*/  STS.U8 [R28+UR5+0x900], R0 ;  /* 0x000900001c007988 */ /* 0x0001e80008000005 */
[----:B-1----:R-:W3:Y:S04]  /*1e780*/  LDL.LU R26, [R1+0x48c] ;  /* 0x00048c00011a7983 */ /* 0x002ee80000300800 */
[----:B------:R-:W4:Y:S04]  /*1e790*/  LDL.LU R9, [R1+0x49c] ;  /* 0x00049c0001097983 */ /* 0x000f280000300800 */
[----:B------:R-:W3:Y:S04]  /*1e7a0*/  LDL.LU R5, [R1+0x498] ;  /* 0x0004980001057983 */ /* 0x000ee80000300800 */
[----:B------:R-:W2:Y:S04]  /*1e7b0*/  LDL.LU R8, [R1+0x4a4] ;  /* 0x0004a40001087983 */ /* 0x000ea80000300800 */
[----:B------:R-:W3:Y:S04]  /*1e7c0*/  LDL.LU R6, [R1+0x4a0] ;  /* 0x0004a00001067983 */ /* 0x000ee80000300800 */
[----:B------:R-:W3:Y:S04]  /*1e7d0*/  LDL.LU R22, [R1+0x4ac] ;  /* 0x0004ac0001167983 */ /* 0x000ee80000300800 */
[----:B0-----:R-:W3:Y:S04]  /*1e7e0*/  LDL.LU R0, [R1+0x4a8] ;  /* 0x0004a80001007983 */ /* 0x001ee80000300800 */
[----:B------:R0:W-:Y:S04]  /*1e7f0*/  STS.U8 [R28+UR5+0x940], R29 ;  /* 0x0009401d1c007988 */ /* 0x0001e80008000005 */
[----:B------:R1:W-:Y:S04]  /*1e800*/  STS.U8 [R28+UR5+0xb00], R16 ;  /* 0x000b00101c007988 */ /* 0x0003e80008000005 */
[----:B------:R1:W-:Y:S04]  /*1e810*/  STS.U8 [R28+UR5+0xb40], R2 ;  /* 0x000b40021c007988 */ /* 0x0003e80008000005 */
[----:B0-----:R-:W3:Y:S04]  /*1e820*/  LDL.LU R29, [R1+0xd8] ;  /* 0x0000d800011d7983 */ /* 0x001ee80000300800 */
[----:B-1----:R-:W3:Y:S04]  /*1e830*/  LDL.LU R16, [R1+0x474] ;  /* 0x0004740001107983 */ /* 0x002ee80000300800 */
[----:B------:R-:W3:Y:S01]  /*1e840*/  LDL.LU R2, [R1+0x478] ;  /* 0x0004780001027983 */ /* 0x000ee20000300800 */
[----:B------:R-:W0:Y:S03]  /*1e850*/  S2R R20, SR_TID.X ;  /* 0x0000000000147919 */ /* 0x000e260000002100 */
[----:B------:R1:W-:Y:S04]  /*1e860*/  STS.U8 [R28+UR5+0xd00], R11 ;  /* 0x000d000b1c007988 */ /* 0x0003e80008000005 */
[----:B-1----:R-:W3:Y:S01]  /*1e870*/  LDL.LU R28, [R1+0x21d8] ;  /* 0x0021d800011c7983 */ /* 0x002ee20000300800 */
[----:B0-----:R-:W-:-:S04]  /*1e880*/  LOP3.LUT R20, R20, 0x3f, RZ, 0xc0, !PT ;  /* 0x0000003f14147812 */ /* 0x001fc800078ec0ff */
[C---:B------:R-:W-:Y:S02]  /*1e890*/  LOP3.LUT R11, R20.reuse, 0x20, RZ, 0x3c, !PT ;  /* 0x00000020140b7812 */ /* 0x040fe400078e3cff */
[----:B------:R-:W-:-:S03]  /*1e8a0*/  LOP3.LUT R20, R20, 0x30, RZ, 0x3c, !PT ;  /* 0x0000003014147812 */ /* 0x000fc600078e3cff */
[----:B------:R-:W-:Y:S04]  /*1e8b0*/  STS.U8 [R11+UR5+0xd40], R12 ;  /* 0x000d400c0b007988 */ /* 0x000fe80008000005 */
[----:B------:R-:W-:Y:S04]  /*1e8c0*/  STS.U8 [R11+UR5+0xf00], R23 ;  /* 0x000f00170b007988 */ /* 0x000fe80008000005 */
[----:B------:R-:W-:Y:S04]  /*1e8d0*/  STS.U8 [R11+UR5+0xf40], R24 ;  /* 0x000f40180b007988 */ /* 0x000fe80008000005 */
[----:B--2---:R-:W-:Y:S04]  /*1e8e0*/  STL [R1+0x21d0], R8 ;  /* 0x0021d00801007387 */ /* 0x004fe80000100800 */
[----:B----4-:R-:W-:Y:S04]  /*1e8f0*/  STL [R1+0x21d4], R9 ;  /* 0x0021d40901007387 */ /* 0x010fe80000100800 */
[----:B---3--:R-:W-:Y:S04]  /*1e900*/  STS.U8 [R20+UR5+0x180], R2 ;  /* 0x0001800214007988 */ /* 0x008fe80008000005 */
[----:B------:R0:W-:Y:S04]  /*1e910*/  STS.U8 [R20+UR5+0x1c0], R16 ;  /* 0x0001c01014007988 */ /* 0x0001e80008000005 */
[----:B0-----:R-:W2:Y:S04]  /*1e920*/  LDL R16, [R1+0x7c0] ;  /* 0x0007c00001107983 */ /* 0x001ea80000100800 */
        /* <DEDUP_REMOVED lines=13> */
[----:B------:R-:W-:Y:S01]  /*1ea00*/  STS.U8 [R20+UR5+0xfc0], R26 ;  /* 0x000fc01a14007988 */ /* 0x000fe20008000005 */
[----:B------:R-:W-:Y:S06]  /*1ea10*/  BAR.SYNC.DEFER_BLOCKING 0x0 ;  /* 0x0000000000007b1d */ /* 0x000fec0000010000 */
[----:B--2---:R-:W0:Y:S04]  /*1ea20*/  LDSM.16.M88.4 R8, [R16+UR5] ;  /* 0x000000051008783b */ /* 0x004e280008000200 */
[----:B0-----:R-:W-:Y:S01]  /*1ea30*/  STL.64 [R1+0x748], R10 ;  /* 0x0007480a01007387 */ /* 0x001fe20000100a00 */
[----:B------:R-:W-:-:S03]  /*1ea40*/  IMAD.MOV.U32 R27, RZ, RZ, R9 ;  /* 0x000000ffff1b7224 */ /* 0x000fc600078e0009 */
[----:B------:R-:W2:Y:S01]  /*1ea50*/  LDL.LU R9, [R1+0x21d4] ;  /* 0x0021d40001097983 */ /* 0x000ea20000300800 */
[----:B------:R-:W-:Y:S02]  /*1ea60*/  IMAD.MOV.U32 R26, RZ, RZ, R8 ;  /* 0x000000ffff1a7224 */ /* 0x000fe400078e0008 */
[----:B------:R-:W-:Y:S02]  /*1ea70*/  IMAD R4, R14, 0x100, R15 ;  /* 0x000001000e047824 */ /* 0x000fe400078e020f */
[----:B--2---:R-:W-:Y:S02]  /*1ea80*/  IMAD R5, R5, 0x100, R9 ;  /* 0x0000010005057824 */ /* 0x004fe400078e0209 */
[----:B------:R-:W0:Y:S04]  /*1ea90*/  LDSM.16.M88.4 R8, [R16+UR5+0x200] ;  /* 0x000200051008783b */ /* 0x000e280008000200 */
[----:B0-----:R0:W-:Y:S01]  /*1eaa0*/  STL.64 [R1+0x750], R8 ;  /* 0x0007500801007387 */ /* 0x0011e20000100a00 */
[----:B------:R-:W-:-:S03]  /*1eab0*/  IMAD.MOV.U32 R14, RZ, RZ, R8 ;  /* 0x000000ffff0e7224 */ /* 0x000fc600078e0008 */
[----:B------:R1:W-:Y:S04]  /*1eac0*/  STL.64 [R1+0x758], R10 ;  /* 0x0007580a01007387 */ /* 0x0003e80000100a00 */
[----:B0-----:R-:W2:Y:S01]  /*1ead0*/  LDL.LU R8, [R1+0x21d0] ;  /* 0x0021d00001087983 */ /* 0x001ea20000300800 */
[----:B------:R-:W-:-:S03]  /*1eae0*/  IMAD R7, R0, 0x100, R22 ;  /* 0x0000010000077824 */ /* 0x000fc600078e0216 */
[----:B------:R-:W0:Y:S01]  /*1eaf0*/  LDSM.16.M88.4 R20, [R16+UR5+0x400] ;  /* 0x000400051014783b */ /* 0x000e220008000200 */
[----:B------:R-:W-:Y:S02]  /*1eb00*/  IMAD.MOV.U32 R3, RZ, RZ, R9 ;  /* 0x000000ffff037224 */ /* 0x000fe400078e0009 */
[----:B--2---:R-:W-:Y:S02]  /*1eb10*/  IMAD R6, R6, 0x100, R8 ;  /* 0x0000010006067824 */ /* 0x004fe400078e0208 */
[----:B------:R-:W2:Y:S04]  /*1eb20*/  LDL.LU.64 R8, [R1+0x50] ;  /* 0x0000500001087983 */ /* 0x000ea80000300a00 */
[----:B-1----:R-:W2:Y:S04]  /*1eb30*/  LDL.LU.64 R10, [R1+0x58] ;  /* 0x00005800010a7983 */ /* 0x002ea80000300a00 */
[----:B0-----:R-:W-:Y:S04]  /*1eb40*/  STL.64 [R1+0x760], R20 ;  /* 0x0007601401007387 */ /* 0x001fe80000100a00 */
[----:B------:R0:W-:Y:S04]  /*1eb50*/  STL.64 [R1+0x768], R22 ;  /* 0x0007681601007387 */ /* 0x0001e80000100a00 */
[----:B------:R1:W-:Y:S04]  /*1eb60*/  STL.64 [R1+0x21c8], R26 ;  /* 0x0021c81a01007387 */ /* 0x0003e80000100a00 */
[----:B------:R-:W3:Y:S01]  /*1eb70*/  LDL.LU.64 R24, [R1+0x400] ;  /* 0x0004000001187983 */ /* 0x000ee20000300a00 */
[----:B0-----:R-:W-:-:S02]  /*1eb80*/  F2FP.F16.E5M2.UNPACK_B R22, R26 ;  /* 0x0000001aff16723e */ /* 0x001fc400020004ff */
[----:B------:R-:W-:Y:S02]  /*1eb90*/  F2FP.F16.E5M2.UNPACK_B R23, R27 ;  /* 0x0000001bff17723e */ /* 0x000fe400020004ff */
[----:B-1----:R-:W3:Y:S01]  /*1eba0*/  LDL.LU.64 R26, [R1+0x408] ;  /* 0x00040800011a7983 */ /* 0x002ee20000300a00 */
[----:B------:R-:W-:Y:S02]  /*1ebb0*/  F2FP.F16.E5M2.UNPACK_B R4, R4 ;  /* 0x00000004ff04723e */ /* 0x000fe400020004ff */
[----:B------:R-:W-:Y:S02]  /*1ebc0*/  F2FP.F16.E5M2.UNPACK_B R5, R5 ;  /* 0x00000005ff05723e */ /* 0x000fe400020004ff */
[----:B------:R-:W-:Y:S02]  /*1ebd0*/  F2FP.F16.E5M2.UNPACK_B R6, R6 ;  /* 0x00000006ff06723e */ /* 0x000fe400020004ff */
[----:B------:R-:W-:Y:S01]  /*1ebe0*/  F2FP.F16.E5M2.UNPACK_B R7, R7 ;  /* 0x00000007ff07723e */ /* 0x000fe200020004ff */
[----:B------:R-:W-:Y:S01]  /*1ebf0*/  STL [R1+0x2190], R23 ;  /* 0x0021901701007387 */ /* 0x000fe20000100800 */
[----:B------:R-:W-:-:S02]  /*1ec00*/  IMAD.MOV.U32 R2, RZ, RZ, R20 ;  /* 0x000000ffff027224 */ /* 0x000fc400078e0014 */
[----:B------:R-:W-:Y:S01]  /*1ec10*/  IMAD.MOV.U32 R0, RZ, RZ, R21 ;  /* 0x000000ffff007224 */ /* 0x000fe200078e0015 */
[----:B------:R-:W-:Y:S02]  /*1ec20*/  F2FP.F16.E5M2.UNPACK_B R20, R14 ;  /* 0x0000000eff14723e */ /* 0x000fe400020004ff */
[----:B------:R-:W-:Y:S01]  /*1ec30*/  F2FP.F16.E5M2.UNPACK_B R21, R3 ;  /* 0x00000003ff15723e */ /* 0x000fe200020004ff */
[----:B---3--:R-:W-:-:S15]  /*1ec40*/  HMMA.16816.F32 R24, R4, R22, R24 ;  /* 0x000000160418723c */ /* 0x008fde0000001818 */
[----:B------:R-:W-:-:S08]  /*1ec50*/  NOP ;  /* 0x0000000000007918 */ /* 0x000fd00000000000 */
[----:B------:R-:W-:Y:S04]  /*1ec60*/  STL.64 [R1+0x20], R24 ;  /* 0x0000201801007387 */ /* 0x000fe80000100a00 */
[----:B------:R-:W-:Y:S04]  /*1ec70*/  STL.64 [R1+0x28], R26 ;  /* 0x0000281a01007387 */ /* 0x000fe80000100a00 */
[----:B------:R-:W0:Y:S01]  /*1ec80*/  LDSM.16.M88.4 R24, [R16+UR5+0x600] ;  /* 0x000600051018783b */ /* 0x000e220008000200 */
[----:B--2---:R-:W-:Y:S03]  /*1ec90*/  HMMA.16816.F32 R8, R4, R20, R8 ;  /* 0x000000140408723c */ /* 0x004fe60000001808 */
[----:B0-----:R-:W-:Y:S01]  /*1eca0*/  STL.64 [R1+0x770], R24 ;  /* 0x0007701801007387 */ /* 0x001fe20000100a00 */
[----:B------:R-:W-:-:S03]  /*1ecb0*/  IMAD.MOV.U32 R12, RZ, RZ, R24 ;  /* 0x000000ffff0c7224 */ /* 0x000fc600078e0018 */
[----:B------:R-:W-:Y:S01]  /*1ecc0*/  STL.64 [R1+0x778], R26 ;  /* 0x0007781a01007387 */ /* 0x000fe20000100a00 */
[----:B------:R-:W-:-:S03]  /*1ecd0*/  IMAD.MOV.U32 R13, RZ, RZ, R25 ;  /* 0x000000ffff0d7224 */ /* 0x000fc600078e0019 */
[----:B------:R-:W0:-:S12]  /*1ece0*/  LDSM.16.M88.4 R24, [R16+UR5+0x800] ;  /* 0x000800051018783b */ /* 0x000e180008000200 */
[----:B------:R-:W-:Y:S04]  /*1ecf0*/  STL.64 [R1+0x50], R8 ;  /* 0x0000500801007387 */ /* 0x000fe80000100a00 */
[----:B------:R1:W-:Y:S04]  /*1ed00*/  STL.64 [R1+0x58], R10 ;  /* 0x0000580a01007387 */ /* 0x0003e80000100a00 */
[----:B0-----:R-:W-:Y:S01]  /*1ed10*/  STL.64 [R1+0x780], R24 ;  /* 0x0007801801007387 */ /* 0x001fe20000100a00 */
[----:B-1----:R-:W-:-:S03]  /*1ed20*/  IMAD.MOV.U32 R10, RZ, RZ, R24 ;  /* 0x000000ffff0a7224 */ /* 0x002fc600078e0018 */
[----:B------:R-:W-:Y:S01]  /*1ed30*/  STL.64 [R1+0x788], R26 ;  /* 0x0007881a01007387 */ /* 0x000fe20000100a00 */
[----:B------:R-:W-:-:S03]  /*1ed40*/  IMAD.MOV.U32 R11, RZ, RZ, R25 ;  /* 0x000000ffff0b7224 */ /* 0x000fc600078e0019 */
[----:B------:R-:W0:Y:S02]  /*1ed50*/  LDSM.16.M88.4 R24, [R16+UR5+0xa00] ;  /* 0x000a00051018783b */ /* 0x000e240008000200 */
[----:B0-----:R-:W-:Y:S02]  /*1ed60*/  IMAD.MOV.U32 R8, RZ, RZ, R24 ;  /* 0x000000ffff087224 */ /* 0x001fe400078e0018 */
[----:B------:R-:W-:Y:S01]  /*1ed70*/  IMAD.MOV.U32 R9, RZ, RZ, R25 ;  /* 0x000000ffff097224 */ /* 0x000fe200078e0019 */
[----:B------:R-:W-:Y:S04]  /*1ed80*/  STL.64 [R1+0x790], R24 ;  /* 0x0007901801007387 */ /* 0x000fe80000100a00 */
[----:B------:R0:W-:Y:S04]  /*1ed90*/  STL.64 [R1+0x798], R26 ;  /* 0x0007981a01007387 */ /* 0x0001e80000100a00 */
[----:B0-----:R-:W2:Y:S04]  /*1eda0*/  LDL.LU.64 R26, [R1+0x21c8] ;  /* 0x0021c800011a7983 */ /* 0x001ea80000300a00 */
[----:B------:R-:W-:Y:S04]  /*1edb0*/  STL.64 [R1+0x21c0], R10 ;  /* 0x0021c00a01007387 */ /* 0x000fe80000100a00 */
[----:B------:R0:W-:Y:S04]  /*1edc0*/  STL.64 [R1+0x21b8], R8 ;  /* 0x0021b80801007387 */ /* 0x0001e80000100a00 */
[----:B0-----:R-:W3:Y:S04]  /*1edd0*/  LDL.LU.64 R8, [R1+0x70] ;  /* 0x0000700001087983 */ /* 0x001ee80000300a00 */
[----:B------:R-:W3:Y:S01]  /*1ede0*/  LDL.LU.64 R10, [R1+0x78] ;  /* 0x00007800010a7983 */ /* 0x000ee20000300a00 */
[----:B------:R-:W-:-:S02]  /*1edf0*/  F2FP.F16.E5M2.UNPACK_B R14, R2 ;  /* 0x00000002ff0e723e */ /* 0x000fc400020004ff */
[----:B------:R-:W-:-:S07]  /*1ee00*/  F2FP.F16.E5M2.UNPACK_B R15, R0 ;  /* 0x00000000ff0f723e */ /* 0x000fce00020004ff */
[----:B---3--:R-:W-:-:S15]  /*1ee10*/  HMMA.16816.F32 R8, R4, R14, R8 ;  /* 0x0000000e0408723c */ /* 0x008fde0000001808 */
[----:B------:R-:W-:-:S08]  /*1ee20*/  NOP ;  /* 0x0000000000007918 */ /* 0x000fd00000000000 */
[----:B------:R0:W-:Y:S04]  /*1ee30*/  STL.64 [R1+0x70], R8 ;  /* 0x0000700801007387 */ /* 0x0001e80000100a00 */
[----:B------:R1:W-:Y:S04]  /*1ee40*/  STL.64 [R1+0x78], R10 ;  /* 0x0000780a01007387 */ /* 0x0003e80000100a00 */
[----:B0-----:R-:W3:Y:S04]  /*1ee50*/  LDL.LU.64 R8, [R1+0x90] ;  /* 0x0000900001087983 */ /* 0x001ee80000300a00 */
[----:B-1----:R-:W3:Y:S04]  /*1ee60*/  LDL.LU.64 R10, [R1+0x98] ;  /* 0x00009800010a7983 */ /* 0x002ee80000300a00 */
[----:B------:R-:W4:Y:S04]  /*1ee70*/  LDL.LU R23, [R1+0x4b4] ;  /* 0x0004b40001177983 */ /* 0x000f280000300800 */
[----:B----4-:R-:W-:Y:S04]  /*1ee80*/  STL.64 [R1+0x21a0], R22 ;  /* 0x0021a01601007387 */ /* 0x010fe80000100a00 */
[----:B------:R-:W-:Y:S04]  /*1ee90*/  STL.64 [R1+0x2198], R20 ;  /* 0x0021981401007387 */ /* 0x000fe80000100a00 */
[----:B------:R-:W0:Y:S04]  /*1eea0*/  LDSM.16.M88.4 R20, [R16+UR5+0xc00] ;  /* 0x000c00051014783b */ /* 0x000e280008000200 */
[----:B------:R-:W4:Y:S04]  /*1eeb0*/  LDL.LU R28, [R1+0x4c0] ;  /* 0x0004c000011c7983 */ /* 0x000f280000300800 */
[----:B------:R-:W4:Y:S04]  /*1eec0*/  LDL.LU R29, [R1+0x4cc] ;  /* 0x0004cc00011d7983 */ /* 0x000f280000300800 */
[----:B------:R-:W4:Y:S04]  /*1eed0*/  LDL.LU R0, [R1+0x4c8] ;  /* 0x0004c80001007983 */ /* 0x000f280000300800 */
[----:B------:R-:W1:Y:S04]  /*1eee0*/  LDSM.16.M88.4 R16, [R16+UR5+0xe00] ;  /* 0x000e00051010783b */ /* 0x000e680008000200 */
[----:B0-----:R0:W-:Y:S01]  /*1eef0*/  STL.64 [R1+0x7a0], R20 ;  /* 0x0007a01401007387 */ /* 0x0011e20000100a00 */
[----:B------:R-:W-:-:S03]  /*1ef00*/  IMAD.MOV.U32 R2, RZ, RZ, R20 ;  /* 0x000000ffff027224 */ /* 0x000fc600078e0014 */
[----:B------:R2:W-:Y:S01]  /*1ef10*/  STL.64 [R1+0x7a8], R22 ;  /* 0x0007a81601007387 */ /* 0x0005e20000100a00 */
[----:B------:R-:W-:-:S03]  /*1ef20*/  IMAD.MOV.U32 R3, RZ, RZ, R21 ;  /* 0x000000ffff037224 */ /* 0x000fc600078e0015 */
[----:B0-----:R-:W4:Y:S04]  /*1ef30*/  LDL.LU.64 R20, [R1+0x3f0] ;  /* 0x0003f00001147983 */ /* 0x001f280000300a00 */
[----:B--2---:R-:W2:Y:S01]  /*1ef40*/  LDL.LU.64 R22, [R1+0x3f8] ;  /* 0x0003f80001167983 */ /* 0x004ea20000300a00 */
[----:B------:R-:W-:Y:S02]  /*1ef50*/  F2FP.F16.E5M2.UNPACK_B R12, R12 ;  /* 0x0000000cff0c723e */ /* 0x000fe400020004ff */
[----:B------:R-:W-:-:S07]  /*1ef60*/  F2FP.F16.E5M2.UNPACK_B R13, R13 ;  /* 0x0000000dff0d723e */ /* 0x000fce00020004ff */
[----:B---3--:R-:W-:Y:S01]  /*1ef70*/  HMMA.16816.F32 R8, R4, R12, R8 ;  /* 0x0000000c0408723c */ /* 0x008fe20000001808 */
[----:B-1----:R-:W-:Y:S02]  /*1ef80*/  IMAD.MOV.U32 R24, RZ, RZ, R16 ;  /* 0x000000ffff187224 */ /* 0x002fe400078e0010 */
[----:B------:R-:W-:Y:S01]  /*1ef90*/  IMAD.MOV.U32 R25, RZ, RZ, R17 ;  /* 0x000000ffff197224 */ /* 0x000fe200078e0011 */
[----:B--2---:R-:W-:Y:S04]  /*1efa0*/  STL.64 [R1+0x21b0], R22 ;  /* 0x0021b01601007387 */ /* 0x004fe80000100a00 */
[----:B----4-:R0:W-:Y:S04]  /*1efb0*/  STL.64 [R1+0x21a8], R20 ;  /* 0x0021a81401007387 */ /* 0x0101e80000100a00 */
[----:B0-----:R-:W2:Y:S04]  /*1efc0*/  LDL.LU.64 R20, [R1+0xc0] ;  /* 0x0000c00001147983 */ /* 0x001ea80000300a00 */
[----:B------:R-:W2:Y:S04]  /*1efd0*/  LDL.LU.64 R22, [R1+0xc8] ;  /* 0x0000c80001167983 */ /* 0x000ea80000300a00 */
[----:B------:R0:W-:Y:S04]  /*1efe0*/  STL.64 [R1+0x7b0], R16 ;  /* 0x0007b01001007387 */ /* 0x0001e80000100a00 */
[----:B------:R1:W-:Y:S04]  /*1eff0*/  STL.64 [R1+0x7b8], R18 ;  /* 0x0007b81201007387 */ /* 0x0003e80000100a00 */
[----:B0-----:R-:W3:Y:S04]  /*1f000*/  LDL.LU.64 R16, [R1+0x310] ;  /* 0x0003100001107983 */ /* 0x001ee80000300a00 */
[----:B-1----:R-:W3:Y:S04]  /*1f010*/  LDL.LU.64 R18, [R1+0x318] ;  /* 0x0003180001127983 */ /* 0x002ee80000300a00 */
[----:B------:R-:W-:Y:S04]  /*1f020*/  STL.64 [R1+0x90], R8 ;  /* 0x0000900801007387 */ /* 0x000fe80000100a00 */
[----:B------:R0:W-:Y:S04]  /*1f030*/  STL.64 [R1+0x98], R10 ;  /* 0x0000980a01007387 */ /* 0x0001e80000100a00 */
[----:B0-----:R-:W4:Y:S04]  /*1f040*/  LDL.LU.64 R10, [R1+0x21c0] ;  /* 0x0021c000010a7983 */ /* 0x001f280000300a00 */
[----:B------:R-:W3:Y:S04]  /*1f050*/  LDL.LU.64 R8, [R1+0x21b8] ;  /* 0x0021b80001087983 */ /* 0x000ee80000300a00 */
[----:B------:R-:W-:Y:S04]  /*1f060*/  STL.64 [R1+0x2188], R14 ;  /* 0x0021880e01007387 */ /* 0x000fe80000100a00 */
[----:B------:R0:W-:Y:S04]  /*1f070*/  STL.64 [R1+0x2180], R12 ;  /* 0x0021800c01007387 */ /* 0x0001e80000100a00 */
[----:B0-----:R-:W3:Y:S04]  /*1f080*/  LDL.LU.64 R12, [R1+0x3e0] ;  /* 0x0003e000010c7983 */ /* 0x001ee80000300a00 */
[----:B------:R-:W3:Y:S01]  /*1f090*/  LDL.LU.64 R14, [R1+0x3e8] ;  /* 0x0003e800010e7983 */ /* 0x000ee20000300a00 */
[----:B----4-:R-:W-:-:S02]  /*1f0a0*/  F2FP.F16.E5M2.UNPACK_B R10, R10 ;  /* 0x0000000aff0a723e */ /* 0x010fc400020004ff */
[----:B------:R-:W-:-:S07]  /*1f0b0*/  F2FP.F16.E5M2.UNPACK_B R11, R11 ;  /* 0x0000000bff0b723e */ /* 0x000fce00020004ff */
[----:B--2---:R-:W-:-:S15]  /*1f0c0*/  HMMA.16816.F32 R20, R4, R10, R20 ;  /* 0x0000000a0414723c */ /* 0x004fde0000001814 */
[----:B------:R-:W-:-:S08]  /*1f0d0*/  NOP ;  /* 0x0000000000007918 */ /* 0x000fd00000000000 */
[----:B------:R-:W-:Y:S04]  /*1f0e0*/  STL.64 [R1+0xd0], R20 ;  /* 0x0000d01401007387 */ /* 0x000fe80000100a00 */
[----:B------:R0:W-:Y:S04]  /*1f0f0*/  STL.64 [R1+0xd8], R22 ;  /* 0x0000d81601007387 */ /* 0x0001e80000100a00 */
[----:B0-----:R-:W2:Y:S04]  /*1f100*/  LDL.LU.64 R22, [R1+0x21b0] ;  /* 0x0021b00001167983 */ /* 0x001ea80000300a00 */
[----:B------:R-:W2:Y:S01]  /*1f110*/  LDL.LU.64 R20, [R1+0x21a8] ;  /* 0x0021a80001147983 */ /* 0x000ea20000300a00 */
[----:B---3--:R-:W-:-:S02]  /*1f120*/  F2FP.F16.E5M2.UNPACK_B R8, R8 ;  /* 0x00000008ff08723e */ /* 0x008fc400020004ff */
[----:B------:R-:W-:Y:S02]  /*1f130*/  F2FP.F16.E5M2.UNPACK_B R9, R9 ;  /* 0x00000009ff09723e */ /* 0x000fe400020004ff */
[----:B------:R-:W-:Y:S02]  /*1f140*/  F2FP.F16.E5M2.UNPACK_B R2, R2 ;  /* 0x00000002ff02723e */ /* 0x000fe400020004ff */
[----:B------:R-:W-:-:S07]  /*1f150*/  F2FP.F16.E5M2.UNPACK_B R3, R3 ;  /* 0x00000003ff03723e */ /* 0x000fce00020004ff */
[----:B------:R-:W-:Y:S01]  /*1f160*/  HMMA.16816.F32 R12, R4, R2, R12 ;  /* 0x00000002040c723c */ /* 0x000fe2000000180c */
[----:B------:R-:W-:Y:S02]  /*1f170*/  F2FP.F16.E5M2.UNPACK_B R24, R24 ;  /* 0x00000018ff18723e */ /* 0x000fe400020004ff */
[----:B------:R-:W-:-:S07]  /*1f180*/  F2FP.F16.E5M2.UNPACK_B R25, R25 ;  /* 0x00000019ff19723e */ /* 0x000fce00020004ff */
[C---:B------:R-:W-:Y:S06]  /*1f190*/  HMMA.16816.F32 R16, R4.reuse, R24, R16 ;  /* 0x000000180410723c */ /* 0x040fec0000001810 */
[----:B--2---:R-:W-:-:S15]  /*1f1a0*/  HMMA.16816.F32 R20, R4, R8, R20 ;  /* 0x000000080414723c */ /* 0x004fde0000001814 */
[----:B------:R-:W-:-:S08]  /*1f1b0*/  NOP ;  /* 0x0000000000007918 */ /* 0x000fd00000000000 */
[----:B------:R-:W-:Y:S04]  /*1f1c0*/  STL.64 [R1+0x400], R20 ;  /* 0x0004001401007387 */ /* 0x000fe80000100a00 */
[----:B------:R0:W-:Y:S04]  /*1f1d0*/  STL.64 [R1+0x408], R22 ;  /* 0x0004081601007387 */ /* 0x0001e80000100a00 */
[----:B0-----:R-:W2:Y:S04]  /*1f1e0*/  LDL.LU.64 R22, [R1+0x21a0] ;  /* 0x0021a00001167983 */ /* 0x001ea80000300a00 */
[----:B------:R-:W3:Y:S04]  /*1f1f0*/  LDL.LU.64 R20, [R1+0x2198] ;  /* 0x0021980001147983 */ /* 0x000ee80000300a00 */
[----:B------:R0:W-:Y:S04]  /*1f200*/  STL.64 [R1+0x3f0], R12 ;  /* 0x0003f00c01007387 */ /* 0x0001e80000100a00 */
[----:B------:R1:W-:Y:S04]  /*1f210*/  STL.64 [R1+0x3f8], R14 ;  /* 0x0003f80e01007387 */ /* 0x0003e80000100a00 */
[----:B0-----:R-:W4:Y:S04]  /*1f220*/  LDL.LU.64 R12, [R1+0x450] ;  /* 0x00045000010c7983 */ /* 0x001f280000300a00 */
[----:B-1----:R-:W4:Y:S04]  /*1f230*/  LDL.LU.64 R14, [R1+0x458] ;  /* 0x00045800010e7983 */ /* 0x002f280000300a00 */
[----:B------:R-:W2:Y:S04]  /*1f240*/  LDL.LU R4, [R1+0x4b0] ;  /* 0x0004b00001047983 */ /* 0x000ea80000300800 */
[----:B------:R-:W3:Y:S04]  /*1f250*/  LDL.LU R5, [R1+0x4bc] ;  /* 0x0004bc0001057983 */ /* 0x000ee80000300800 */
[----:B------:R0:W-:Y:S04]  /*1f260*/  STL.64 [R1+0x320], R16 ;  /* 0x0003201001007387 */ /* 0x0001e80000100a00 */
[----:B------:R1:W-:Y:S04]  /*1f270*/  STL.64 [R1+0x328], R18 ;  /* 0x0003281201007387 */ /* 0x0003e80000100a00 */
[----:B------:R-:W3:Y:S04]  /*1f280*/  LDL.LU R6, [R1+0x4b8] ;  /* 0x0004b80001067983 */ /* 0x000ee80000300800 */
[----:B------:R-:W4:Y:S04]  /*1f290*/  LDL.LU R7, [R1+0x4c4] ;  /* 0x0004c40001077983 */ /* 0x000f280000300800 */
[----:B0-----:R-:W4:Y:S04]  /*1f2a0*/  LDL.LU.64 R16, [R1+0x2f0] ;  /* 0x0002f00001107983 */ /* 0x001f280000300a00 */
[----:B-1----:R-:W4:Y:S04]  /*1f2b0*/  LDL.LU.64 R18, [R1+0x2f8] ;  /* 0x0002f80001127983 */ /* 0x002f280000300a00 */
[----:B------:R-:W-:Y:S04]  /*1f2c0*/  STL.64 [R1+0x2158], R26 ;  /* 0x0021581a01007387 */ /* 0x000fe80000100a00 */
[----:B------:R0:W-:Y:S04]  /*1f2d0*/  STL.64 [R1+0x2150], R24 ;  /* 0x0021501801007387 */ /* 0x0001e80000100a00 */
[----:B0-----:R-:W4:Y:S04]  /*1f2e0*/  LDL.LU.64 R24, [R1+0x300] ;  /* 0x0003000001187983 */ /* 0x001f280000300a00 */
[----:B------:R-:W4:Y:S01]  /*1f2f0*/  LDL.LU.64 R26, [R1+0x308] ;  /* 0x00030800011a7983 */ /* 0x000f220000300a00 */
[----:B--2---:R-:W-:-:S03]  /*1f300*/  IMAD R4, R4, 0x100, R23 ;  /* 0x0000010004047824 */ /* 0x004fc600078e0217 */
[----:B------:R-:W2:Y:S01]  /*1f310*/  LDL.LU R23, [R1+0x2190] ;  /* 0x0021900001177983 */ /* 0x000ea20000300800 */
[----:B---3--:R-:W-:Y:S02]  /*1f320*/  IMAD R5, R6, 0x100, R5 ;  /* 0x0000010006057824 */ /* 0x008fe400078e0205 */
[----:B----4-:R-:W-:Y:S02]  /*1f330*/  IMAD R6, R28, 0x100, R7 ;  /* 0x000001001c067824 */ /* 0x010fe400078e0207 */
[----:B------:R-:W-:Y:S01]  /*1f340*/  IMAD R7, R0, 0x100, R29 ;  /* 0x0000010000077824 */ /* 0x000fe200078e021d */
[----:B------:R-:W-:Y:S02]  /*1f350*/  F2FP.F16.E5M2.UNPACK_B R4, R4 ;  /* 0x00000004ff04723e */ /* 0x000fe400020004ff */
[----:B------:R-:W-:Y:S02]  /*1f360*/  F2FP.F16.E5M2.UNPACK_B R5, R5 ;  /* 0x00000005ff05723e */ /* 0x000fe400020004ff */
[----:B------:R-:W-:-:S02]  /*1f370*/  F2FP.F16.E5M2.UNPACK_B R6, R6 ;  /* 0x00000006ff06723e */ /* 0x000fc400020004ff */
        /* <DEDUP_REMOVED lines=10> */
[----:B0-----:R-:W3:Y:S04]  /*1f420*/  LDL.LU.64 R24, [R1+0x2e0] ;  /* 0x0002e00001187983 */ /* 0x001ee80000300a00 */
[----:B-1----:R-:W3:Y:S04]  /*1f430*/  LDL.LU.64 R26, [R1+0x2e8] ;  /* 0x0002e800011a7983 */ /* 0x002ee80000300a00 */
[----:B------:R-:W-:Y:S04]  /*1f440*/  STL.64 [R1+0x2168], R22 ;  /* 0x0021681601007387 */ /* 0x000fe80000100a00 */
[----:B------:R0:W-:Y:S04]  /*1f450*/  STL.64 [R1+0x2160], R20 ;  /* 0x0021601401007387 */ /* 0x0001e80000100a00 */
[----:B0-----:R-:W4:Y:S04]  /*1f460*/  LDL.LU.64 R20, [R1+0x3d0] ;  /* 0x0003d00001147983 */ /* 0x001f280000300a00 */
[----:B------:R-:W3:Y:S01]  /*1f470*/  LDL.LU.64 R22, [R1+0x3d8] ;  /* 0x0003d80001167983 */ /* 0x000ee20000300a00 */
[----:B--2---:R-:W-:-:S15]  /*1f480*/  HMMA.16816.F32 R16, R4, R14, R16 ;  /* 0x0000000e0410723c */ /* 0x004fde0000001810 */
[----:B------:R-:W-:-:S08]  /*1f490*/  NOP ;  /* 0x0000000000007918 */ /* 0x000fd00000000000 */
[----:B------:R-:W-:Y:S04]  /*1f4a0*/  STL.64 [R1+0x2f0], R16 ;  /* 0x0002f01001007387 */ /* 0x000fe80000100a00 */
[----:B------:R-:W-:Y:S04]  /*1f4b0*/  STL.64 [R1+0x2f8], R18 ;  /* 0x0002f81201007387 */ /* 0x000fe80000100a00 */
[----:B---3--:R-:W-:Y:S04]  /*1f4c0*/  STL.64 [R1+0x2178], R22 ;  /* 0x0021781601007387 */ /* 0x008fe80000100a00 */
[----:B----4-:R0:W-:Y:S04]  /*1f4d0*/  STL.64 [R1+0x2170], R20 ;  /* 0x0021701401007387 */ /* 0x0101e80000100a00 */
[----:B0-----:R-:W2:Y:S04]  /*1f4e0*/  LDL.LU.64 R20, [R1+0x2d0] ;  /* 0x0002d00001147983 */ /* 0x001ea80000300a00 */
[----:B------:R-:W2:Y:S04]  /*1f4f0*/  LDL.LU.64 R22, [R1+0x2d8] ;  /* 0x0002d80001167983 */ /* 0x000ea80000300a00 */
[----:B------:R-:W3:Y:S04]  /*1f500*/  LDL.LU R28, [R1+0x4f0] ;  /* 0x0004f000011c7983 */ /* 0x000ee80000300800 */
[----:B------:R-:W4:Y:S04]  /*1f510*/  LDL.LU R16, [R1+0x4fc] ;  /* 0x0004fc0001107983 */ /* 0x000f280000300800 */
[----:B------:R-:W3:Y:S04]  /*1f520*/  LDL.LU R29, [R1+0x4f8] ;  /* 0x0004f800011d7983 */ /* 0x000ee80000300800 */
[----:B------:R-:W2:Y:S04]  /*1f530*/  LDL.LU R19, [R1+0x504] ;  /* 0x0005040001137983 */ /* 0x000ea80000300800 */
[----:B------:R-:W4:Y:S04]  /*1f540*/  LDL.LU R17, [R1+0x500] ;  /* 0x0005000001117983 */ /* 0x000f280000300800 */
[----:B------:R-:W2:Y:S04]  /*1f550*/  LDL.LU R18, [R1+0x50c] ;  /* 0x00050c0001127983 */ /* 0x000ea80000300800 */
[----:B--2---:R-:W-:Y:S04]  /*1f560*/  STL.64 [R1+0x20e8], R18 ;  /* 0x0020e81201007387 */ /* 0x004fe80000100a00 */
[----:B----4-:R0:W-:Y:S01]  /*1f570*/  STL.64 [R1+0x20e0], R16 ;  /* 0x0020e01001007387 */ /* 0x0101e20000100a00 */
[C---:B------:R-:W-:Y:S03]  /*1f580*/  HMMA.16816.F32 R20, R4.reuse, R10, R20 ;  /* 0x0000000a0414723c */ /* 0x040fe60000001814 */
[----:B------:R-:W2:Y:S03]  /*1f590*/  LDL.LU R0, [R1+0x508] ;  /* 0x0005080001007983 */ /* 0x000ea60000300800 */
[----:B0-----:R-:W-:Y:S01]  /*1f5a0*/  HMMA.16816.F32 R16, R4, R12, R24 ;  /* 0x0000000c0410723c */ /* 0x001fe20000001818 */
[----:B------:R-:W4:Y:S04]  /*1f5b0*/  LDL.LU.64 R24, [R1+0x2c0] ;  /* 0x0002c00001187983 */ /* 0x000f280000300a00 */
[----:B------:R-:W4:-:S15]  /*1f5c0*/  LDL.LU.64 R26, [R1+0x2c8] ;  /* 0x0002c800011a7983 */ /* 0x000f1e0000300a00 */
[----:B------:R-:W-:-:S03]  /*1f5d0*/  NOP ;  /* 0x0000000000007918 */ /* 0x000fc60000000000 */
[----:B------:R0:W-:Y:S04]  /*1f5e0*/  STL.64 [R1+0x2e0], R16 ;  /* 0x0002e01001007387 */ /* 0x0001e80000100a00 */
[----:B------:R1:W-:Y:S04]  /*1f5f0*/  STL.64 [R1+0x2e8], R18 ;  /* 0x0002e81201007387 */ /* 0x0003e80000100a00 */
[----:B0-----:R-:W3:Y:S04]  /*1f600*/  LDL.LU R16, [R1+0x4e4] ;  /* 0x0004e40001107983 */ /* 0x001ee80000300800 */
[----:B------:R-:W3:Y:S04]  /*1f610*/  LDL.LU R17, [R1+0x4e0] ;  /* 0x0004e00001117983 */ /* 0x000ee80000300800 */
[----:B-1----:R-:W2:Y:S04]  /*1f620*/  LDL.LU R18, [R1+0x4ec] ;  /* 0x0004ec0001127983 */ /* 0x002ea80000300800 */
[----:B------:R-:W2:Y:S04]  /*1f630*/  LDL.LU R19, [R1+0x4e8] ;  /* 0x0004e80001137983 */ /* 0x000ea80000300800 */
[----:B------:R0:W-:Y:S04]  /*1f640*/  STL.64 [R1+0x2138], R14 ;  /* 0x0021380e01007387 */ /* 0x0001e80000100a00 */
[----:B0-----:R-:W3:Y:S04]  /*1f650*/  LDL.LU R14, [R1+0x4dc] ;  /* 0x0004dc00010e7983 */ /* 0x001ee80000300800 */
[----:B------:R-:W3:Y:S04]  /*1f660*/  LDL.LU R15, [R1+0x4d8] ;  /* 0x0004d800010f7983 */ /* 0x000ee80000300800 */
[----:B------:R0:W-:Y:S04]  /*1f670*/  STL.64 [R1+0x2130], R12 ;  /* 0x0021300c01007387 */ /* 0x0001e80000100a00 */
[----:B0-----:R-:W2:Y:S04]  /*1f680*/  LDL.LU R12, [R1+0x4d4] ;  /* 0x0004d400010c7983 */ /* 0x001ea80000300800 */
[----:B------:R-:W2:Y:S04]  /*1f690*/  LDL.LU R13, [R1+0x4d0] ;  /* 0x0004d000010d7983 */ /* 0x000ea80000300800 */
[----:B------:R-:W-:Y:S04]  /*1f6a0*/  STL.64 [R1+0x2d0], R20 ;  /* 0x0002d01401007387 */ /* 0x000fe80000100a00 */
[----:B------:R0:W-:Y:S04]  /*1f6b0*/  STL.64 [R1+0x2d8], R22 ;  /* 0x0002d81601007387 */ /* 0x0001e80000100a00 */
[----:B0-----:R-:W3:Y:S04]  /*1f6c0*/  LDL.LU.64 R22, [R1+0x2178] ;  /* 0x0021780001167983 */ /* 0x001ee80000300a00 */
[----:B------:R-:W3:Y:S01]  /*1f6d0*/  LDL.LU.64 R20, [R1+0x2170] ;  /* 0x0021700001147983 */ /* 0x000ee20000300a00 */
[C---:B----4-:R-:W-:Y:S06]  /*1f6e0*/  HMMA.16816.F32 R24, R4.reuse, R2, R24 ;  /* 0x000000020418723c */ /* 0x050fec0000001818 */
[----:B---3--:R-:W-:-:S15]  /*1f6f0*/  HMMA.16816.F32 R20, R4, R8, R20 ;  /* 0x000000080414723c */ /* 0x008fde0000001814 */
[----:B------:R-:W-:-:S08]  /*1f700*/  NOP ;  /* 0x0000000000007918 */ /* 0x000fd00000000000 */
[----:B------:R-:W-:Y:S04]  /*1f710*/  STL.64 [R1+0x3e0], R20 ;  /* 0x0003e01401007387 */ /* 0x000fe80000100a00 */
[----:B------:R0:W-:Y:S04]  /*1f720*/  STL.64 [R1+0x3e8], R22 ;  /* 0x0003e81601007387 */ /* 0x0001e80000100a00 */
[----:B0-----:R-:W3:Y:S04]  /*1f730*/  LDL.LU.64 R22, [R1+0x2168] ;  /* 0x0021680001167983 */ /* 0x001ee80000300a00 */
[----:B------:R-:W4:Y:S04]  /*1f740*/  LDL.LU.64 R20, [R1+0x2160] ;  /* 0x0021600001147983 */ /* 0x000f280000300a00 */
[----:B------:R-:W-:Y:S04]  /*1f750*/  STL.64 [R1+0x2118], R10 ;  /* 0x0021180a01007387 */ /* 0x000fe80000100a00 */
[----:B------:R0:W-:Y:S04]  /*1f760*/  STL.64 [R1+0x2110], R8 ;  /* 0x0021100801007387 */ /* 0x0001e80000100a00 */
[----:B0-----:R-:W2:Y:S04]  /*1f770*/  LDL.LU.64 R8, [R1+0x2b0] ;  /* 0x0002b00001087983 */ /* 0x001ea80000300a00 */
[----:B------:R-:W2:Y:S04]  /*1f780*/  LDL.LU.64 R10, [R1+0x2b8] ;  /* 0x0002b800010a7983 */ /* 0x000ea80000300a00 */
[----:B------:R-:W-:Y:S04]  /*1f790*/  STL.64 [R1+0x3d0], R24 ;  /* 0x0003d01801007387 */ /* 0x000fe80000100a00 */
[----:B------:R0:W-:Y:S04]  /*1f7a0*/  STL.64 [R1+0x3d8], R26 ;  /* 0x0003d81a01007387 */ /* 0x0001e80000100a00 */
[----:B0-----:R-:W3:Y:S04]  /*1f7b0*/  LDL.LU.64 R26, [R1+0x2158] ;  /* 0x00215800011a7983 */ /* 0x001ee80000300a00 */
[----:B------:R-:W2:Y:S02]  /*1f7c0*/  LDL.LU.64 R24, [R1+0x2150] ;  /* 0x0021500001187983 */ /* 0x000ea40000300a00 */
[----:B--2---:R-:W-:Y:S02]  /*1f7d0*/  HMMA.16816.F32 R4, R4, R24, R8 ;  /* 0x000000180404723c */ /* 0x004fe40000001808 */
[----:B---3--:R-:W-:Y:S04]  /*1f7e0*/  STL.64 [R1+0x20f8], R26 ;  /* 0x0020f81a01007387 */ /* 0x008fe80000100a00 */
[----:B------:R-:W-:-:S15]  /*1f7f0*/  STL.64 [R1+0x20f0], R24 ;  /* 0x0020f01801007387 */ /* 0x000fde0000100a00 */
[----:B------:R-:W-:-:S02]  /*1f800*/  NOP ;  /* 0x0000000000007918 */ /* 0x000fc40000000000 */
[----:B------:R0:W-:Y:S04]  /*1f810*/  STL.64 [R1+0x2c0], R4 ;  /* 0x0002c00401007387 */ /* 0x0001e80000100a00 */
[----:B------:R-:W-:Y:S01]  /*1f820*/  STL.64 [R1+0x2c8], R6 ;  /* 0x0002c80601007387 */ /* 0x000fe20000100a00 */
[----:B0-----:R-:W-:Y:S02]  /*1f830*/  IMAD R4, R13, 0x100, R12 ;  /* 0x000001000d047824 */ /* 0x001fe400078e020c */
[----:B------:R-:W-:Y:S01]  /*1f840*/  IMAD R5, R15, 0x100, R14 ;  /* 0x000001000f057824 */ /* 0x000fe200078e020e */
[----:B------:R-:W2:Y:S04]  /*1f850*/  LDL.LU.64 R12, [R1+0x2a0] ;  /* 0x0002a000010c7983 */ /* 0x000ea80000300a00 */
[----:B------:R-:W3:Y:S04]  /*1f860*/  LDL.LU.64 R14, [R1+0x2a8] ;  /* 0x0002a800010e7983 */ /* 0x000ee80000300a00 */
[----:B---3--:R-:W-:Y:S04]  /*1f870*/  STL.64 [R1+0x2148], R14 ;  /* 0x0021480e01007387 */ /* 0x008fe80000100a00 */
[----:B--2---:R0:W-:Y:S04]  /*1f880*/  STL.64 [R1+0x2140], R12 ;  /* 0x0021400c01007387 */ /* 0x0041e80000100a00 */
[----:B0-----:R-:W2:Y:S04]  /*1f890*/  LDL.LU.64 R12, [R1+0x3c0] ;  /* 0x0003c000010c7983 */ /* 0x001ea80000300a00 */
[----:B------:R-:W2:Y:S04]  /*1f8a0*/  LDL.LU.64 R14, [R1+0x3c8] ;  /* 0x0003c800010e7983 */ /* 0x000ea80000300a00 */
[----:B------:R-:W3:Y:S04]  /*1f8b0*/  LDL.LU.64 R8, [R1+0x280] ;  /* 0x0002800001087983 */ /* 0x000ee80000300a00 */
[----:B------:R-:W4:Y:S01]  /*1f8c0*/  LDL.LU.64 R10, [R1+0x288] ;  /* 0x00028800010a7983 */ /* 0x000f220000300a00 */
[----:B------:R-:W-:-:S02]  /*1f8d0*/  IMAD R6, R17, 0x100, R16 ;  /* 0x0000010011067824 */ /* 0x000fc400078e0210 */
[----:B------:R-:W-:Y:S01]  /*1f8e0*/  IMAD R7, R19, 0x100, R18 ;  /* 0x0000010013077824 */ /* 0x000fe200078e0212 */
[----:B------:R-:W-:Y:S02]  /*1f8f0*/  F2FP.F16.E5M2.UNPACK_B R4, R4 ;  /* 0x00000004ff04723e */ /* 0x000fe400020004ff */
[----:B------:R-:W-:Y:S02]  /*1f900*/  F2FP.F16.E5M2.UNPACK_B R5, R5 ;  /* 0x00000005ff05723e */ /* 0x000fe400020004ff */
[----:B------:R-:W-:Y:S02]  /*1f910*/  F2FP.F16.E5M2.UNPACK_B R6, R6 ;  /* 0x00000006ff06723e */ /* 0x000fe400020004ff */
[----:B------:R-:W-:Y:S01]  /*1f920*/  F2FP.F16.E5M2.UNPACK_B R7, R7 ;  /* 0x00000007ff07723e */ /* 0x000fe200020004ff */
[----:B----4-:R-:W-:Y:S04]  /*1f930*/  STL.64 [R1+0x2128], R10 ;  /* 0x0021280a01007387 */ /* 0x010fe80000100a00 */
[----:B---3--:R0:W-:Y:S04]  /*1f940*/  STL.64 [R1+0x2120], R8 ;  /* 0x0021200801007387 */ /* 0x0081e80000100a00 */
[----:B0-----:R-:W3:Y:S04]  /*1f950*/  LDL.LU.64 R8, [R1+0x290] ;  /* 0x0002900001087983 */ /* 0x001ee80000300a00 */
[----:B------:R-:W3:Y:S04]  /*1f960*/  LDL.LU.64 R10, [R1+0x298] ;  /* 0x00029800010a7983 */ /* 0x000ee80000300a00 */
[----:B------:R-:W4:Y:S04]  /*1f970*/  LDL.LU.64 R24, [R1+0x3b0] ;  /* 0x0003b00001187983 */ /* 0x000f280000300a00 */
[----:B------:R-:W3:Y:S01]  /*1f980*/  LDL.LU.64 R26, [R1+0x3b8] ;  /* 0x0003b800011a7983 */ /* 0x000ee20000300a00 */
[C---:B--2---:R-:W-:Y:S03]  /*1f990*/  HMMA.16816.F32 R12, R4.reuse, R22, R12 ;  /* 0x00000016040c723c */ /* 0x044fe6000000180c */
[----:B---3--:R-:W-:Y:S04]  /*1f9a0*/  STL.64 [R1+0x2108], R26 ;  /* 0x0021081a01007387 */ /* 0x008fe80000100a00 */
[----:B----4-:R0:W-:Y:S04]  /*1f9b0*/  STL.64 [R1+0x2100], R24 ;  /* 0x0021001801007387 */ /* 0x0101e80000100a00 */
[----:B0-----:R-:W2:Y:S04]  /*1f9c0*/  LDL.LU.64 R24, [R1+0x270] ;  /* 0x0002700001187983 */ /* 0x001ea80000300a00 */
[----:B------:R-:W2:Y:S04]  /*1f9d0*/  LDL.LU.64 R26, [R1+0x278] ;  /* 0x00027800011a7983 */ /* 0x000ea80000300a00 */
[----:B------:R-:W3:Y:S04]  /*1f9e0*/  LDL.LU.64 R16, [R1+0x260] ;  /* 0x0002600001107983 */ /* 0x000ee80000300a00 */
[----:B------:R-:W3:Y:S04]  /*1f9f0*/  LDL.LU.64 R18, [R1+0x268] ;  /* 0x0002680001127983 */ /* 0x000ee80000300a00 */
[----:B------:R-:W-:Y:S04]  /*1fa00*/  STL.64 [R1+0x2b0], R12 ;  /* 0x0002b00c01007387 */ /* 0x000fe80000100a00 */
[----:B------:R0:W-:Y:S04]  /*1fa10*/  STL.64 [R1+0x2b8], R14 ;  /* 0x0002b80e01007387 */ /* 0x0001e80000100a00 */
[----:B0-----:R-:W4:Y:S04]  /*1fa20*/  LDL.LU.64 R14, [R1+0x2148] ;  /* 0x00214800010e7983 */ /* 0x001f280000300a00 */
[----:B------:R-:W4:Y:S02]  /*1fa30*/  LDL.LU.64 R12, [R1+0x2140] ;  /* 0x00214000010c7983 */ /* 0x000f240000300a00 */
[----:B----4-:R-:W-:-:S15]  /*1fa40*/  HMMA.16816.F32 R12, R4, R20, R12 ;  /* 0x00000014040c723c */ /* 0x010fde000000180c */
[----:B------:R-:W-:-:S08]  /*1fa50*/  NOP ;  /* 0x0000000000007918 */ /* 0x000fd00000000000 */
[----:B------:R-:W-:Y:S04]  /*1fa60*/  STL.64 [R1+0x2a0], R12 ;  /* 0x0002a00c01007387 */ /* 0x000fe80000100a00 */
[----:B------:R0:W-:Y:S04]  /*1fa70*/  STL.64 [R1+0x2a8], R14 ;  /* 0x0002a80e01007387 */ /* 0x0001e80000100a00 */
[----:B0-----:R-:W4:Y:S04]  /*1fa80*/  LDL.LU.64 R14, [R1+0x2138] ;  /* 0x00213800010e7983 */ /* 0x001f280000300a00 */
[----:B------:R-:W2:Y:S01]  /*1fa90*/  LDL.LU.64 R12, [R1+0x2130] ;  /* 0x00213000010c7983 */ /* 0x000ea20000300a00 */
[----:B----4-:R-:W-:-:S15]  /*1faa0*/  HMMA.16816.F32 R8, R4, R14, R8 ;  /* 0x0000000e0408723c */ /* 0x010fde0000001808 */
[----:B------:R-:W-:-:S08]  /*1fab0*/  NOP ;  /* 0x0000000000007918 */ /* 0x000fd00000000000 */
[----:B------:R-:W-:Y:S04]  /*1fac0*/  STL.64 [R1+0x290], R8 ;  /* 0x0002900801007387 */ /* 0x000fe80000100a00 */
[----:B------:R0:W-:Y:S04]  /*1fad0*/  STL.64 [R1+0x298], R10 ;  /* 0x0002980a01007387 */ /* 0x0001e80000100a00 */
[----:B0-----:R-:W2:Y:S04]  /*1fae0*/  LDL.LU.64 R10, [R1+0x2128] ;  /* 0x00212800010a7983 */ /* 0x001ea80000300a00 */
[----:B------:R-:W2:Y:S02]  /*1faf0*/  LDL.LU.64 R8, [R1+0x2120] ;  /* 0x0021200001087983 */ /* 0x000ea40000300a00 */
[----:B--2---:R-:W-:-:S15]  /*1fb00*/  HMMA.16816.F32 R8, R4, R12, R8 ;  /* 0x0000000c0408723c */ /* 0x004fde0000001808 */
[----:B------:R-:W-:-:S08]  /*1fb10*/  NOP ;  /* 0x0000000000007918 */ /* 0x000fd00000000000 */
[----:B------:R-:W-:Y:S04]  /*1fb20*/  STL.64 [R1+0x280], R8 ;  /* 0x0002800801007387 */ /* 0x000fe80000100a00 */
[----:B------:R0:W-:Y:S04]  /*1fb30*/  STL.64 [R1+0x288], R10 ;  /* 0x0002880a01007387 */ /* 0x0001e80000100a00 */
[----:B0-----:R-:W2:Y:S04]  /*1fb40*/  LDL.LU.64 R10, [R1+0x2118] ;  /* 0x00211800010a7983 */ /* 0x001ea80000300a00 */
[----:B------:R-:W4:Y:S04]  /*1fb50*/  LDL.LU.64 R8, [R1+0x2110] ;  /* 0x0021100001087983 */ /* 0x000f280000300a00 */
[----:B------:R0:W-:Y:S04]  /*1fb60*/  STL.64 [R1+0x20c8], R14 ;  /* 0x0020c80e01007387 */ /* 0x0001e80000100a00 */
[----:B0-----:R-:W3:Y:S04]  /*1fb70*/  LDL.LU R15, [R1+0x4f4] ;  /* 0x0004f400010f7983 */ /* 0x001ee80000300800 */
[----:B------:R-:W-:Y:S01]  /*1fb80*/  STL.64 [R1+0x20c0], R12 ;  /* 0x0020c00c01007387 */ /* 0x000fe20000100a00 */
[----:B--2---:R-:W-:-:S15]  /*1fb90*/  HMMA.16816.F32 R24, R4, R10, R24 ;  /* 0x0000000a0418723c */ /* 0x004fde0000001818 */
[----:B------:R-:W-:-:S08]  /*1fba0*/  NOP ;  /* 0x0000000000007918 */ /* 0x000fd00000000000 */
        /* <DEDUP_REMOVED lines=8> */
[----:B0-----:R-:W2:Y:S04]  /*1fc30*/  LDL.LU.64 R26, [R1+0x20f8] ;  /* 0x0020f800011a7983 */ /* 0x001ea80000300a00 */
[----:B------:R-:W4:Y:S04]  /*1fc40*/  LDL.LU.64 R24, [R1+0x20f0] ;  /* 0x0020f00001187983 */ /* 0x000f280000300a00 */
[----:B------:R-:W-:Y:S04]  /*1fc50*/  STL.64 [R1+0x20a8], R10 ;  /* 0x0020a80a01007387 */ /* 0x000fe80000100a00 */
[----:B------:R0:W-:Y:S04]  /*1fc60*/  STL.64 [R1+0x20a0], R8 ;  /* 0x0020a00801007387 */ /* 0x0001e80000100a00 */
[----:B0-----:R-:W4:Y:S04]  /*1fc70*/  LDL.LU.64 R8, [R1+0x250] ;  /* 0x0002500001087983 */ /* 0x001f280000300a00 */
[----:B------:R-:W4:Y:S01]  /*1fc80*/  LDL.LU.64 R10, [R1+0x258] ;  /* 0x00025800010a7983 */ /* 0x000f220000300a00 */
[----:B---3--:R-:W-:-:S15]  /*1fc90*/  HMMA.16816.F32 R16, R4, R2, R16 ;  /* 0x000000020410723c */ /* 0x008fde0000001810 */
[----:B------:R-:W-:-:S08]  /*1fca0*/  NOP ;  /* 0x0000000000007918 */ /* 0x000fd00000000000 */
[----:B------:R-:W-:Y:S04]  /*1fcb0*/  STL.64 [R1+0x3b0], R16 ;  /* 0x0003b01001007387 */ /* 0x000fe80000100a00 */
[----:B------:R0:W-:Y:S04]  /*1fcc0*/  STL.64 [R1+0x3b8], R18 ;  /* 0x0003b81201007387 */ /* 0x0001e80000100a00 */
[----:B0-----:R-:W3:Y:S04]  /*1fcd0*/  LDL.LU.64 R18, [R1+0x20e8] ;  /* 0x0020e80001127983 */ /* 0x001ee80000300a00 */
[----:B------:R-:W3:Y:S01]  /*1fce0*/  LDL.LU.64 R16, [R1+0x20e0] ;  /* 0x0020e00001107983 */ /* 0x000ee20000300a00 */
[----:B----4-:R-:W-:Y:S03]  /*1fcf0*/  HMMA.16816.F32 R4, R4, R24, R8 ;  /* 0x000000180404723c */ /* 0x010fe60000001808 */
[----:B--2---:R-:W-:Y:S04]  /*1fd00*/  STL.64 [R1+0x2088], R26 ;  /* 0x0020881a01007387 */ /* 0x004fe80000100a00 */
[----:B------:R-:W-:-:S15]  /*1fd10*/  STL.64 [R1+0x2080], R24 ;  /* 0x0020801801007387 */ /* 0x000fde0000100a00 */
[----:B------:R-:W-:-:S01]  /*1fd20*/  NOP ;  /* 0x0000000000007918 */ /* 0x000fc20000000000 */
[----:B------:R0:W-:Y:S04]  /*1fd30*/  STL.64 [R1+0x260], R4 ;  /* 0x0002600401007387 */ /* 0x0001e80000100a00 */
[----:B------:R-:W-:Y:S04]  /*1fd40*/  STL.64 [R1+0x268], R6 ;  /* 0x0002680601007387 */ /* 0x000fe80000100a00 */
[----:B------:R-:W2:Y:S01]  /*1fd50*/  LDL.LU.64 R12, [R1+0x240] ;  /* 0x00024000010c7983 */ /* 0x000ea20000300a00 */
[----:B0-----:R-:W-:-:S03]  /*1fd60*/  IMAD R4, R28, 0x100, R15 ;  /* 0x000001001c047824 */ /* 0x001fc600078e020f */
[----:B------:R-:W4:Y:S04]  /*1fd70*/  LDL.LU.64 R14, [R1+0x248] ;  /* 0x00024800010e7983 */ /* 0x000f280000300a00 */
[----:B----4-:R-:W-:Y:S04]  /*1fd80*/  STL.64 [R1+0x20d8], R14 ;  /* 0x0020d80e01007387 */ /* 0x010fe80000100a00 */
[----:B--2---:R0:W-:Y:S04]  /*1fd90*/  STL.64 [R1+0x20d0], R12 ;  /* 0x0020d00c01007387 */ /* 0x0041e80000100a00 */
[----:B0-----:R-:W2:Y:S04]  /*1fda0*/  LDL.LU.64 R12, [R1+0x3a0] ;  /* 0x0003a000010c7983 */ /* 0x001ea80000300a00 */
[----:B------:R-:W2:Y:S04]  /*1fdb0*/  LDL.LU.64 R14, [R1+0x3a8] ;  /* 0x0003a800010e7983 */ /* 0x000ea80000300a00 */
[----:B------:R-:W4:Y:S04]  /*1fdc0*/  LDL.LU.64 R8, [R1+0x220] ;  /* 0x0002200001087983 */ /* 0x000f280000300a00 */
[----:B------:R-:W2:Y:S01]  /*1fdd0*/  LDL.LU.64 R10, [R1+0x228] ;  /* 0x00022800010a7983 */ /* 0x000ea20000300a00 */
[----:B---3--:R-:W-:-:S02]  /*1fde0*/  IMAD R5, R29, 0x100, R16 ;  /* 0x000001001d057824 */ /* 0x008fc400078e0210 */
[----:B------:R-:W-:Y:S02]  /*1fdf0*/  IMAD R6, R17, 0x100, R19 ;  /* 0x0000010011067824 */ /* 0x000fe400078e0213 */
[----:B------:R-:W-:Y:S01]  /*1fe00*/  IMAD R7, R0, 0x100, R18 ;  /* 0x0000010000077824 */ /* 0x000fe200078e0212 */
[----:B------:R-:W-:Y:S02]  /*1fe10*/  F2FP.F16.E5M2.UNPACK_B R4, R4 ;  /* 0x00000004ff04723e */ /* 0x000fe400020004ff */
[----:B------:R-:W-:Y:S02]  /*1fe20*/  F2FP.F16.E5M2.UNPACK_B R5, R5 ;  /* 0x00000005ff05723e */ /* 0x000fe400020004ff */
[----:B------:R-:W-:Y:S02]  /*1fe30*/  F2FP.F16.E5M2.UNPACK_B R6, R6 ;  /* 0x00000006ff06723e */ /* 0x000fe400020004ff */
[----:B------:R-:W-:Y:S01]  /*1fe40*/  F2FP.F16.E5M2.UNPACK_B R7, R7 ;  /* 0x00000007ff07723e */ /* 0x000fe200020004ff */
[----:B--2---:R-:W-:Y:S04]  /*1fe50*/  STL.64 [R1+0x20b8], R10 ;  /* 0x0020b80a01007387 */ /* 0x004fe80000100a00 */
[----:B----4-:R0:W-:Y:S04]  /*1fe60*/  STL.64 [R1+0x20b0], R8 ;  /* 0x0020b00801007387 */ /* 0x0101e80000100a00 */
[----:B0-----:R-:W2:Y:S04]  /*1fe70*/  LDL.LU.64 R8, [R1+0x230] ;  /* 0x0002300001087983 */ /* 0x001ea80000300a00 */
[----:B------:R-:W2:Y:S04]  /*1fe80*/  LDL.LU.64 R10, [R1+0x238] ;  /* 0x00023800010a7983 */ /* 0x000ea80000300a00 */
[----:B------:R-:W3:Y:S04]  /*1fe90*/  LDL.LU.64 R24, [R1+0x390] ;  /* 0x0003900001187983 */ /* 0x000ee80000300a00 */
[----:B------:R-:W4:Y:S01]  /*1fea0*/  LDL.LU.64 R26, [R1+0x398] ;  /* 0x00039800011a7983 */ /* 0x000f220000300a00 */
[C---:B------:R-:W-:Y:S03]  /*1feb0*/  HMMA.16816.F32 R12, R4.reuse, R22, R12 ;  /* 0x00000016040c723c */ /* 0x040fe6000000180c */
[----:B----4-:R-:W-:Y:S04]  /*1fec0*/  STL.64 [R1+0x2098], R26 ;  /* 0x0020981a01007387 */ /* 0x010fe80000100a00 */
[----:B---3--:R0:W-:Y:S04]  /*1fed0*/  STL.64 [R1+0x2090], R24 ;  /* 0x0020901801007387 */ /* 0x0081e80000100a00 */
[----:B0-----:R-:W3:Y:S04]  /*1fee0*/  LDL.LU.64 R24, [R1+0x210] ;  /* 0x0002100001187983 */ /* 0x001ee80000300a00 */
[----:B------:R-:W3:Y:S04]  /*1fef0*/  LDL.LU.64 R26, [R1+0x218] ;  /* 0x00021800011a7983 */ /* 0x000ee80000300a00 */
[----:B------:R-:W4:Y:S04]  /*1ff00*/  LDL.LU.64 R16, [R1+0x200] ;  /* 0x0002000001107983 */ /* 0x000f280000300a00 */
[----:B------:R-:W4:Y:S04]  /*1ff10*/  LDL.LU.64 R18, [R1+0x208] ;  /* 0x0002080001127983 */ /* 0x000f280000300a00 */
[----:B------:R-:W-:Y:S04]  /*1ff20*/  STL.64 [R1+0x250], R12 ;  /* 0x0002500c01007387 */ /* 0x000fe80000100a00 */
[----:B------:R0:W-:Y:S04]  /*1ff30*/  STL.64 [R1+0x258], R14 ;  /* 0x0002580e01007387 */ /* 0x0001e80000100a00 */
[----:B0-----:R-:W2:Y:S04]  /*1ff40*/  LDL.LU.64 R14, [R1+0x20d8] ;  /* 0x0020d800010e7983 */ /* 0x001ea80000300a00 */
[----:B------:R-:W2:Y:S04]  /*1ff50*/  LDL.LU.64 R12, [R1+0x20d0] ;  /* 0x0020d000010c7983 */ /* 0x000ea80000300a00 */
[----:B------:R-:W-:Y:S01]  /*1ff60*/  STL [R1+0x2078], R23 ;  /* 0x0020781701007387 */ /* 0x000fe20000100800 */
[----:B--2---:R-:W-:-:S15]  /*1ff70*/  HMMA.16816.F32 R12, R4, R20, R12 ;  /* 0x00000014040c723c */ /* 0x004fde000000180c */
[----:B------:R-:W-:-:S08]  /*1ff80*/  NOP ;  /* 0x0000000000007918 */ /* 0x000fd00000000000 */
[----:B------:R-:W-:Y:S04]  /*1ff90*/  STL.64 [R1+0x240], R12 ;  /* 0x0002400c01007387 */ /* 0x000fe80000100a00 */
[----:B------:R0:W-:Y:S04]  /*1ffa0*/  STL.64 [R1+0x248], R14 ;  /* 0x0002480e01007387 */ /* 0x0001e80000100a00 */
[----:B0-----:R-:W2:Y:S04]  /*1ffb0*/  LDL.LU.64 R14, [R1+0x20c8] ;  /* 0x0020c800010e7983 */ /* 0x001ea80000300a00 */
[----:B------:R-:W3:Y:S01]  /*1ffc0*/  LDL.LU.64 R12, [R1+0x20c0] ;  /* 0x0020c000010c7983 */ /* 0x000ee20000300a00 */
[----:B--2---:R-:W-:-:S15]  /*1ffd0*/  HMMA.16816.F32 R8, R4, R14, R8 ;  /* 0x0000000e0408723c */ /* 0x004fde0000001808 */
[----:B------:R-:W-:-:S08]  /*1ffe0*/  NOP ;  /* 0x0000000000007918 */ /* 0x000fd00000000000 */
[----:B------:R-:W-:Y:S04]  /*1fff0*/  STL.64 [R1+0x230], R8 ;  /* 0x0002300801007387 */ /* 0x000fe80000100a00 */
[----:B------:R0:W-:Y:S04]  /*20000*/  STL.64 [R1+0x238], R10 ;  /* 0x0002380a01007387 */ /* 0x0001e80000100a00 */
[----:B0-----:R-:W3:Y:S04]  /*20010*/  LDL.LU.64 R10, [R1+0x20b8] ;  /* 0x0020b800010a7983 */ /* 0x001ee80000300a00 */
[----:B------:R-:W3:Y:S02]  /*20020*/  LDL.LU.64 R8, [R1+0x20b0] ;  /* 0x0020b00001087983 */ /* 0x000ee40000300a00 */
[----:B---3--:R-:W-:-:S15]  /*20030*/  HMMA.16816.F32 R8, R4, R12, R8 ;  /* 0x0000000c0408723c */ /* 0x008fde0000001808 */
[----:B------:R-:W-:-:S08]  /*20040*/  NOP ;  /* 0x0000000000007918 */ /* 0x000fd00000000000 */
[----:B------:R-:W-:Y:S04]  /*20050*/  STL.64 [R1+0x220], R8 ;  /* 0x0002200801007387 */ /* 0x000fe80000100a00 */
[----:B------:R0:W-:Y:S04]  /*20060*/  STL.64 [R1+0x228], R10 ;  /* 0x0002280a01007387 */ /* 0x0001e80000100a00 */
[----:B0-----:R-:W2:Y:S04]  /*20070*/  LDL.LU.64 R10, [R1+0x20a8] ;  /* 0x0020a800010a7983 */ /* 0x001ea80000300a00 */
[----:B------:R-:W3:Y:S04]  /*20080*/  LDL.LU.64 R8, [R1+0x20a0] ;  /* 0x0020a00001087983 */ /* 0x000ee80000300a00 */
[----:B------:R-:W-:Y:S04]  /*20090*/  STL.64 [R1+0x2060], R14 ;  /* 0x0020600e01007387 */ /* 0x000fe80000100a00 */
[----:B------:R0:W-:Y:S04]  /*200a0*/  STL.64 [R1+0x2058], R12 ;  /* 0x0020580c01007387 */ /* 0x0001e80000100a00 */
[----:B0-----:R-:W4:Y:S04]  /*200b0*/  LDL.LU.64 R12, [R1+0x1f0] ;  /* 0x0001f000010c7983 */ /* 0x001f280000300a00 */
[----:B------:R-:W4:Y:S01]  /*200c0*/  LDL.LU.64 R14, [R1+0x1f8] ;  /* 0x0001f800010e7983 */ /* 0x000f220000300a00 */
        /* <DEDUP_REMOVED lines=13> */
[----:B------:R4:W-:Y:S02]  /*201a0*/  STL.64 [R1+0x2038], R8 ;  /* 0x0020380801007387 */ /* 0x0009e40000100a00 */
[----:B----4-:R-:W-:Y:S02]  /*201b0*/  HMMA.16816.F32 R8, R4, R2, R16 ;  /* 0x000000020408723c */ /* 0x010fe40000001810 */
[----:B------:R-:W4:Y:S04]  /*201c0*/  LDL.LU R16, [R1+0x51c] ;  /* 0x00051c0001107983 */ /* 0x000f280000300800 */
[----:B------:R-:W4:-:S15]  /*201d0*/  LDL.LU R19, [R1+0x518] ;  /* 0x0005180001137983 */ /* 0x000f1e0000300800 */
[----:B------:R-:W-:-:S02]  /*201e0*/  NOP ;  /* 0x0000000000007918 */ /* 0x000fc40000000000 */
[----:B------:R-:W-:Y:S04]  /*201f0*/  STL.64 [R1+0x390], R8 ;  /* 0x0003900801007387 */ /* 0x000fe80000100a00 */
[----:B------:R3:W-:Y:S04]  /*20200*/  STL.64 [R1+0x398], R10 ;  /* 0x0003980a01007387 */ /* 0x0007e80000100a00 */
[----:B------:R-:W4:Y:S04]  /*20210*/  LDL.LU R17, [R1+0x524] ;  /* 0x0005240001117983 */ /* 0x000f280000300800 */
[----:B------:R-:W4:Y:S04]  /*20220*/  LDL.LU R18, [R1+0x520] ;  /* 0x0005200001127983 */ /* 0x000f280000300800 */
[----:B------:R-:W4:Y:S04]  /*20230*/  LDL.LU R23, [R1+0x52c] ;  /* 0x00052c0001177983 */ /* 0x000f280000300800 */
[----:B------:R-:W2:Y:S01]  /*20240*/  LDL.LU R28, [R1+0x540] ;  /* 0x00054000011c7983 */ /* 0x000ea20000300800 */
[----:B---3--:R-:W-:Y:S03]  /*20250*/  HMMA.16816.F32 R8, R4, R24, R12 ;  /* 0x000000180408723c */ /* 0x008fe6000000180c */
[----:B--2---:R-:W-:Y:S04]  /*20260*/  STL [R1+0x2010], R28 ;  /* 0x0020101c01007387 */ /* 0x004fe80000100800 */
[----:B------:R-:W2:Y:S04]  /*20270*/  LDL.LU R29, [R1+0x54c] ;  /* 0x00054c00011d7983 */ /* 0x000ea80000300800 */
[----:B------:R-:W2:Y:S04]  /*20280*/  LDL.LU R0, [R1+0x548] ;  /* 0x0005480001007983 */ /* 0x000ea80000300800 */
[----:B------:R-:W3:Y:S04]  /*20290*/  LDL.LU R5, [R1+0x514] ;  /* 0x0005140001057983 */ /* 0x000ee80000300800 */
[----:B------:R-:W3:Y:S04]  /*202a0*/  LDL.LU R6, [R1+0x510] ;  /* 0x0005100001067983 */ /* 0x000ee80000300800 */
[----:B------:R-:W-:Y:S04]  /*202b0*/  STL.64 [R1+0x200], R8 ;  /* 0x0002000801007387 */ /* 0x000fe80000100a00 */
[----:B------:R-:W-:Y:S04]  /*202c0*/  STL.64 [R1+0x208], R10 ;  /* 0x0002080a01007387 */ /* 0x000fe80000100a00 */
[----:B------:R-:W2:Y:S04]  /*202d0*/  LDL.LU R7, [R1+0x528] ;  /* 0x0005280001077983 */ /* 0x000ea80000300800 */
[----:B------:R-:W4:Y:S04]  /*202e0*/  LDL.LU.64 R12, [R1+0x1e0] ;  /* 0x0001e000010c7983 */ /* 0x000f280000300a00 */
[----:B------:R-:W3:Y:S04]  /*202f0*/  LDL.LU.64 R14, [R1+0x1e8] ;  /* 0x0001e800010e7983 */ /* 0x000ee80000300a00 */
[----:B---3--:R-:W-:Y:S04]  /*20300*/  STL.64 [R1+0x2070], R14 ;  /* 0x0020700e01007387 */ /* 0x008fe80000100a00 */
[----:B----4-:R0:W-:Y:S04]  /*20310*/  STL.64 [R1+0x2068], R12 ;  /* 0x0020680c01007387 */ /* 0x0101e80000100a00 */
[----:B0-----:R-:W3:Y:S04]  /*20320*/  LDL.LU.64 R12, [R1+0x380] ;  /* 0x00038000010c7983 */ /* 0x001ee80000300a00 */
[----:B------:R-:W3:Y:S04]  /*20330*/  LDL.LU.64 R14, [R1+0x388] ;  /* 0x00038800010e7983 */ /* 0x000ee80000300a00 */
[----:B------:R-:W4:Y:S04]  /*20340*/  LDL.LU.64 R8, [R1+0x1c0] ;  /* 0x0001c00001087983 */ /* 0x000f280000300a00 */
[----:B------:R-:W2:Y:S04]  /*20350*/  LDL.LU.64 R10, [R1+0x1c8] ;  /* 0x0001c800010a7983 */ /* 0x000ea80000300a00 */
[----:B--2---:R-:W-:Y:S04]  /*20360*/  STL.64 [R1+0x2050], R10 ;  /* 0x0020500a01007387 */ /* 0x004fe80000100a00 */
[----:B----4-:R0:W-:Y:S04]  /*20370*/  STL.64 [R1+0x2048], R8 ;  /* 0x0020480801007387 */ /* 0x0101e80000100a00 */
[----:B0-----:R-:W2:Y:S04]  /*20380*/  LDL.LU.64 R8, [R1+0x1d0] ;  /* 0x0001d00001087983 */ /* 0x001ea80000300a00 */
[----:B------:R-:W2:Y:S04]  /*20390*/  LDL.LU.64 R10, [R1+0x1d8] ;  /* 0x0001d800010a7983 */ /* 0x000ea80000300a00 */
[----:B------:R-:W-:Y:S04]  /*203a0*/  STL.64 [R1+0x2020], R26 ;  /* 0x0020201a01007387 */ /* 0x000fe80000100a00 */
[----:B------:R0:W-:Y:S04]  /*203b0*/  STL.64 [R1+0x2018], R24 ;  /* 0x0020181801007387 */ /* 0x0001e80000100a00 */
[----:B0-----:R-:W4:Y:S04]  /*203c0*/  LDL.LU.64 R24, [R1+0x370] ;  /* 0x0003700001187983 */ /* 0x001f280000300a00 */
[----:B------:R-:W3:Y:S01]  /*203d0*/  LDL.LU.64 R26, [R1+0x378] ;  /* 0x00037800011a7983 */ /* 0x000ee20000300a00 */
[----:B------:R-:W-:-:S02]  /*203e0*/  IMAD R4, R6, 0x100, R5 ;  /* 0x0000010006047824 */ /* 0x000fc400078e0205 */
[----:B------:R-:W-:Y:S02]  /*203f0*/  IMAD R5, R19, 0x100, R16 ;  /* 0x0000010013057824 */ /* 0x000fe400078e0210 */
[----:B------:R-:W-:Y:S02]  /*20400*/  IMAD R6, R18, 0x100, R17 ;  /* 0x0000010012067824 */ /* 0x000fe400078e0211 */
[----:B------:R-:W-:Y:S01]  /*20410*/  IMAD R7, R7, 0x100, R23 ;  /* 0x0000010007077824 */ /* 0x000fe200078e0217 */
[----:B---3--:R-:W-:Y:S04]  /*20420*/  STL.64 [R1+0x2030], R26 ;  /* 0x0020301a01007387 */ /* 0x008fe80000100a00 */
[----:B----4-:R0:W-:Y:S04]  /*20430*/  STL.64 [R1+0x2028], R24 ;  /* 0x0020281801007387 */ /* 0x0101e80000100a00 */
[----:B0-----:R-:W3:Y:S04]  /*20440*/  LDL.LU.64 R24, [R1+0x1b0] ;  /* 0x0001b00001187983 */ /* 0x001ee80000300a00 */
[----:B------:R-:W3:Y:S04]  /*20450*/  LDL.LU.64 R26, [R1+0x1b8] ;  /* 0x0001b800011a7983 */ /* 0x000ee80000300a00 */
[----:B------:R-:W4:Y:S04]  /*20460*/  LDL.LU R28, [R1+0x534] ;  /* 0x00053400011c7983 */ /* 0x000f280000300800 */
[----:B------:R-:W4:Y:S04]  /*20470*/  LDL.LU.64 R16, [R1+0x190] ;  /* 0x0001900001107983 */ /* 0x000f280000300a00 */
[----:B------:R-:W4:Y:S04]  /*20480*/  LDL.LU.64 R18, [R1+0x198] ;  /* 0x0001980001127983 */ /* 0x000f280000300a00 */
[----:B------:R-:W2:Y:S01]  /*20490*/  LDL.LU R23, [R1+0x2078] ;  /* 0x0020780001177983 */ /* 0x000ea20000300800 */
[----:B------:R-:W-:-:S02]  /*204a0*/  F2FP.F16.E5M2.UNPACK_B R4, R4 ;  /* 0x00000004ff04723e */ /* 0x000fc400020004ff */
[----:B------:R-:W-:Y:S02]  /*204b0*/  F2FP.F16.E5M2.UNPACK_B R5, R5 ;  /* 0x00000005ff05723e */ /* 0x000fe400020004ff */
[----:B------:R-:W-:Y:S02]  /*204c0*/  F2FP.F16.E5M2.UNPACK_B R6, R6 ;  /* 0x00000006ff06723e */ /* 0x000fe400020004ff */
[----:B------:R-:W-:-:S07]  /*204d0*/  F2FP.F16.E5M2.UNPACK_B R7, R7 ;  /* 0x00000007ff07723e */ /* 0x000fce00020004ff */
[----:B--2---:R-:W-:-:S15]  /*204e0*/  HMMA.16816.F32 R12, R4, R22, R12 ;  /* 0x00000016040c723c */ /* 0x004fde000000180c */
        /* <DEDUP_REMOVED lines=34> */
[----:B------:R-:W4:Y:S04]  /*20710*/  LDL.LU.64 R24, [R1+0x2018] ;  /* 0x0020180001187983 */ /* 0x000f280000300a00 */
[----:B------:R-:W-:Y:S04]  /*20720*/  STL.64 [R1+0x2008], R10 ;  /* 0x0020080a01007387 */ /* 0x000fe80000100a00 */
[----:B------:R0:W-:Y:S04]  /*20730*/  STL.64 [R1+0x2000], R8 ;  /* 0x0020000801007387 */ /* 0x0001e80000100a00 */
[----:B0-----:R-:W3:Y:S04]  /*20740*/  LDL.LU.64 R8, [R1+0x1a0] ;  /* 0x0001a00001087983 */ /* 0x001ee80000300a00 */
[----:B------:R-:W3:Y:S02]  /*20750*/  LDL.LU.64 R10, [R1+0x1a8] ;  /* 0x0001a800010a7983 */ /* 0x000ee40000300a00 */
[C---:B---3--:R-:W-:Y:S06]  /*20760*/  HMMA.16816.F32 R8, R4.reuse, R2, R8 ;  /* 0x000000020408723c */ /* 0x048fec0000001808 */
[----:B----4-:R-:W-:-:S15]  /*20770*/  HMMA.16816.F32 R16, R4, R24, R16 ;  /* 0x000000180410723c */ /* 0x010fde0000001810 */
[----:B------:R-:W-:-:S02]  /*20780*/  NOP ;  /* 0x0000000000007918 */ /* 0x000fc40000000000 */
[----:B------:R0:W-:Y:S04]  /*20790*/  STL.64 [R1+0x370], R8 ;  /* 0x0003700801007387 */ /* 0x0001e80000100a00 */
[----:B------:R1:W-:Y:S04]  /*207a0*/  STL.64 [R1+0x378], R10 ;  /* 0x0003780a01007387 */ /* 0x0003e80000100a00 */
[----:B0-----:R-:W3:Y:S04]  /*207b0*/  LDL.LU.64 R8, [R1+0x180] ;  /* 0x0001800001087983 */ /* 0x001ee80000300a00 */
[----:B-1----:R-:W3:Y:S04]  /*207c0*/  LDL.LU.64 R10, [R1+0x188] ;  /* 0x00018800010a7983 */ /* 0x002ee80000300a00 */
[----:B------:R-:W4:Y:S04]  /*207d0*/  LDL.LU R4, [R1+0x530] ;  /* 0x0005300001047983 */ /* 0x000f280000300800 */
[----:B------:R-:W3:Y:S04]  /*207e0*/  LDL.LU R5, [R1+0x53c] ;  /* 0x00053c0001057983 */ /* 0x000ee80000300800 */
[----:B------:R0:W-:Y:S04]  /*207f0*/  STL.64 [R1+0x1a0], R16 ;  /* 0x0001a01001007387 */ /* 0x0001e80000100a00 */
[----:B------:R1:W-:Y:S04]  /*20800*/  STL.64 [R1+0x1a8], R18 ;  /* 0x0001a81201007387 */ /* 0x0003e80000100a00 */
[----:B------:R-:W3:Y:S04]  /*20810*/  LDL.LU R6, [R1+0x538] ;  /* 0x0005380001067983 */ /* 0x000ee80000300800 */
[----:B------:R-:W3:Y:S04]  /*20820*/  LDL.LU R7, [R1+0x544] ;  /* 0x0005440001077983 */ /* 0x000ee80000300800 */
[----:B0-----:R-:W3:Y:S04]  /*20830*/  LDL.LU.64 R16, [R1+0x170] ;  /* 0x0001700001107983 */ /* 0x001ee80000300a00 */
[----:B-1----:R-:W3:Y:S04]  /*20840*/  LDL.LU.64 R18, [R1+0x178] ;  /* 0x0001780001127983 */ /* 0x002ee80000300a00 */
[----:B--2---:R-:W-:Y:S04]  /*20850*/  STL.64 [R1+0x1fe8], R26 ;  /* 0x001fe81a01007387 */ /* 0x004fe80000100a00 */
[----:B------:R0:W-:Y:S04]  /*20860*/  STL.64 [R1+0x1fe0], R24 ;  /* 0x001fe01801007387 */ /* 0x0001e80000100a00 */
[----:B0-----:R-:W2:Y:S04]  /*20870*/  LDL.LU.64 R24, [R1+0x360] ;  /* 0x0003600001187983 */ /* 0x001ea80000300a00 */
[----:B------:R-:W2:Y:S01]  /*20880*/  LDL.LU.64 R26, [R1+0x368] ;  /* 0x00036800011a7983 */ /* 0x000ea20000300a00 */
[----:B----4-:R-:W-:-:S03]  /*20890*/  IMAD R4, R4, 0x100, R28 ;  /* 0x0000010004047824 */ /* 0x010fc600078e021c */
[----:B------:R-:W4:Y:S01]  /*208a0*/  LDL.LU R28, [R1+0x2010] ;  /* 0x00201000011c7983 */ /* 0x000f220000300800 */
[----:B---3--:R-:W-:Y:S01]  /*208b0*/  IMAD R5, R6, 0x100, R5 ;  /* 0x0000010006057824 */ /* 0x008fe200078e0205 */
[----:B------:R-:W-:-:S04]  /*208c0*/  F2FP.F16.E5M2.UNPACK_B R4, R4 ;  /* 0x00000004ff04723e */ /* 0x000fc800020004ff */
[----:B------:R-:W-:Y:S01]  /*208d0*/  F2FP.F16.E5M2.UNPACK_B R5, R5 ;  /* 0x00000005ff05723e */ /* 0x000fe200020004ff */
[----:B------:R-:W-:Y:S04]  /*208e0*/  STL [R1+0x1fd4], R22 ;  /* 0x001fd41601007387 */ /* 0x000fe80000100800 */
[----:B------:R-:W-:Y:S01]  /*208f0*/  STL [R1+0x1fd0], R23 ;  /* 0x001fd01701007387 */ /* 0x000fe20000100800 */
[----:B----4-:R-:W-:Y:S02]  /*20900*/  IMAD R6, R28, 0x100, R7 ;  /* 0x000001001c067824 */ /* 0x010fe400078e0207 */
[----:B------:R-:W-:-:S03]  /*20910*/  IMAD R7, R0, 0x100, R29 ;  /* 0x0000010000077824 */ /* 0x000fc600078e021d */
[----:B------:R-:W-:Y:S02]  /*20920*/  F2FP.F16.E5M2.UNPACK_B R6, R6 ;  /* 0x00000006ff06723e */ /* 0x000fe400020004ff */
[----:B------:R-:W-:-:S07]  /*20930*/  F2FP.F16.E5M2.UNPACK_B R7, R7 ;  /* 0x00000007ff07723e */ /* 0x000fce00020004ff */
[----:B--2---:R-:W-:-:S15]  /*20940*/  HMMA.16816.F32 R24, R4, R22, R24 ;  /* 0x000000160418723c */ /* 0x004fde0000001818 */
[----:B------:R-:W-:-:S08]  /*20950*/  NOP ;  /* 0x0000000000007918 */ /* 0x000fd00000000000 */
[----:B------:R-:W-:Y:S04]  /*20960*/  STL.64 [R1+0x190], R24 ;  /* 0x0001901801007387 */ /* 0x000fe80000100a00 */
[----:B------:R0:W-:Y:S02]  /*20970*/  STL.64 [R1+0x198], R26 ;  /* 0x0001981a01007387 */ /* 0x0001e40000100a00 */
[----:B0-----:R-:W-:Y:S02]  /*20980*/  HMMA.16816.F32 R24, R4, R20, R8 ;  /* 0x000000140418723c */ /* 0x001fe40000001808 */
[----:B------:R-:W2:Y:S04]  /*20990*/  LDL.LU.64 R8, [R1+0x160] ;  /* 0x0001600001087983 */ /* 0x000ea80000300a00 */
[----:B------:R-:W2:-:S15]  /*209a0*/  LDL.LU.64 R10, [R1+0x168] ;  /* 0x00016800010a7983 */ /* 0x000e9e0000300a00 */
[----:B------:R-:W-:-:S02]  /*209b0*/  NOP ;  /* 0x0000000000007918 */ /* 0x000fc40000000000 */
[----:B------:R0:W-:Y:S04]  /*209c0*/  STL.64 [R1+0x180], R24 ;  /* 0x0001801801007387 */ /* 0x0001e80000100a00 */
[----:B------:R1:W-:Y:S04]  /*209d0*/  STL.64 [R1+0x188], R26 ;  /* 0x0001881a01007387 */ /* 0x0003e80000100a00 */
[----:B------:R-:W-:Y:S04]  /*209e0*/  STL [R1+0x1fdc], R20 ;  /* 0x001fdc1401007387 */ /* 0x000fe80000100800 */
[----:B------:R-:W-:Y:S04]  /*209f0*/  STL [R1+0x1fd8], R21 ;  /* 0x001fd81501007387 */ /* 0x000fe80000100800 */
[----:B0-----:R-:W3:Y:S04]  /*20a00*/  LDL.LU.64 R24, [R1+0x350] ;  /* 0x0003500001187983 */ /* 0x001ee80000300a00 */
[----:B-1----:R-:W4:Y:S01]  /*20a10*/  LDL.LU.64 R26, [R1+0x358] ;  /* 0x00035800011a7983 */ /* 0x002f220000300a00 */
[----:B------:R-:W-:-:S15]  /*20a20*/  HMMA.16816.F32 R16, R4, R14, R16 ;  /* 0x0000000e0410723c */ /* 0x000fde0000001810 */
[----:B------:R-:W-:-:S08]  /*20a30*/  NOP ;  /* 0x0000000000007918 */ /* 0x000fd00000000000 */
[----:B------:R-:W-:Y:S04]  /*20a40*/  STL.64 [R1+0x170], R16 ;  /* 0x0001701001007387 */ /* 0x000fe80000100a00 */
[----:B------:R-:W-:Y:S01]  /*20a50*/  STL.64 [R1+0x178], R18 ;  /* 0x0001781201007387 */ /* 0x000fe20000100a00 */
[C---:B--2---:R-:W-:Y:S03]  /*20a60*/  HMMA.16816.F32 R8, R4.reuse, R12, R8 ;  /* 0x0000000c0408723c */ /* 0x044fe60000001808 */
[----:B----4-:R-:W-:Y:S04]  /*20a70*/  STL.64 [R1+0x1ff8], R26 ;  /* 0x001ff81a01007387 */ /* 0x010fe80000100a00 */
[----:B---3--:R0:W-:Y:S04]  /*20a80*/  STL.64 [R1+0x1ff0], R24 ;  /* 0x001ff01801007387 */ /* 0x0081e80000100a00 */
[----:B0-----:R-:W2:Y:S04]  /*20a90*/  LDL.LU.64 R24, [R1+0x150] ;  /* 0x0001500001187983 */ /* 0x001ea80000300a00 */
[----:B------:R-:W2:Y:S04]  /*20aa0*/  LDL.LU.64 R26, [R1+0x158] ;  /* 0x00015800011a7983 */ /* 0x000ea80000300a00 */
[----:B------:R-:W3:Y:S04]  /*20ab0*/  LDL.LU R20, [R1+0x554] ;  /* 0x0005540001147983 */ /* 0x000ee80000300800 */
[----:B------:R-:W3:Y:S04]  /*20ac0*/  LDL.LU R16, [R1+0x550] ;  /* 0x0005500001107983 */ /* 0x000ee80000300800 */
[----:B------:R-:W4:Y:S04]  /*20ad0*/  LDL.LU R21, [R1+0x55c] ;  /* 0x00055c0001157983 */ /* 0x000f280000300800 */
[----:B------:R-:W4:Y:S04]  /*20ae0*/  LDL.LU R17, [R1+0x558] ;  /* 0x0005580001117983 */ /* 0x000f280000300800 */
[----:B------:R-:W4:Y:S04]  /*20af0*/  LDL.LU R22, [R1+0x564] ;  /* 0x0005640001167983 */ /* 0x000f280000300800 */
[----:B------:R-:W4:Y:S04]  /*20b00*/  LDL.LU R18, [R1+0x560] ;  /* 0x0005600001127983 */ /* 0x000f280000300800 */
[----:B------:R-:W4:Y:S04]  /*20b10*/  LDL.LU R23, [R1+0x56c] ;  /* 0x00056c0001177983 */ /* 0x000f280000300800 */
[----:B------:R-:W4:Y:S04]  /*20b20*/  LDL.LU R19, [R1+0x568] ;  /* 0x0005680001137983 */ /* 0x000f280000300800 */
[----:B------:R-:W4:Y:S04]  /*20b30*/  LDL.LU R28, [R1+0x578] ;  /* 0x00057800011c7983 */ /* 0x000f280000300800 */
[----:B------:R-:W-:Y:S04]  /*20b40*/  STL.64 [R1+0x160], R8 ;  /* 0x0001600801007387 */ /* 0x000fe80000100a00 */
[----:B------:R0:W-:Y:S04]  /*20b50*/  STL.64 [R1+0x168], R10 ;  /* 0x0001680a01007387 */ /* 0x0001e80000100a00 */
[----:B0-----:R-:W2:Y:S04]  /*20b60*/  LDL.LU.64 R10, [R1+0x2008] ;  /* 0x00200800010a7983 */ /* 0x001ea80000300a00 */
[----:B------:R-:W3:Y:S04]  /*20b70*/  LDL.LU.64 R8, [R1+0x2000] ;  /* 0x0020000001087983 */ /* 0x000ee80000300a00 */
[----:B------:R-:W-:Y:S04]  /*20b80*/  STL.64 [R1+0x1fb8], R14 ;  /* 0x001fb80e01007387 */ /* 0x000fe80000100a00 */
[----:B------:R0:W-:Y:S04]  /*20b90*/  STL.64 [R1+0x1fb0], R12 ;  /* 0x001fb00c01007387 */ /* 0x0001e80000100a00 */
[----:B0-----:R-:W4:Y:S04]  /*20ba0*/  LDL.LU.64 R12, [R1+0x130] ;  /* 0x00013000010c7983 */ /* 0x001f280000300a00 */
[----:B------:R-:W4:Y:S04]  /*20bb0*/  LDL.LU.64 R14, [R1+0x138] ;  /* 0x00013800010e7983 */ /* 0x000f280000300a00 */
[----:B------:R-:W4:Y:S04]  /*20bc0*/  LDL.LU R29, [R1+0x584] ;  /* 0x00058400011d7983 */ /* 0x000f280000300800 */
[----:B------:R-:W4:Y:S01]  /*20bd0*/  LDL.LU R0, [R1+0x580] ;  /* 0x0005800001007983 */ /* 0x000f220000300800 */
        /* <DEDUP_REMOVED lines=17> */
[----:B----4-:R-:W-:Y:S01]  /*20cf0*/  HMMA.16816.F32 R4, R4, R24, R12 ;  /* 0x000000180404723c */ /* 0x010fe2000000180c */
[----:B------:R-:W3:-:S15]  /*20d00*/  LDL.LU.64 R12, [R1+0x120] ;  /* 0x00012000010c7983 */ /* 0x000ede0000300a00 */
[----:B------:R-:W-:-:S01]  /*20d10*/  NOP ;  /* 0x0000000000007918 */ /* 0x000fc20000000000 */
[----:B------:R-:W-:Y:S04]  /*20d20*/  STL.64 [R1+0x350], R8 ;  /* 0x0003500801007387 */ /* 0x000fe80000100a00 */
[----:B------:R-:W-:Y:S04]  /*20d30*/  STL.64 [R1+0x358], R10 ;  /* 0x0003580a01007387 */ /* 0x000fe80000100a00 */
[----:B------:R-:W4:Y:S04]  /*20d40*/  LDL.LU.64 R14, [R1+0x128] ;  /* 0x00012800010e7983 */ /* 0x000f280000300a00 */
[----:B------:R-:W-:Y:S04]  /*20d50*/  STL.64 [R1+0x140], R4 ;  /* 0x0001400401007387 */ /* 0x000fe80000100a00 */
[----:B------:R-:W-:Y:S01]  /*20d60*/  STL.64 [R1+0x148], R6 ;  /* 0x0001480601007387 */ /* 0x000fe20000100a00 */
[----:B------:R-:W-:-:S02]  /*20d70*/  IMAD R16, R16, 0x100, R20 ;  /* 0x0000010010107824 */ /* 0x000fc400078e0214 */
[----:B------:R-:W-:Y:S02]  /*20d80*/  IMAD R17, R17, 0x100, R21 ;  /* 0x0000010011117824 */ /* 0x000fe400078e0215 */
[----:B------:R-:W-:Y:S02]  /*20d90*/  IMAD R18, R18, 0x100, R22 ;  /* 0x0000010012127824 */ /* 0x000fe400078e0216 */
[----:B------:R-:W-:Y:S01]  /*20da0*/  IMAD R19, R19, 0x100, R23 ;  /* 0x0000010013137824 */ /* 0x000fe200078e0217 */
[----:B----4-:R-:W-:Y:S04]  /*20db0*/  STL.64 [R1+0x1fc8], R14 ;  /* 0x001fc80e01007387 */ /* 0x010fe80000100a00 */
[----:B---3--:R0:W-:Y:S04]  /*20dc0*/  STL.64 [R1+0x1fc0], R12 ;  /* 0x001fc00c01007387 */ /* 0x0081e80000100a00 */
[----:B0-----:R-:W3:Y:S04]  /*20dd0*/  LDL.LU.64 R12, [R1+0x340] ;  /* 0x00034000010c7983 */ /* 0x001ee80000300a00 */
[----:B------:R-:W3:Y:S04]  /*20de0*/  LDL.LU.64 R14, [R1+0x348] ;  /* 0x00034800010e7983 */ /* 0x000ee80000300a00 */
[----:B------:R-:W4:Y:S04]  /*20df0*/  LDL.LU.64 R8, [R1+0x110] ;  /* 0x0001100001087983 */ /* 0x000f280000300a00 */
[----:B------:R-:W4:Y:S04]  /*20e00*/  LDL.LU.64 R10, [R1+0x118] ;  /* 0x00011800010a7983 */ /* 0x000f280000300a00 */
[----:B------:R-:W4:Y:S04]  /*20e10*/  LDL.LU R4, [R1+0x574] ;  /* 0x0005740001047983 */ /* 0x000f280000300800 */
[----:B------:R-:W4:Y:S04]  /*20e20*/  LDL.LU R5, [R1+0x570] ;  /* 0x0005700001057983 */ /* 0x000f280000300800 */
[----:B------:R-:W4:Y:S04]  /*20e30*/  LDL.LU R6, [R1+0x57c] ;  /* 0x00057c0001067983 */ /* 0x000f280000300800 */
[----:B------:R-:W4:Y:S04]  /*20e40*/  LDL.LU R7, [R1+0x588] ;  /* 0x0005880001077983 */ /* 0x000f280000300800 */
[----:B--2---:R-:W-:Y:S04]  /*20e50*/  STL.64 [R1+0x1f88], R26 ;  /* 0x001f881a01007387 */ /* 0x004fe80000100a00 */
[----:B------:R0:W-:Y:S04]  /*20e60*/  STL.64 [R1+0x1f80], R24 ;  /* 0x001f801801007387 */ /* 0x0001e80000100a00 */
[----:B0-----:R-:W2:Y:S04]  /*20e70*/  LDL.LU.64 R24, [R1+0x100] ;  /* 0x0001000001187983 */ /* 0x001ea80000300a00 */
[----:B------:R-:W2:Y:S04]  /*20e80*/  LDL.LU.64 R26, [R1+0x108] ;  /* 0x00010800011a7983 */ /* 0x000ea80000300a00 */
[----:B------:R-:W4:Y:S04]  /*20e90*/  LDL.LU R20, [R1+0x1fdc] ;  /* 0x001fdc0001147983 */ /* 0x000f280000300800 */
[----:B------:R-:W4:Y:S04]  /*20ea0*/  LDL.LU R21, [R1+0x1fd8] ;  /* 0x001fd80001157983 */ /* 0x000f280000300800 */
[----:B------:R-:W3:Y:S04]  /*20eb0*/  LDL.LU R22, [R1+0x1fd4] ;  /* 0x001fd40001167983 */ /* 0x000ee80000300800 */
[----:B------:R-:W3:Y:S01]  /*20ec0*/  LDL.LU R23, [R1+0x1fd0] ;  /* 0x001fd00001177983 */ /* 0x000ee20000300800 */
[----:B------:R-:W-:-:S02]  /*20ed0*/  F2FP.F16.E5M2.UNPACK_B R16, R16 ;  /* 0x00000010ff10723e */ /* 0x000fc400020004ff */
[----:B------:R-:W-:Y:S02]  /*20ee0*/  F2FP.F16.E5M2.UNPACK_B R17, R17 ;  /* 0x00000011ff11723e */ /* 0x000fe400020004ff */
[----:B------:R-:W-:Y:S02]  /*20ef0*/  F2FP.F16.E5M2.UNPACK_B R18, R18 ;  /* 0x00000012ff12723e */ /* 0x000fe400020004ff */
[----:B------:R-:W-:-:S07]  /*20f00*/  F2FP.F16.E5M2.UNPACK_B R19, R19 ;  /* 0x00000013ff13723e */ /* 0x000fce00020004ff */
[----:B---3--:R-:W-:-:S15]  /*20f10*/  HMMA.16816.F32 R12, R16, R22, R12 ;  /* 0x00000016100c723c */ /* 0x008fde000000180c */
        /* <DEDUP_REMOVED lines=9> */
[----:B0-----:R-:W3:Y:S04]  /*20fb0*/  LDL.LU.64 R14, [R1+0x1fb8] ;  /* 0x001fb800010e7983 */ /* 0x001ee80000300a00 */
[----:B------:R-:W2:Y:S04]  /*20fc0*/  LDL.LU.64 R12, [R1+0x1fb0] ;  /* 0x001fb000010c7983 */ /* 0x000ea80000300a00 */
        /* <DEDUP_REMOVED lines=8> */
[----:B0-----:R-:W4:Y:S04]  /*21050*/  LDL.LU.64 R10, [R1+0x1fa8] ;  /* 0x001fa800010a7983 */ /* 0x001f280000300a00 */
[----:B------:R-:W3:Y:S04]  /*21060*/  LDL.LU.64 R8, [R1+0x1fa0] ;  /* 0x001fa00001087983 */ /* 0x000ee80000300a00 */
[----:B------:R0:W-:Y:S04]  /*21070*/  STL.64 [R1+0x1f78], R14 ;  /* 0x001f780e01007387 */ /* 0x0001e80000100a00 */
[----:B0-----:R-:W3:Y:S01]  /*21080*/  LDL.LU R15, [R1+0x58c] ;  /* 0x00058c00010f7983 */ /* 0x001ee20000300800 */
[----:B--2---:R-:W-:Y:S01]  /*21090*/  HMMA.16816.F32 R24, R16, R12, R24 ;  /* 0x0000000c1018723c */ /* 0x004fe20000001818 */
[----:B------:R-:W-:-:S02]  /*210a0*/  IMAD R4, R5, 0x100, R4 ;  /* 0x0000010005047824 */ /* 0x000fc400078e0204 */
[----:B------:R-:W-:Y:S02]  /*210b0*/  IMAD R5, R28, 0x100, R6 ;  /* 0x000001001c057824 */ /* 0x000fe400078e0206 */
[----:B------:R-:W-:-:S15]  /*210c0*/  IMAD R6, R0, 0x100, R29 ;  /* 0x0000010000067824 */ /* 0x000fde00078e021d */
[----:B------:R-:W-:-:S03]  /*210d0*/  NOP ;  /* 0x0000000000007918 */ /* 0x000fc60000000000 */
[----:B------:R0:W-:Y:S04]  /*210e0*/  STL.64 [R1+0x100], R24 ;  /* 0x0001001801007387 */ /* 0x0001e80000100a00 */
[----:B------:R1:W-:Y:S04]  /*210f0*/  STL.64 [R1+0x108], R26 ;  /* 0x0001081a01007387 */ /* 0x0003e80000100a00 */
[----:B------:R-:W-:Y:S04]  /*21100*/  STL.64 [R1+0x1f70], R12 ;  /* 0x001f700c01007387 */ /* 0x000fe80000100a00 */
[----:B0-----:R-:W2:Y:S04]  /*21110*/  LDL.LU.64 R24, [R1+0x460] ;  /* 0x0004600001187983 */ /* 0x001ea80000300a00 */
[----:B-1----:R-:W2:Y:S01]  /*21120*/  LDL.LU.64 R26, [R1+0x468] ;  /* 0x00046800011a7983 */ /* 0x002ea20000300a00 */
[----:B----4-:R-:W-:Y:S01]  /*21130*/  HMMA.16816.F32 R20, R16, R10, R20 ;  /* 0x0000000a1014723c */ /* 0x010fe20000001814 */
[----:B---3--:R-:W-:-:S15]  /*21140*/  IMAD R7, R7, 0x100, R15 ;  /* 0x0000010007077824 */ /* 0x008fde00078e020f */
[----:B------:R-:W-:-:S08]  /*21150*/  NOP ;  /* 0x0000000000007918 */ /* 0x000fd00000000000 */
[----:B------:R-:W-:Y:S02]  /*21160*/  IMAD.MOV.U32 R0, RZ, RZ, R23 ;  /* 0x000000ffff007224 */ /* 0x000fe400078e0017 */
[----:B------:R-:W-:Y:S02]  /*21170*/  IMAD.MOV.U32 R28, RZ, RZ, R22 ;  /* 0x000000ffff1c7224 */ /* 0x000fe400078e0016 */
[----:B------:R-:W-:Y:S01]  /*21180*/  IMAD.MOV.U32 R29, RZ, RZ, R21 ;  /* 0x000000ffff1d7224 */ /* 0x000fe200078e0015 */
[----:B------:R0:W-:Y:S04]  /*21190*/  STL [R1+0xf0], R20 ;  /* 0x0000f01401007387 */ /* 0x0001e80000100800 */
[----:B------:R-:W3:Y:S04]  /*211a0*/  LDL.LU.64 R22, [R1+0x1f98] ;  /* 0x001f980001167983 */ /* 0x000ee80000300a00 */
[----:B0-----:R-:W4:Y:S04]  /*211b0*/  LDL.LU.64 R20, [R1+0x1f90] ;  /* 0x001f900001147983 */ /* 0x001f280000300a00 */
[----:B------:R-:W-:Y:S04]  /*211c0*/  STL [R1+0x1cdc], R0 ;  /* 0x001cdc0001007387 */ /* 0x000fe80000100800 */
[----:B------:R0:W-:Y:S04]  /*211d0*/  STL [R1+0x1cd8], R28 ;  /* 0x001cd81c01007387 */ /* 0x0001e80000100800 */
[----:B------:R-:W-:Y:S04]  /*211e0*/  STL [R1+0x1cc0], R29 ;  /* 0x001cc01d01007387 */ /* 0x000fe80000100800 */
[----:B------:R-:W3:Y:S04]  /*211f0*/  LDL.LU.64 R12, [R1+0xe0] ;  /* 0x0000e000010c7983 */ /* 0x000ee80000300a00 */
[----:B------:R-:W3:Y:S04]  /*21200*/  LDL.LU.64 R14, [R1+0xe8] ;  /* 0x0000e800010e7983 */ /* 0x000ee80000300a00 */
[----:B0-----:R-:W4:Y:S01]  /*21210*/  LDL.LU R28, [R1+0x770] ;  /* 0x00077000011c7983 */ /* 0x001f220000300800 */
[----:B--2---:R-:W-:Y:S03]  /*21220*/  HMMA.16816.F32 R24, R16, R8, R24 ;  /* 0x000000081018723c */ /* 0x004fe60000001818 */
[----:B----4-:R-:W-:-:S15]  /*21230*/  STL [R1+0x1f40], R28 ;  /* 0x001f401c01007387 */ /* 0x010fde0000100800 */
[----:B------:R-:W-:-:S05]  /*21240*/  NOP ;  /* 0x0000000000007918 */ /* 0x000fca0000000000 */
        /* <DEDUP_REMOVED lines=8> */
[----:B------:R-:W2:Y:S04]  /*212d0*/  LDL.LU R29, [R1+0x764] ;  /* 0x00076400011d7983 */ /* 0x000ea80000300800 */
[----:B--2---:R-:W-:Y:S04]  /*212e0*/  STL [R1+0x1f44], R29 ;  /* 0x001f441d01007387 */ /* 0x004fe80000100800 */
[----:B------:R-:W2:Y:S01]  /*212f0*/  LDL.LU R0, [R1+0x774] ;  /* 0x0007740001007983 */ /* 0x000ea20000300800 */
[----:B----4-:R-:W-:Y:S03]  /*21300*/  HMMA.16816.F32 R8, R16, R2, R8 ;  /* 0x000000021008723c */ /* 0x010fe60000001808 */
[----:B--2---:R-:W-:Y:S04]  /*21310*/  STL [R1+0x1f48], R0 ;  /* 0x001f480001007387 */ /* 0x004fe80000100800 */
[----:B------:R0:W-:Y:S04]  /*21320*/  STL [R1+0x1f4c], R3 ;  /* 0x001f4c0301007387 */ /* 0x0001e80000100800 */
[----:B0-----:R-:W2:-:S12]  /*21330*/  LDL.LU R3, [R1+0x594] ;  /* 0x0005940001037983 */ /* 0x001e980000300800 */
[----:B------:R-:W-:Y:S04]  /*21340*/  STL.64 [R1+0x330], R8 ;  /* 0x0003300801007387 */ /* 0x000fe80000100a00 */
[----:B------:R3:W-:Y:S04]  /*21350*/  STL.64 [R1+0x338], R10 ;  /* 0x0003380a01007387 */ /* 0x0007e80000100a00 */
[----:B------:R-:W4:Y:S04]  /*21360*/  LDL.LU R0, [R1+0x59c] ;  /* 0x00059c0001007983 */ /* 0x000f280000300800 */
[----:B------:R-:W4:Y:S04]  /*21370*/  LDL.LU R29, [R1+0x5a4] ;  /* 0x0005a400011d7983 */ /* 0x000f280000300800 */
[----:B------:R-:W4:Y:S01]  /*21380*/  LDL.LU R28, [R1+0x5ac] ;  /* 0x0005ac00011c7983 */ /* 0x000f220000300800 */
[----:B---3--:R-:W-:Y:S03]  /*21390*/  HMMA.16816.F32 R8, R16, R24, R12 ;  /* 0x000000181008723c */ /* 0x008fe6000000180c */
[----:B------:R-:W3:Y:S04]  /*213a0*/  LDL.LU.64 R12, [R1+0xb0] ;  /* 0x0000b000010c7983 */ /* 0x000ee80000300a00 */
[----:B------:R-:W3:-:S15]  /*213b0*/  LDL.LU.64 R14, [R1+0xb8] ;  /* 0x0000b800010e7983 */ /* 0x000ede0000300a00 */
[----:B------:R-:W-:-:S01]  /*213c0*/  NOP ;  /* 0x0000000000007918 */ /* 0x000fc20000000000 */
[----:B------:R0:W-:Y:S04]  /*213d0*/  STL.64 [R1+0xe0], R8 ;  /* 0x0000e00801007387 */ /* 0x0001e80000100a00 */
[----:B------:R1:W-:Y:S04]  /*213e0*/  STL.64 [R1+0xe8], R10 ;  /* 0x0000e80a01007387 */ /* 0x0003e80000100a00 */
[----:B0-----:R-:W2:Y:S04]  /*213f0*/  LDL.LU.64 R8, [R1+0x80] ;  /* 0x0000800001087983 */ /* 0x001ea80000300a00 */
[----:B-1----:R-:W2:Y:S04]  /*21400*/  LDL.LU.64 R10, [R1+0x88] ;  /* 0x00008800010a7983 */ /* 0x002ea80000300a00 */
[----:B------:R-:W4:Y:S04]  /*21410*/  LDL.LU R16, [R1+0x590] ;  /* 0x0005900001107983 */ /* 0x000f280000300800 */
[----:B------:R-:W4:Y:S04]  /*21420*/  LDL.LU R17, [R1+0x598] ;  /* 0x0005980001117983 */ /* 0x000f280000300800 */
[----:B------:R-:W3:Y:S04]  /*21430*/  LDL.LU R18, [R1+0x5a0] ;  /* 0x0005a00001127983 */ /* 0x000ee80000300800 */
[----:B------:R-:W3:Y:S01]  /*21440*/  LDL.LU R19, [R1+0x5a8] ;  /* 0x0005a80001137983 */ /* 0x000ee20000300800 */
[----:B------:R-:W-:-:S02]  /*21450*/  F2FP.F16.E5M2.UNPACK_B R4, R4 ;  /* 0x00000004ff04723e */ /* 0x000fc400020004ff */
[----:B------:R-:W-:Y:S02]  /*21460*/  F2FP.F16.E5M2.UNPACK_B R5, R5 ;  /* 0x00000005ff05723e */ /* 0x000fe400020004ff */
[----:B------:R-:W-:Y:S02]  /*21470*/  F2FP.F16.E5M2.UNPACK_B R6, R6 ;  /* 0x00000006ff06723e */ /* 0x000fe400020004ff */
[----:B------:R-:W-:Y:S01]  /*21480*/  F2FP.F16.E5M2.UNPACK_B R7, R7 ;  /* 0x00000007ff07723e */ /* 0x000fe200020004ff */
[----:B---3--:R-:W-:Y:S04]  /*21490*/  STL.64 [R1+0x1f58], R18 ;  /* 0x001f581201007387 */ /* 0x008fe80000100a00 */
[----:B----4-:R0:W-:Y:S04]  /*214a0*/  STL.64 [R1+0x1f50], R16 ;  /* 0x001f501001007387 */ /* 0x0101e80000100a00 */
[----:B0-----:R-:W3:Y:S04]  /*214b0*/  LDL.LU.64 R16, [R1+0x440] ;  /* 0x0004400001107983 */ /* 0x001ee80000300a00 */
[----:B------:R-:W3:Y:S01]  /*214c0*/  LDL.LU.64 R18, [R1+0x448] ;  /* 0x0004480001127983 */ /* 0x000ee20000300a00 */
[C---:B------:R-:W-:Y:S03]  /*214d0*/  HMMA.16816.F32 R12, R4.reuse, R20, R12 ;  /* 0x00000014040c723c */ /* 0x040fe6000000180c */
[----:B------:R-:W-:Y:S04]  /*214e0*/  STL.64 [R1+0x1f38], R26 ;  /* 0x001f381a01007387 */ /* 0x000fe80000100a00 */
[----:B------:R0:W-:Y:S04]  /*214f0*/  STL.64 [R1+0x1f30], R24 ;  /* 0x001f301801007387 */ /* 0x0001e80000100a00 */
[----:B0-----:R-:W4:Y:S04]  /*21500*/  LDL.LU.64 R24, [R1+0x60] ;  /* 0x0000600001187983 */ /* 0x001f280000300a00 */
[----:B------:R-:W4:Y:S01]  /*21510*/  LDL.LU.64 R26, [R1+0x68] ;  /* 0x00006800011a7983 */ /* 0x000f220000300a00 */
[----:B---3--:R-:W-:-:S15]  /*21520*/  HMMA.16816.F32 R16, R4, R22, R16 ;  /* 0x000000160410723c */ /* 0x008fde0000001810 */
[----:B------:R-:W-:-:S08]  /*21530*/  NOP ;  /* 0x0000000000007918 */ /* 0x000fd00000000000 */
[----:B------:R0:W-:Y:S04]  /*21540*/  STL.64 [R1+0xc0], R16 ;  /* 0x0000c01001007387 */ /* 0x0001e80000100a00 */
[----:B------:R1:W-:Y:S04]  /*21550*/  STL.64 [R1+0xc8], R18 ;  /* 0x0000c81201007387 */ /* 0x0003e80000100a00 */
[----:B0-----:R-:W3:Y:S04]  /*21560*/  LDL.LU.64 R16, [R1+0x420] ;  /* 0x0004200001107983 */ /* 0x001ee80000300a00 */
[----:B-1----:R-:W3:Y:S04]  /*21570*/  LDL.LU.64 R18, [R1+0x428] ;  /* 0x0004280001127983 */ /* 0x002ee80000300a00 */
[----:B------:R-:W4:Y:S04]  /*21580*/  LDL.LU R22, [R1+0x754] ;  /* 0x0007540001167983 */ /* 0x000f280000300800 */
[----:B------:R-:W4:Y:S04]  /*21590*/  LDL.LU R23, [R1+0x760] ;  /* 0x0007600001177983 */ /* 0x000f280000300800 */
[----:B------:R-:W-:Y:S04]  /*215a0*/  STL.64 [R1+0xb0], R12 ;  /* 0x0000b00c01007387 */ /* 0x000fe80000100a00 */
[----:B------:R0:W-:Y:S04]  /*215b0*/  STL.64 [R1+0xb8], R14 ;  /* 0x0000b80e01007387 */ /* 0x0001e80000100a00 */
[----:B0-----:R-:W2:Y:S04]  /*215c0*/  LDL.LU.64 R14, [R1+0x1f78] ;  /* 0x001f7800010e7983 */ /* 0x001ea80000300a00 */
[----:B------:R-:W3:Y:S04]  /*215d0*/  LDL.LU.64 R12, [R1+0x1f70] ;  /* 0x001f7000010c7983 */ /* 0x000ee80000300a00 */
[----:B------:R-:W3:Y:S01]  /*215e0*/  LDL.LU R21, [R1+0x750] ;  /* 0x0007500001157983 */ /* 0x000ee20000300800 */
[C---:B--2---:R-:W-:Y:S03]  /*215f0*/  HMMA.16816.F32 R8, R4.reuse, R14, R8 ;  /* 0x0000000e0408723c */ /* 0x044fe60000001808 */
[----:B----4-:R-:W-:Y:S04]  /*21600*/  STL.64 [R1+0x1f28], R22 ;  /* 0x001f281601007387 */ /* 0x010fe80000100a00 */
[----:B---3--:R0:W-:Y:S04]  /*21610*/  STL [R1+0x1f20], R21 ;  /* 0x001f201501007387 */ /* 0x0081e80000100800 */
[----:B0-----:R-:W2:Y:S04]  /*21620*/  LDL.LU.64 R20, [R1+0x430] ;  /* 0x0004300001147983 */ /* 0x001ea80000300a00 */
[----:B------:R-:W2:Y:S08]  /*21630*/  LDL.LU.64 R22, [R1+0x438] ;  /* 0x0004380001167983 */ /* 0x000eb00000300a00 */
[----:B------:R-:W-:Y:S04]  /*21640*/  STL.64 [R1+0x80], R8 ;  /* 0x0000800801007387 */ /* 0x000fe80000100a00 */
[----:B------:R0:W-:Y:S04]  /*21650*/  STL.64 [R1+0x88], R10 ;  /* 0x0000880a01007387 */ /* 0x0001e80000100a00 */
[----:B0-----:R-:W2:Y:S04]  /*21660*/  LDL.LU.64 R10, [R1+0x1f68] ;  /* 0x001f6800010a7983 */ /* 0x001ea80000300a00 */
[----:B------:R-:W3:Y:S01]  /*21670*/  LDL.LU.64 R8, [R1+0x1f60] ;  /* 0x001f600001087983 */ /* 0x000ee20000300a00 */
[----:B------:R-:W-:Y:S03]  /*21680*/  HMMA.16816.F32 R12, R4, R12, R24 ;  /* 0x0000000c040c723c */ /* 0x000fe60000001818 */
[----:B------:R-:W4:Y:S04]  /*21690*/  LDL.LU.64 R24, [R1+0x410] ;  /* 0x0004100001187983 */ /* 0x000f280000300a00 */
[----:B------:R-:W4:-:S15]  /*216a0*/  LDL.LU.64 R26, [R1+0x418] ;  /* 0x00041800011a7983 */ /* 0x000f1e0000300a00 */
[----:B------:R-:W-:-:S01]  /*216b0*/  NOP ;  /* 0x0000000000007918 */ /* 0x000fc20000000000 */
[----:B------:R0:W-:Y:S04]  /*216c0*/  STL.64 [R1+0x60], R12 ;  /* 0x0000600c01007387 */ /* 0x0001e80000100a00 */
[----:B------:R1:W-:Y:S04]  /*216d0*/  STL.64 [R1+0x68], R14 ;  /* 0x0000680e01007387 */ /* 0x0003e80000100a00 */
[----:B0-----:R-:W4:Y:S04]  /*216e0*/  LDL.LU R12, [R1+0x20] ;  /* 0x00002000010c7983 */ /* 0x001f280000300800 */
[----:B------:R-:W4:Y:S04]  /*216f0*/  LDL.LU R13, [R1+0x24] ;  /* 0x00002400010d7983 */ /* 0x000f280000300800 */
[----:B-1----:R-:W4:Y:S04]  /*21700*/  LDL.LU R14, [R1+0x28] ;  /* 0x00002800010e7983 */ /* 0x002f280000300800 */
[----:B------:R-:W4:Y:S01]  /*21710*/  LDL.LU R15, [R1+0x2c] ;  /* 0x00002c00010f7983 */ /* 0x000f220000300800 */
[C---:B--2---:R-:W-:Y:S06]  /*21720*/  HMMA.16816.F32 R20, R4.reuse, R10, R20 ;  /* 0x0000000a0414723c */ /* 0x044fec0000001814 */
[----:B---3--:R-:W-:-:S15]  /*21730*/  HMMA.16816.F32 R8, R4, R8, R16 ;  /* 0x000000080408723c */ /* 0x008fde0000001810 */
[----:B------:R-:W-:-:S02]  /*21740*/  NOP ;  /* 0x0000000000007918 */ /* 0x000fc40000000000 */
[----:B------:R0:W-:Y:S04]  /*21750*/  STL.64 [R1+0x40], R20 ;  /* 0x0000401401007387 */ /* 0x0001e80000100a00 */
[----:B------:R1:W-:Y:S04]  /*21760*/  STL.64 [R1+0x48], R22 ;  /* 0x0000481601007387 */ /* 0x0003e80000100a00 */
[----:B0-----:R-:W2:Y:S04]  /*21770*/  LDL.LU.64 R20, [R1+0xa0] ;  /* 0x0000a00001147983 */ /* 0x001ea80000300a00 */
[----:B-1----:R-:W2:Y:S04]  /*21780*/  LDL.LU.64 R22, [R1+0xa8] ;  /* 0x0000a80001167983 */ /* 0x002ea80000300a00 */
[----:B------:R-:W3:Y:S04]  /*21790*/  LDL.LU.64 R18, [R1+0x1f58] ;  /* 0x001f580001127983 */ /* 0x000ee80000300a00 */
[----:B------:R-:W4:Y:S04]  /*217a0*/  LDL.LU.64 R16, [R1+0x1f50] ;  /* 0x001f500001107983 */ /* 0x000f280000300a00 */
[----:B------:R0:W-:Y:S04]  /*217b0*/  STL.64 [R1+0x10], R8 ;  /* 0x0000100801007387 */ /* 0x0001e80000100a00 */
[----:B------:R1:W-:Y:S04]  /*217c0*/  STL.64 [R1+0x18], R10 ;  /* 0x0000180a01007387 */ /* 0x0003e80000100a00 */
[----:B0-----:R-:W2:Y:S04]  /*217d0*/  LDL.LU R8, [R1+0x50] ;  /* 0x0000500001087983 */ /* 0x001ea80000300800 */
[----:B------:R-:W2:Y:S04]  /*217e0*/  LDL.LU R9, [R1+0x54] ;  /* 0x0000540001097983 */ /* 0x000ea80000300800 */
[----:B-1----:R-:W2:Y:S04]  /*217f0*/  LDL.LU R10, [R1+0x58] ;  /* 0x00005800010a7983 */ /* 0x002ea80000300800 */
[----:B------:R-:W2:Y:S01]  /*21800*/  LDL.LU R11, [R1+0x5c] ;  /* 0x00005c00010b7983 */ /* 0x000ea20000300800 */
[----:B----4-:R-:W-:-:S03]  /*21810*/  IMAD R16, R16, 0x100, R3 ;  /* 0x0000010010107824 */ /* 0x010fc600078e0203 */
[----:B------:R-:W4:Y:S01]  /*21820*/  LDL.LU R3, [R1+0x1f4c] ;  /* 0x001f4c0001037983 */ /* 0x000f220000300800 */
[----:B------:R-:W-:-:S03]  /*21830*/  IMAD R17, R17, 0x100, R0 ;  /* 0x0000010011117824 */ /* 0x000fc600078e0200 */
[----:B------:R-:W2:Y:S01]  /*21840*/  LDL.LU R0, [R1+0x1f48] ;  /* 0x001f480001007983 */ /* 0x000ea20000300800 */
[----:B---3--:R-:W-:Y:S02]  /*21850*/  IMAD R18, R18, 0x100, R29 ;  /* 0x0000010012127824 */ /* 0x008fe400078e021d */
[----:B------:R-:W-:Y:S01]  /*21860*/  IMAD R19, R19, 0x100, R28 ;  /* 0x0000010013137824 */ /* 0x000fe200078e021c */
[----:B------:R-:W3:Y:S04]  /*21870*/  LDL.LU R29, [R1+0x1f44] ;  /* 0x001f4400011d7983 */ /* 0x000ee80000300800 */
[----:B------:R-:W3:Y:S01]  /*21880*/  LDL.LU R28, [R1+0x1f40] ;  /* 0x001f4000011c7983 */ /* 0x000ee20000300800 */
[----:B----4-:R-:W-:-:S15]  /*21890*/  HMMA.16816.F32 R24, R4, R2, R24 ;  /* 0x000000020418723c */ /* 0x010fde0000001818 */
[----:B------:R-:W-:-:S08]  /*218a0*/  NOP ;  /* 0x0000000000007918 */ /* 0x000fd00000000000 */
[----:B------:R-:W-:Y:S04]  /*218b0*/  STL.64 [R1], R24 ;  /* 0x0000001801007387 */ /* 0x000fe80000100a00 */
[----:B------:R0:W-:Y:S04]  /*218c0*/  STL.64 [R1+0x8], R26 ;  /* 0x0000081a01007387 */ /* 0x0001e80000100a00 */
[----:B0-----:R-:W4:Y:S04]  /*218d0*/  LDL.LU.64 R26, [R1+0x1f38] ;  /* 0x001f3800011a7983 */ /* 0x001f280000300a00 */
[----:B------:R-:W2:Y:S01]  /*218e0*/  LDL.LU.64 R24, [R1+0x1f30] ;  /* 0x001f300001187983 */ /* 0x000ea20000300a00 */
[----:B------:R-:W-:-:S02]  /*218f0*/  F2FP.F16.E5M2.UNPACK_B R16, R16 ;  /* 0x00000010ff10723e */ /* 0x000fc400020004ff */
[----:B------:R-:W-:Y:S02]  /*21900*/  F2FP.F16.E5M2.UNPACK_B R17, R17 ;  /* 0x00000011ff11723e */ /* 0x000fe400020004ff */
[----:B------:R-:W-:Y:S02]  /*21910*/  F2FP.F16.E5M2.UNPACK_B R18, R18 ;  /* 0x00000012ff12723e */ /* 0x000fe400020004ff */
[----:B------:R-:W-:Y:S01]  /*21920*/  F2FP.F16.E5M2.UNPACK_B R19, R19 ;  /* 0x00000013ff13723e */ /* 0x000fe200020004ff */
[----:B--2---:R-:W-:Y:S01]  /*21930*/  HMMA.16816.F32 R4, R4, R24, R20 ;  /* 0x000000180404723c */ /* 0x004fe20000001814 */
[----:B------:R-:W2:Y:S04]  /*21940*/  LDL.LU.64 R22, [R1+0x1f28] ;  /* 0x001f280001167983 */ /* 0x000ea80000300a00 */
[----:B------:R-:W2:Y:S01]  /*21950*/  LDL.LU R21, [R1+0x1f20] ;  /* 0x001f200001157983 */ /* 0x000ea20000300800 */
[----:B----4-:R-:W-:-:S02]  /*21960*/  F2FP.F16.E5M2.UNPACK_B R26, R26.H1 ;  /* 0x0000001aff1a723e */ /* 0x010fc400030004ff */
[----:B------:R-:W-:-:S15]  /*21970*/  F2FP.F16.E5M2.UNPACK_B R27, R27.H1 ;  /* 0x0000001bff1b723e */ /* 0x000fde00030004ff */
[----:B------:R-:W-:Y:S04]  /*21980*/  STL.64 [R1+0x30], R4 ;  /* 0x0000300401007387 */ /* 0x000fe80000100a00 */
[----:B------:R0:W-:Y:S02]  /*21990*/  STL.64 [R1+0x38], R6 ;  /* 0x0000380601007387 */ /* 0x0001e40000100a00 */
[----:B0-----:R-:W-:Y:S06]  /*219a0*/  HMMA.16816.F32 R4, R16, R26, R12 ;  /* 0x0000001a1004723c */ /* 0x001fec000000180c */
[----:B------:R-:W-:-:S15]  /*219b0*/  STL.64 [R1+0x1ed0], R26 ;  /* 0x001ed01a01007387 */ /* 0x000fde0000100a00 */
[----:B------:R-:W-:-:S02]  /*219c0*/  NOP ;  /* 0x0000000000007918 */ /* 0x000fc40000000000 */
[----:B------:R-:W-:Y:S04]  /*219d0*/  STL.64 [R1+0xa0], R4 ;  /* 0x0000a00401007387 */ /* 0x000fe80000100a00 */
[----:B------:R0:W-:Y:S01]  /*219e0*/  STL.64 [R1+0xa8], R6 ;  /* 0x0000a80601007387 */ /* 0x0001e20000100a00 */
[----:B---3--:R-:W-:Y:S02]  /*219f0*/  F2FP.F16.E5M2.UNPACK_B R12, R28.H1 ;  /* 0x0000001cff0c723e */ /* 0x008fe400030004ff */
[----:B------:R-:W-:-:S03]  /*21a00*/  F2FP.F16.E5M2.UNPACK_B R13, R0.H1 ;  /* 0x00000000ff0d723e */ /* 0x000fc600030004ff */
[----:B------:R-:W-:Y:S01]  /*21a10*/  STL [R1+0x1f08], R12 ;  /* 0x001f080c01007387 */ /* 0x000fe20000100800 */
[----:B--2---:R-:W-:Y:S02]  /*21a20*/  F2FP.F16.E5M2.UNPACK_B R20, R21.H1 ;  /* 0x00000015ff14723e */ /* 0x004fe400030004ff */
[----:B------:R-:W-:-:S07]  /*21a30*/  F2FP.F16.E5M2.UNPACK_B R21, R22.H1 ;  /* 0x00000016ff15723e */ /* 0x000fce00030004ff */
[----:B0-----:R-:W-:-:S15]  /*21a40*/  HMMA.16816.F32 R4, R16, R20, R8 ;  /* 0x000000141004723c */ /* 0x001fde0000001808 */
[----:B------:R-:W-:-:S08]  /*21a50*/  NOP ;  /* 0x0000000000007918 */ /* 0x000fd00000000000 */
[----:B------:R-:W-:Y:S04]  /*21a60*/  STL.64 [R1+0x50], R4 ;  /* 0x0000500401007387 */ /* 0x000fe80000100a00 */
[----:B------:R-:W-:Y:S04]  /*21a70*/  STL.64 [R1+0x58], R6 ;  /* 0x0000580601007387 */ /* 0x000fe80000100a00 */
[----:B------:R0:W-:Y:S04]  /*21a80*/  STL [R1+0x1f0c], R13 ;  /* 0x001f0c0d01007387 */ /* 0x0001e80000100800 */
[----:B------:R-:W2:Y:S04]  /*21a90*/  LDL.LU R24, [R1+0x3f0] ;  /* 0x0003f00001187983 */ /* 0x000ea80000300800 */
[----:B------:R-:W2:Y:S04]  /*21aa0*/  LDL.LU R25, [R1+0x3f4] ;  /* 0x0003f40001197983 */ /* 0x000ea80000300800 */
[----:B------:R-:W3:Y:S04]  /*21ab0*/  LDL.LU R26, [R1+0x3f8] ;  /* 0x0003f800011a7983 */ /* 0x000ee80000300800 */
[----:B------:R-:W3:Y:S04]  /*21ac0*/  LDL.LU R27, [R1+0x3fc] ;  /* 0x0003fc00011b7983 */ /* 0x000ee80000300800 */
[----:B0-----:R-:W4:Y:S04]  /*21ad0*/  LDL.LU R13, [R1+0x5b4] ;  /* 0x0005b400010d7983 */ /* 0x001f280000300800 */
[----:B------:R-:W2:Y:S04]  /*21ae0*/  LDL.LU R4, [R1+0x5b0] ;  /* 0x0005b00001047983 */ /* 0x000ea80000300800 */
[----:B------:R-:W4:Y:S04]  /*21af0*/  LDL.LU R12, [R1+0x5bc] ;  /* 0x0005bc00010c7983 */ /* 0x000f280000300800 */
[----:B------:R-:W2:Y:S04]  /*21b00*/  LDL.LU R5, [R1+0x5b8] ;  /* 0x0005b80001057983 */ /* 0x000ea80000300800 */
[----:B------:R-:W3:Y:S04]  /*21b10*/  LDL.LU R6, [R1+0x5c4] ;  /* 0x0005c40001067983 */ /* 0x000ee80000300800 */
[----:B------:R-:W3:Y:S01]  /*21b20*/  LDL.LU R7, [R1+0x5c0] ;  /* 0x0005c00001077983 */ /* 0x000ee20000300800 */
[----:B------:R-:W-:-:S03]  /*21b30*/  F2FP.F16.E5M2.UNPACK_B R14, R23.H1 ;  /* 0x00000017ff0e723e */ /* 0x000fc600030004ff */
[----:B---3--:R-:W-:Y:S04]  /*21b40*/  STL.64 [R1+0x1f18], R6 ;  /* 0x001f180601007387 */ /* 0x008fe80000100a00 */
[----:B--2---:R0:W-:Y:S04]  /*21b50*/  STL.64 [R1+0x1f10], R4 ;  /* 0x001f100401007387 */ /* 0x0041e80000100a00 */
[----:B0-----:R-:W2:Y:S04]  /*21b60*/  LDL.LU R4, [R1+0x70] ;  /* 0x0000700001047983 */ /* 0x001ea80000300800 */
[----:B------:R-:W2:Y:S04]  /*21b70*/  LDL.LU R5, [R1+0x74] ;  /* 0x0000740001057983 */ /* 0x000ea80000300800 */
[----:B------:R-:W2:Y:S04]  /*21b80*/  LDL.LU R6, [R1+0x78] ;  /* 0x0000780001067983 */ /* 0x000ea80000300800 */
[----:B------:R-:W2:Y:S04]  /*21b90*/  LDL.LU R7, [R1+0x7c] ;  /* 0x00007c0001077983 */ /* 0x000ea80000300800 */
[----:B------:R-:W3:Y:S04]  /*21ba0*/  LDL.LU R10, [R1+0x780] ;  /* 0x00078000010a7983 */ /* 0x000ee80000300800 */
[----:B------:R-:W3:Y:S04]  /*21bb0*/  LDL.LU R11, [R1+0x784] ;  /* 0x00078400010b7983 */ /* 0x000ee80000300800 */
[----:B------:R-:W3:Y:S04]  /*21bc0*/  LDL.LU R2, [R1+0x5cc] ;  /* 0x0005cc0001027983 */ /* 0x000ee80000300800 */
[----:B------:R-:W3:Y:S04]  /*21bd0*/  LDL.LU R3, [R1+0x5c8] ;  /* 0x0005c80001037983 */ /* 0x000ee80000300800 */
[----:B------:R-:W3:Y:S04]  /*21be0*/  LDL.LU R8, [R1+0x790] ;  /* 0x0007900001087983 */ /* 0x000ee80000300800 */
[----:B------:R-:W3:Y:S04]  /*21bf0*/  LDL.LU R9, [R1+0x794] ;  /* 0x0007940001097983 */ /* 0x000ee80000300800 */
[----:B------:R-:W4:Y:S01]  /*21c00*/  LDL.LU R23, [R1+0x7a0] ;  /* 0x0007a00001177983 */ /* 0x000f220000300800 */
[----:B------:R-:W-:-:S03]  /*21c10*/  F2FP.F16.E5M2.UNPACK_B R15, R29.H1 ;  /* 0x0000001dff0f723e */ /* 0x000fc600030004ff */
[----:B----4-:R-:W-:Y:S04]  /*21c20*/  STL [R1+0x1ef0], R23 ;  /* 0x001ef01701007387 */ /* 0x010fe80000100800 */
[----:B------:R0:W-:Y:S04]  /*21c30*/  STL.64 [R1+0x1ee8], R20 ;  /* 0x001ee81401007387 */ /* 0x0001e80000100a00 */
[----:B0-----:R-:W4:Y:S04]  /*21c40*/  LDL.LU R20, [R1+0xd0] ;  /* 0x0000d00001147983 */ /* 0x001f280000300800 */
[----:B------:R-:W4:Y:S04]  /*21c50*/  LDL.LU R21, [R1+0xd4] ;  /* 0x0000d40001157983 */ /* 0x000f280000300800 */
[----:B------:R-:W3:Y:S04]  /*21c60*/  LDL.LU R22, [R1+0xd8] ;  /* 0x0000d80001167983 */ /* 0x000ee80000300800 */
[----:B------:R-:W3:Y:S01]  /*21c70*/  LDL.LU R23, [R1+0xdc] ;  /* 0x0000dc0001177983 */ /* 0x000ee20000300800 */
[----:B--2---:R-:W-:Y:S03]  /*21c80*/  HMMA.16816.F32 R4, R16, R14, R4 ;  /* 0x0000000e1004723c */ /* 0x004fe60000001804 */
[----:B---3--:R-:W-:Y:S04]  /*21c90*/  STL.64 [R1+0x1f00], R22 ;  /* 0x001f001601007387 */ /* 0x008fe80000100a00 */
[----:B----4-:R0:W-:Y:S04]  /*21ca0*/  STL.64 [R1+0x1ef8], R20 ;  /* 0x001ef81401007387 */ /* 0x0101e80000100a00 */
[----:B0-----:R-:W2:Y:S04]  /*21cb0*/  LDL.LU R20, [R1+0x90] ;  /* 0x0000900001147983 */ /* 0x001ea80000300800 */
[----:B------:R-:W2:Y:S04]  /*21cc0*/  LDL.LU R21, [R1+0x94] ;  /* 0x0000940001157983 */ /* 0x000ea80000300800 */
[----:B------:R-:W2:Y:S04]  /*21cd0*/  LDL.LU R22, [R1+0x98] ;  /* 0x0000980001167983 */ /* 0x000ea80000300800 */
[----:B------:R-:W2:Y:S04]  /*21ce0*/  LDL.LU R23, [R1+0x9c] ;  /* 0x00009c0001177983 */ /* 0x000ea80000300800 */
[----:B------:R-:W3:Y:S04]  /*21cf0*/  LDL.LU R29, [R1+0x7a4] ;  /* 0x0007a400011d7983 */ /* 0x000ee80000300800 */
[----:B------:R-:W4:Y:S04]  /*21d00*/  LDL.LU R28, [R1+0x7b0] ;  /* 0x0007b000011c7983 */ /* 0x000f280000300800 */
[----:B------:R-:W4:Y:S04]  /*21d10*/  LDL.LU R0, [R1+0x7b4] ;  /* 0x0007b40001007983 */ /* 0x000f280000300800 */
[----:B------:R-:W-:Y:S04]  /*21d20*/  STL.64 [R1+0x1ee0], R26 ;  /* 0x001ee01a01007387 */ /* 0x000fe80000100a00 */
[----:B------:R0:W-:Y:S04]  /*21d30*/  STL.64 [R1+0x1ed8], R24 ;  /* 0x001ed81801007387 */ /* 0x0001e80000100a00 */
[----:B0-----:R-:W3:Y:S04]  /*21d40*/  LDL.LU R24, [R1+0x400] ;  /* 0x0004000001187983 */ /* 0x001ee80000300800 */
[----:B------:R-:W3:Y:S04]  /*21d50*/  LDL.LU R25, [R1+0x404] ;  /* 0x0004040001197983 */ /* 0x000ee80000300800 */
[----:B------:R-:W3:Y:S04]  /*21d60*/  LDL.LU R26, [R1+0x408] ;  /* 0x00040800011a7983 */ /* 0x000ee80000300800 */
[----:B------:R-:W3:Y:S04]  /*21d70*/  LDL.LU R27, [R1+0x40c] ;  /* 0x00040c00011b7983 */ /* 0x000ee80000300800 */
[----:B------:R-:W-:Y:S04]  /*21d80*/  STL.64 [R1+0x70], R4 ;  /* 0x0000700401007387 */ /* 0x000fe80000100a00 */
[----:B------:R0:W-:Y:S04]  /*21d90*/  STL.64 [R1+0x78], R6 ;  /* 0x0000780601007387 */ /* 0x0001e80000100a00 */
[----:B0-----:R-:W4:Y:S04]  /*21da0*/  LDL.LU.64 R6, [R1+0x1f18] ;  /* 0x001f180001067983 */ /* 0x001f280000300a00 */
[----:B------:R-:W2:Y:S02]  /*21db0*/  LDL.LU.64 R4, [R1+0x1f10] ;  /* 0x001f100001047983 */ /* 0x000ea40000300a00 */
[----:B--2---:R-:W-:-:S02]  /*21dc0*/  IMAD R4, R4, 0x100, R13 ;  /* 0x0000010004047824 */ /* 0x004fc400078e020d */
[----:B------:R-:W-:Y:S01]  /*21dd0*/  IMAD R5, R5, 0x100, R12 ;  /* 0x0000010005057824 */ /* 0x000fe200078e020c */
[----:B------:R-:W2:Y:S04]  /*21de0*/  LDL.LU R13, [R1+0x1f0c] ;  /* 0x001f0c00010d7983 */ /* 0x000ea80000300800 */
[----:B------:R-:W2:Y:S02]  /*21df0*/  LDL.LU R12, [R1+0x1f08] ;  /* 0x001f0800010c7983 */ /* 0x000ea40000300800 */
[----:B--2---:R-:W-:-:S15]  /*21e00*/  HMMA.16816.F32 R20, R16, R12, R20 ;  /* 0x0000000c1014723c */ /* 0x004fde0000001814 */
[----:B------:R-:W-:-:S08]  /*21e10*/  NOP ;  /* 0x0000000000007918 */ /* 0x000fd00000000000 */
[----:B------:R-:W-:Y:S04]  /*21e20*/  STL.64 [R1+0x90], R20 ;  /* 0x0000901401007387 */ /* 0x000fe80000100a00 */
[----:B------:R0:W-:Y:S04]  /*21e30*/  STL.64 [R1+0x98], R22 ;  /* 0x0000981601007387 */ /* 0x0001e80000100a00 */
[----:B0-----:R-:W2:Y:S04]  /*21e40*/  LDL.LU.64 R22, [R1+0x1f00] ;  /* 0x001f000001167983 */ /* 0x001ea80000300a00 */
[----:B------:R-:W2:Y:S01]  /*21e50*/  LDL.LU.64 R20, [R1+0x1ef8] ;  /* 0x001ef80001147983 */ /* 0x000ea20000300a00 */
[----:B------:R-:W-:-:S02]  /*21e60*/  F2FP.F16.E5M2.UNPACK_B R10, R10.H1 ;  /* 0x0000000aff0a723e */ /* 0x000fc400030004ff */
[----:B------:R-:W-:Y:S01]  /*21e70*/  F2FP.F16.E5M2.UNPACK_B R11, R11.H1 ;  /* 0x0000000bff0b723e */ /* 0x000fe200030004ff */
[----:B------:R-:W-:Y:S04]  /*21e80*/  STL.64 [R1+0x1eb8], R14 ;  /* 0x001eb80e01007387 */ /* 0x000fe80000100a00 */
[----:B------:R0:W-:Y:S04]  /*21e90*/  STL.64 [R1+0x1eb0], R12 ;  /* 0x001eb00c01007387 */ /* 0x0001e80000100a00 */
[----:B0-----:R-:W3:Y:S04]  /*21ea0*/  LDL.LU R12, [R1+0x320] ;  /* 0x00032000010c7983 */ /* 0x001ee80000300800 */
[----:B------:R-:W3:Y:S04]  /*21eb0*/  LDL.LU R13, [R1+0x324] ;  /* 0x00032400010d7983 */ /* 0x000ee80000300800 */
[----:B------:R-:W3:Y:S04]  /*21ec0*/  LDL.LU R14, [R1+0x328] ;  /* 0x00032800010e7983 */ /* 0x000ee80000300800 */
[----:B------:R-:W3:Y:S01]  /*21ed0*/  LDL.LU R15, [R1+0x32c] ;  /* 0x00032c00010f7983 */ /* 0x000ee20000300800 */
[----:B--2---:R-:W-:-:S15]  /*21ee0*/  HMMA.16816.F32 R20, R16, R10, R20 ;  /* 0x0000000a1014723c */ /* 0x004fde0000001814 */
[----:B------:R-:W-:-:S08]  /*21ef0*/  NOP ;  /* 0x0000000000007918 */ /* 0x000fd00000000000 */
[----:B------:R-:W-:Y:S04]  /*21f00*/  STL.64 [R1+0xd0], R20 ;  /* 0x0000d01401007387 */ /* 0x000fe80000100a00 */
[----:B------:R0:W-:Y:S04]  /*21f10*/  STL.64 [R1+0xd8], R22 ;  /* 0x0000d81601007387 */ /* 0x0001e80000100a00 */
[----:B0-----:R-:W2:Y:S01]  /*21f20*/  LDL.LU R23, [R1+0x1ef0] ;  /* 0x001ef00001177983 */ /* 0x001ea20000300800 */
[----:B------:R-:W-:Y:S02]  /*21f30*/  F2FP.F16.E5M2.UNPACK_B R8, R8.H1 ;  /* 0x00000008ff08723e */ /* 0x000fe400030004ff */
[----:B------:R-:W-:Y:S01]  /*21f40*/  F2FP.F16.E5M2.UNPACK_B R9, R9.H1 ;  /* 0x00000009ff09723e */ /* 0x000fe200030004ff */
[----:B----4-:R-:W-:Y:S01]  /*21f50*/  IMAD R6, R7, 0x100, R6 ;  /* 0x0000010007067824 */ /* 0x010fe200078e0206 */
[----:B------:R-:W4:Y:S05]  /*21f60*/  LDL.LU.64 R20, [R1+0x1ee8] ;  /* 0x001ee80001147983 */ /* 0x000f2a0000300a00 */
[----:B---3--:R-:W-:Y:S01]  /*21f70*/  HMMA.16816.F32 R24, R16, R8, R24 ;  /* 0x000000081018723c */ /* 0x008fe20000001818 */
[----:B------:R-:W-:Y:S01]  /*21f80*/  IMAD R7, R3, 0x100, R2 ;  /* 0x0000010003077824 */ /* 0x000fe200078e0202 */
[----:B------:R-:W-:Y:S01]  /*21f90*/  STL [R1+0x1e88], R11 ;  /* 0x001e880b01007387 */ /* 0x000fe20000100800 */
[----:B------:R-:W-:-:S02]  /*21fa0*/  F2FP.F16.E5M2.UNPACK_B R3, R29.H1 ;  /* 0x0000001dff03723e */ /* 0x000fc400030004ff */
[----:B------:R-:W-:Y:S01]  /*21fb0*/  F2FP.F16.E5M2.UNPACK_B R22, R28.H1 ;  /* 0x0000001cff16723e */ /* 0x000fe200030004ff */
[----:B------:R-:W3:Y:S04]  /*21fc0*/  LDL.LU R29, [R1+0x5e0] ;  /* 0x0005e000011d7983 */ /* 0x000ee80000300800 */
[----:B------:R-:W3:Y:S01]  /*21fd0*/  LDL.LU R28, [R1+0x5ec] ;  /* 0x0005ec00011c7983 */ /* 0x000ee20000300800 */
[----:B--2---:R-:W-:Y:S02]  /*21fe0*/  F2FP.F16.E5M2.UNPACK_B R2, R23.H1 ;  /* 0x00000017ff02723e */ /* 0x004fe400030004ff */
[----:B------:R-:W-:Y:S02]  /*21ff0*/  F2FP.F16.E5M2.UNPACK_B R23, R0.H1 ;  /* 0x00000000ff17723e */ /* 0x000fe400030004ff */
[----:B------:R-:W2:Y:S08]  /*22000*/  LDL.LU R0, [R1+0x5e8] ;  /* 0x0005e80001007983 */ /* 0x000eb00000300800 */
[----:B------:R-:W-:Y:S04]  /*22010*/  STL.64 [R1+0x730], R24 ;  /* 0x0007301801007387 */ /* 0x000fe80000100a00 */
[----:B------:R0:W-:Y:S04]  /*22020*/  STL.64 [R1+0x738], R26 ;  /* 0x0007381a01007387 */ /* 0x0001e80000100a00 */
[----:B0-----:R-:W4:Y:S04]  /*22030*/  LDL.LU.64 R26, [R1+0x1ee0] ;  /* 0x001ee000011a7983 */ /* 0x001f280000300a00 */
[----:B------:R-:W4:Y:S01]  /*22040*/  LDL.LU.64 R24, [R1+0x1ed8] ;  /* 0x001ed80001187983 */ /* 0x000f220000300a00 */
[C---:B------:R-:W-:Y:S06]  /*22050*/  HMMA.16816.F32 R12, R16.reuse, R22, R12 ;  /* 0x00000016100c723c */ /* 0x040fec000000180c */
[----:B----4-:R-:W-:-:S15]  /*22060*/  HMMA.16816.F32 R24, R16, R2, R24 ;  /* 0x000000021018723c */ /* 0x010fde0000001818 */
[----:B------:R-:W-:-:S08]  /*22070*/  NOP ;  /* 0x0000000000007918 */ /* 0x000fd00000000000 */
[----:B------:R-:W-:Y:S04]  /*22080*/  STL.64 [R1+0x720], R24 ;  /* 0x0007201801007387 */ /* 0x000fe80000100a00 */
[----:B------:R0:W-:Y:S04]  /*22090*/  STL.64 [R1+0x728], R26 ;  /* 0x0007281a01007387 */ /* 0x0001e80000100a00 */
[----:B0-----:R-:W4:Y:S04]  /*220a0*/  LDL.LU.64 R26, [R1+0x1ed0] ;  /* 0x001ed000011a7983 */ /* 0x001f280000300a00 */
[----:B------:R-:W-:Y:S04]  /*220b0*/  STL.64 [R1+0x1ec8], R22 ;  /* 0x001ec81601007387 */ /* 0x000fe80000100a00 */
[----:B------:R0:W-:Y:S04]  /*220c0*/  STL.64 [R1+0x1ec0], R20 ;  /* 0x001ec01401007387 */ /* 0x0001e80000100a00 */
[----:B------:R1:W-:Y:S04]  /*220d0*/  STL.64 [R1+0x650], R12 ;  /* 0x0006500c01007387 */ /* 0x0003e80000100a00 */
[----:B------:R3:W-:Y:S04]  /*220e0*/  STL.64 [R1+0x658], R14 ;  /* 0x0006580e01007387 */ /* 0x0007e80000100a00 */
[----:B0-----:R-:W4:Y:S04]  /*220f0*/  LDL.LU R20, [R1+0x310] ;  /* 0x0003100001147983 */ /* 0x001f280000300800 */
[----:B------:R-:W4:Y:S04]  /*22100*/  LDL.LU R21, [R1+0x314] ;  /* 0x0003140001157983 */ /* 0x000f280000300800 */
[----:B------:R-:W4:Y:S04]  /*22110*/  LDL.LU R22, [R1+0x318] ;  /* 0x0003180001167983 */ /* 0x000f280000300800 */
[----:B------:R-:W4:Y:S04]  /*22120*/  LDL.LU R23, [R1+0x31c] ;  /* 0x00031c0001177983 */ /* 0x000f280000300800 */
[----:B-1----:R-:W2:Y:S04]  /*22130*/  LDL.LU R12, [R1+0x300] ;  /* 0x00030000010c7983 */ /* 0x002ea80000300800 */
[----:B------:R-:W2:Y:S04]  /*22140*/  LDL.LU R13, [R1+0x304] ;  /* 0x00030400010d7983 */ /* 0x000ea80000300800 */
[----:B---3--:R-:W2:Y:S04]  /*22150*/  LDL.LU R14, [R1+0x308] ;  /* 0x00030800010e7983 */ /* 0x008ea80000300800 */
[----:B------:R-:W2:Y:S04]  /*22160*/  LDL.LU R15, [R1+0x30c] ;  /* 0x00030c00010f7983 */ /* 0x000ea80000300800 */
[----:B------:R-:W3:Y:S01]  /*22170*/  LDL.LU R11, [R1+0x5d4] ;  /* 0x0005d400010b7983 */ /* 0x000ee20000300800 */
[----:B------:R-:W-:-:S02]  /*22180*/  F2FP.F16.E5M2.UNPACK_B R4, R4 ;  /* 0x00000004ff04723e */ /* 0x000fc400020004ff */
[----:B------:R-:W-:Y:S02]  /*22190*/  F2FP.F16.E5M2.UNPACK_B R5, R5 ;  /* 0x00000005ff05723e */ /* 0x000fe400020004ff */
[----:B------:R-:W-:Y:S02]  /*221a0*/  F2FP.F16.E5M2.UNPACK_B R6, R6 ;  /* 0x00000006ff06723e */ /* 0x000fe400020004ff */
[----:B------:R-:W-:Y:S01]  /*221b0*/  F2FP.F16.E5M2.UNPACK_B R7, R7 ;  /* 0x00000007ff07723e */ /* 0x000fe200020004ff */
[----:B---3--:R-:W-:Y:S04]  /*221c0*/  STL.64 [R1+0x1e98], R10 ;  /* 0x001e980a01007387 */ /* 0x008fe80000100a00 */
[----:B------:R0:W-:Y:S04]  /*221d0*/  STL.64 [R1+0x1e90], R8 ;  /* 0x001e900801007387 */ /* 0x0001e80000100a00 */
[----:B0-----:R-:W3:Y:S04]  /*221e0*/  LDL.LU R8, [R1+0x2e0] ;  /* 0x0002e00001087983 */ /* 0x001ee80000300800 */
[----:B------:R-:W3:Y:S04]  /*221f0*/  LDL.LU R9, [R1+0x2e4] ;  /* 0x0002e40001097983 */ /* 0x000ee80000300800 */
[----:B------:R-:W2:Y:S04]  /*22200*/  LDL.LU R10, [R1+0x2e8] ;  /* 0x0002e800010a7983 */ /* 0x000ea80000300800 */
[----:B------:R-:W2:Y:S01]  /*22210*/  LDL.LU R11, [R1+0x2ec] ;  /* 0x0002ec00010b7983 */ /* 0x000ea20000300800 */
[C---:B----4-:R-:W-:Y:S03]  /*22220*/  HMMA.16816.F32 R20, R4.reuse, R26, R20 ;  /* 0x0000001a0414723c */ /* 0x050fe60000001814 */
[----:B--2---:R-:W-:Y:S04]  /*22230*/  STL.64 [R1+0x1ea8], R10 ;  /* 0x001ea80a01007387 */ /* 0x004fe80000100a00 */
[----:B---3--:R0:W-:Y:S04]  /*22240*/  STL.64 [R1+0x1ea0], R8 ;  /* 0x001ea00801007387 */ /* 0x0081e80000100a00 */
[----:B0-----:R-:W2:Y:S04]  /*22250*/  LDL.LU R8, [R1+0x2f0] ;  /* 0x0002f00001087983 */ /* 0x001ea80000300800 */
[----:B------:R-:W2:Y:S04]  /*22260*/  LDL.LU R9, [R1+0x2f4] ;  /* 0x0002f40001097983 */ /* 0x000ea80000300800 */
[----:B------:R-:W2:Y:S04]  /*22270*/  LDL.LU R10, [R1+0x2f8] ;  /* 0x0002f800010a7983 */ /* 0x000ea80000300800 */
[----:B------:R-:W2:Y:S04]  /*22280*/  LDL.LU R11, [R1+0x2fc] ;  /* 0x0002fc00010b7983 */ /* 0x000ea80000300800 */
[----:B------:R-:W3:Y:S04]  /*22290*/  LDL.LU R16, [R1+0x5d0] ;  /* 0x0005d00001107983 */ /* 0x000ee80000300800 */
[----:B------:R-:W4:Y:S04]  /*222a0*/  LDL.LU R17, [R1+0x5dc] ;  /* 0x0005dc0001117983 */ /* 0x000f280000300800 */
[----:B------:R-:W4:Y:S04]  /*222b0*/  LDL.LU R18, [R1+0x5d8] ;  /* 0x0005d80001127983 */ /* 0x000f280000300800 */
[----:B------:R-:W4:Y:S04]  /*222c0*/  LDL.LU R19, [R1+0x5e4] ;  /* 0x0005e40001137983 */ /* 0x000f280000300800 */
[----:B------:R-:W-:Y:S04]  /*222d0*/  STL.64 [R1+0x640], R20 ;  /* 0x0006401401007387 */ /* 0x000fe80000100a00 */
[----:B------:R0:W-:Y:S04]  /*222e0*/  STL.64 [R1+0x648], R22 ;  /* 0x0006481601007387 */ /* 0x0001e80000100a00 */
[----:B0-----:R-:W4:Y:S04]  /*222f0*/  LDL.LU.64 R22, [R1+0x1ec8] ;  /* 0x001ec80001167983 */ /* 0x001f280000300a00 */
[----:B------:R-:W2:Y:S04]  /*22300*/  LDL.LU.64 R20, [R1+0x1ec0] ;  /* 0x001ec00001147983 */ /* 0x000ea80000300a00 */
[----:B------:R0:W-:Y:S04]  /*22310*/  STL.64 [R1+0x1e60], R26 ;  /* 0x001e601a01007387 */ /* 0x0001e80000100a00 */
[----:B------:R-:W3:Y:S04]  /*22320*/  LDL.LU R24, [R1+0x3d0] ;  /* 0x0003d00001187983 */ /* 0x000ee80000300800 */
[----:B------:R-:W3:Y:S04]  /*22330*/  LDL.LU R25, [R1+0x3d4] ;  /* 0x0003d40001197983 */ /* 0x000ee80000300800 */
[----:B0-----:R-:W4:Y:S04]  /*22340*/  LDL.LU R26, [R1+0x3d8] ;  /* 0x0003d800011a7983 */ /* 0x001f280000300800 */
[----:B------:R-:W4:Y:S04]  /*22350*/  LDL.LU R27, [R1+0x3dc] ;  /* 0x0003dc00011b7983 */ /* 0x000f280000300800 */
[----:B----4-:R-:W-:Y:S04]  /*22360*/  STL.64 [R1+0x1e70], R26 ;  /* 0x001e701a01007387 */ /* 0x010fe80000100a00 */
[----:B---3--:R0:W-:Y:S04]  /*22370*/  STL.64 [R1+0x1e68], R24 ;  /* 0x001e681801007387 */ /* 0x0081e80000100a00 */
[----:B0-----:R-:W3:Y:S04]  /*22380*/  LDL.LU R24, [R1+0x3e0] ;  /* 0x0003e00001187983 */ /* 0x001ee80000300800 */
[----:B------:R-:W3:Y:S04]  /*22390*/  LDL.LU R25, [R1+0x3e4] ;  /* 0x0003e40001197983 */ /* 0x000ee80000300800 */
[----:B------:R-:W4:Y:S04]  /*223a0*/  LDL.LU R26, [R1+0x3e8] ;  /* 0x0003e800011a7983 */ /* 0x000f280000300800 */
[----:B------:R-:W4:Y:S01]  /*223b0*/  LDL.LU R27, [R1+0x3ec] ;  /* 0x0003ec00011b7983 */ /* 0x000f220000300800 */
[C---:B--2---:R-:W-:Y:S03]  /*223c0*/  HMMA.16816.F32 R12, R4.reuse, R20, R12 ;  /* 0x00000014040c723c */ /* 0x044fe6000000180c */
[----:B----4-:R-:W-:Y:S04]  /*223d0*/  STL.64 [R1+0x1e80], R26 ;  /* 0x001e801a01007387 */ /* 0x010fe80000100a00 */
[----:B---3--:R0:W-:Y:S04]  /*223e0*/  STL.64 [R1+0x1e78], R24 ;  /* 0x001e781801007387 */ /* 0x0081e80000100a00 */
[----:B0-----:R-:W2:Y:S04]  /*223f0*/  LDL.LU R24, [R1+0x2d0] ;  /* 0x0002d00001187983 */ /* 0x001ea80000300800 */
[----:B------:R-:W2:Y:S04]  /*22400*/  LDL.LU R25, [R1+0x2d4] ;  /* 0x0002d40001197983 */ /* 0x000ea80000300800 */
[----:B------:R-:W2:Y:S04]  /*22410*/  LDL.LU R26, [R1+0x2d8] ;  /* 0x0002d800011a7983 */ /* 0x000ea80000300800 */
[----:B------:R-:W2:Y:S04]  /*22420*/  LDL.LU R27, [R1+0x2dc] ;  /* 0x0002dc00011b7983 */ /* 0x000ea80000300800 */
[----:B------:R-:W-:Y:S04]  /*22430*/  STL.64 [R1+0x630], R12 ;  /* 0x0006300c01007387 */ /* 0x000fe80000100a00 */
[----:B------:R0:W-:Y:S04]  /*22440*/  STL.64 [R1+0x638], R14 ;  /* 0x0006380e01007387 */ /* 0x0001e80000100a00 */
[----:B0-----:R-:W3:Y:S04]  /*22450*/  LDL.LU.64 R14, [R1+0x1eb8] ;  /* 0x001eb800010e7983 */ /* 0x001ee80000300a00 */
[----:B------:R-:W4:Y:S01]  /*22460*/  LDL.LU.64 R12, [R1+0x1eb0] ;  /* 0x001eb000010c7983 */ /* 0x000f220000300a00 */
        /* <DEDUP_REMOVED lines=11> */
[----:B------:R-:W4:Y:S04]  /*22520*/  LDL.LU.64 R8, [R1+0x1e90] ;  /* 0x001e900001087983 */ /* 0x000f280000300a00 */
[----:B------:R-:W-:Y:S04]  /*22530*/  STL.64 [R1+0x1e48], R14 ;  /* 0x001e480e01007387 */ /* 0x000fe80000100a00 */
[----:B------:R0:W-:Y:S04]  /*22540*/  STL.64 [R1+0x1e40], R12 ;  /* 0x001e400c01007387 */ /* 0x0001e80000100a00 */
[----:B0-----:R-:W4:Y:S04]  /*22550*/  LDL.LU R12, [R1+0x2c0] ;  /* 0x0002c000010c7983 */ /* 0x001f280000300800 */
[----:B------:R-:W4:Y:S04]  /*22560*/  LDL.LU R13, [R1+0x2c4] ;  /* 0x0002c400010d7983 */ /* 0x000f280000300800 */
[----:B------:R-:W4:Y:S04]  /*22570*/  LDL.LU R14, [R1+0x2c8] ;  /* 0x0002c800010e7983 */ /* 0x000f280000300800 */
[----:B------:R-:W4:Y:S01]  /*22580*/  LDL.LU R15, [R1+0x2cc] ;  /* 0x0002cc00010f7983 */ /* 0x000f220000300800 */
[----:B---3--:R-:W-:-:S03]  /*22590*/  IMAD R16, R16, 0x100, R11 ;  /* 0x0000010010107824 */ /* 0x008fc600078e020b */
[----:B------:R-:W2:Y:S02]  /*225a0*/  LDL.LU R11, [R1+0x1e88] ;  /* 0x001e8800010b7983 */ /* 0x000ea40000300800 */
[----:B--2---:R-:W-:-:S15]  /*225b0*/  HMMA.16816.F32 R24, R4, R10, R24 ;  /* 0x0000000a0418723c */ /* 0x004fde0000001818 */
[----:B------:R-:W-:-:S08]  /*225c0*/  NOP ;  /* 0x0000000000007918 */ /* 0x000fd00000000000 */
[----:B------:R-:W-:Y:S04]  /*225d0*/  STL.64 [R1+0x600], R24 ;  /* 0x0006001801007387 */ /* 0x000fe80000100a00 */
[----:B------:R0:W-:Y:S04]  /*225e0*/  STL.64 [R1+0x608], R26 ;  /* 0x0006081a01007387 */ /* 0x0001e80000100a00 */
[----:B0-----:R-:W4:Y:S04]  /*225f0*/  LDL.LU.64 R26, [R1+0x1e80] ;  /* 0x001e8000011a7983 */ /* 0x001f280000300a00 */
[----:B------:R-:W4:Y:S01]  /*22600*/  LDL.LU.64 R24, [R1+0x1e78] ;  /* 0x001e780001187983 */ /* 0x000f220000300a00 */
[----:B------:R-:W-:-:S03]  /*22610*/  IMAD R17, R18, 0x100, R17 ;  /* 0x0000010012117824 */ /* 0x000fc600078e0211 */
[----:B------:R-:W-:Y:S01]  /*22620*/  STL [R1+0x1e18], R11 ;  /* 0x001e180b01007387 */ /* 0x000fe20000100800 */
[----:B------:R-:W-:Y:S02]  /*22630*/  IMAD R18, R29, 0x100, R19 ;  /* 0x000001001d127824 */ /* 0x000fe400078e0213 */
[----:B------:R-:W-:Y:S01]  /*22640*/  IMAD R19, R0, 0x100, R28 ;  /* 0x0000010000137824 */ /* 0x000fe200078e021c */
[----:B------:R-:W2:Y:S04]  /*22650*/  LDL.LU R29, [R1+0x670] ;  /* 0x00067000011d7983 */ /* 0x000ea80000300800 */
[----:B------:R-:W3:Y:S04]  /*22660*/  LDL.LU R28, [R1+0x67c] ;  /* 0x00067c00011c7983 */ /* 0x000ee80000300800 */
[----:B------:R-:W3:Y:S01]  /*22670*/  LDL.LU R0, [R1+0x678] ;  /* 0x0006780001007983 */ /* 0x000ee20000300800 */
[----:B----4-:R-:W-:-:S15]  /*22680*/  HMMA.16816.F32 R24, R4, R8, R24 ;  /* 0x000000080418723c */ /* 0x010fde0000001818 */
[----:B------:R-:W-:-:S08]  /*22690*/  NOP ;  /* 0x0000000000007918 */ /* 0x000fd00000000000 */
[----:B------:R-:W-:Y:S04]  /*226a0*/  STL.64 [R1+0x710], R24 ;  /* 0x0007101801007387 */ /* 0x000fe80000100a00 */
[----:B------:R0:W-:Y:S04]  /*226b0*/  STL.64 [R1+0x718], R26 ;  /* 0x0007181a01007387 */ /* 0x0001e80000100a00 */
[----:B0-----:R-:W4:Y:S04]  /*226c0*/  LDL.LU.64 R26, [R1+0x1e70] ;  /* 0x001e7000011a7983 */ /* 0x001f280000300a00 */
[----:B------:R-:W4:Y:S02]  /*226d0*/  LDL.LU.64 R24, [R1+0x1e68] ;  /* 0x001e680001187983 */ /* 0x000f240000300a00 */
[C---:B----4-:R-:W-:Y:S06]  /*226e0*/  HMMA.16816.F32 R24, R4.reuse, R2, R24 ;  /* 0x000000020418723c */ /* 0x050fec0000001818 */
[----:B------:R-:W-:-:S15]  /*226f0*/  HMMA.16816.F32 R4, R4, R22, R12 ;  /* 0x000000160404723c */ /* 0x000fde000000180c */
[----:B------:R-:W-:-:S02]  /*22700*/  NOP ;  /* 0x0000000000007918 */ /* 0x000fc40000000000 */
[----:B------:R-:W-:Y:S04]  /*22710*/  STL.64 [R1+0x700], R24 ;  /* 0x0007001801007387 */ /* 0x000fe80000100a00 */
[----:B------:R0:W-:Y:S04]  /*22720*/  STL.64 [R1+0x708], R26 ;  /* 0x0007081a01007387 */ /* 0x0001e80000100a00 */
[----:B0-----:R-:W4:Y:S04]  /*22730*/  LDL.LU.64 R26, [R1+0x1e60] ;  /* 0x001e6000011a7983 */ /* 0x001f280000300a00 */
[----:B------:R-:W-:Y:S04]  /*22740*/  STL.64 [R1+0x1e58], R22 ;  /* 0x001e581601007387 */ /* 0x000fe80000100a00 */
[----:B------:R0:W-:Y:S04]  /*22750*/  STL.64 [R1+0x1e50], R20 ;  /* 0x001e501401007387 */ /* 0x0001e80000100a00 */
[----:B------:R-:W-:Y:S04]  /*22760*/  STL.64 [R1+0x5f0], R4 ;  /* 0x0005f00401007387 */ /* 0x000fe80000100a00 */
[----:B------:R-:W-:Y:S04]  /*22770*/  STL.64 [R1+0x5f8], R6 ;  /* 0x0005f80601007387 */ /* 0x000fe80000100a00 */
[----:B0-----:R-:W4:Y:S04]  /*22780*/  LDL.LU R20, [R1+0x2b0] ;  /* 0x0002b00001147983 */ /* 0x001f280000300800 */
[----:B------:R-:W4:Y:S04]  /*22790*/  LDL.LU R21, [R1+0x2b4] ;  /* 0x0002b40001157983 */ /* 0x000f280000300800 */
[----:B------:R-:W4:Y:S04]  /*227a0*/  LDL.LU R22, [R1+0x2b8] ;  /* 0x0002b80001167983 */ /* 0x000f280000300800 */
[----:B------:R-:W4:Y:S04]  /*227b0*/  LDL.LU R23, [R1+0x2bc] ;  /* 0x0002bc0001177983 */ /* 0x000f280000300800 */
[----:B------:R-:W2:Y:S04]  /*227c0*/  LDL.LU R12, [R1+0x2a0] ;  /* 0x0002a000010c7983 */ /* 0x000ea80000300800 */
[----:B------:R-:W2:Y:S04]  /*227d0*/  LDL.LU R13, [R1+0x2a4] ;  /* 0x0002a400010d7983 */ /* 0x000ea80000300800 */
[----:B------:R-:W2:Y:S04]  /*227e0*/  LDL.LU R14, [R1+0x2a8] ;  /* 0x0002a800010e7983 */ /* 0x000ea80000300800 */
        /* <DEDUP_REMOVED lines=102> */
[----:B-1----:R-:W3:Y:S04]  /*22e50*/  LDL.LU R12, [R1+0x240] ;  /* 0x00024000010c7983 */ /* 0x002ee80000300800 */
[----:B------:R-:W3:Y:S04]  /*22e60*/  LDL.LU R13, [R1+0x244] ;  /* 0x00024400010d7983 */ /* 0x000ee80000300800 */
[----:B--2---:R-:W3:Y:S04]  /*22e70*/  LDL.LU R14, [R1+0x248] ;  /* 0x00024800010e7983 */ /* 0x004ee80000300800 */
[----:B------:R-:W3:Y:S04]  /*22e80*/  LDL.LU R15, [R1+0x24c] ;  /* 0x00024c00010f7983 */ /* 0x000ee80000300800 */
[----:B------:R-:W2:Y:S01]  /*22e90*/  LDL.LU R11, [R1+0x684] ;  /* 0x00068400010b7983 */ /* 0x000ea20000300800 */
[----:B------:R-:W-:-:S02]  /*22ea0*/  F2FP.F16.E5M2.UNPACK_B R4, R4 ;  /* 0x00000004ff04723e */ /* 0x000fc400020004ff */
[----:B------:R-:W-:Y:S02]  /*22eb0*/  F2FP.F16.E5M2.UNPACK_B R5, R5 ;  /* 0x00000005ff05723e */ /* 0x000fe400020004ff */
[----:B------:R-:W-:Y:S02]  /*22ec0*/  F2FP.F16.E5M2.UNPACK_B R6, R6 ;  /* 0x00000006ff06723e */ /* 0x000fe400020004ff */
[----:B------:R-:W-:Y:S01]  /*22ed0*/  F2FP.F16.E5M2.UNPACK_B R7, R7 ;  /* 0x00000007ff07723e */ /* 0x000fe200020004ff */
[----:B--2---:R-:W-:Y:S04]  /*22ee0*/  STL.64 [R1+0x1db8], R10 ;  /* 0x001db80a01007387 */ /* 0x004fe80000100a00 */
[----:B------:R0:W-:Y:S04]  /*22ef0*/  STL.64 [R1+0x1db0], R8 ;  /* 0x001db00801007387 */ /* 0x0001e80000100a00 */
[----:B0-----:R-:W2:Y:S04]  /*22f00*/  LDL.LU R8, [R1+0x220] ;  /* 0x0002200001087983 */ /* 0x001ea80000300800 */
[----:B------:R-:W2:Y:S04]  /*22f10*/  LDL.LU R9, [R1+0x224] ;  /* 0x0002240001097983 */ /* 0x000ea80000300800 */
[----:B------:R-:W3:Y:S04]  /*22f20*/  LDL.LU R10, [R1+0x228] ;  /* 0x00022800010a7983 */ /* 0x000ee80000300800 */
[----:B------:R-:W3:Y:S01]  /*22f30*/  LDL.LU R11, [R1+0x22c] ;  /* 0x00022c00010b7983 */ /* 0x000ee20000300800 */
[C---:B----4-:R-:W-:Y:S03]  /*22f40*/  HMMA.16816.F32 R20, R4.reuse, R26, R20 ;  /* 0x0000001a0414723c */ /* 0x050fe60000001814 */
[----:B---3--:R-:W-:Y:S04]  /*22f50*/  STL.64 [R1+0x1dc8], R10 ;  /* 0x001dc80a01007387 */ /* 0x008fe80000100a00 */
[----:B--2---:R0:W-:Y:S04]  /*22f60*/  STL.64 [R1+0x1dc0], R8 ;  /* 0x001dc00801007387 */ /* 0x0041e80000100a00 */
        /* <DEDUP_REMOVED lines=170> */
[----:B------:R-:W2:Y:S04]  /*23a10*/  LDL.LU.64 R24, [R1+0x1d18] ;  /* 0x001d180001187983 */ /* 0x000ea80000300a00 */
        /* <DEDUP_REMOVED lines=10> */
[----:B0-----:R-:W2:Y:S01]  /*23ac0*/  LDL.LU.64 R26, [R1+0x1d10] ;  /* 0x001d1000011a7983 */ /* 0x001ea20000300a00 */
[----:B------:R-:W-:Y:S02]  /*23ad0*/  IMAD R5, R6, 0x100, R5 ;  /* 0x0000010006057824 */ /* 0x000fe400078e0205 */
[----:B------:R-:W-:-:S02]  /*23ae0*/  IMAD R6, R29, 0x100, R7 ;  /* 0x000001001d067824 */ /* 0x000fc400078e0207 */
[----:B------:R-:W-:Y:S01]  /*23af0*/  IMAD R7, R0, 0x100, R28 ;  /* 0x0000010000077824 */ /* 0x000fe200078e021c */
[----:B------:R-:W-:Y:S02]  /*23b00*/  F2FP.F16.E5M2.UNPACK_B R4, R4 ;  /* 0x00000004ff04723e */ /* 0x000fe400020004ff */
[----:B------:R-:W-:Y:S02]  /*23b10*/  F2FP.F16.E5M2.UNPACK_B R5, R5 ;  /* 0x00000005ff05723e */ /* 0x000fe400020004ff */
[----:B------:R-:W-:Y:S02]  /*23b20*/  F2FP.F16.E5M2.UNPACK_B R6, R6 ;  /* 0x00000006ff06723e */ /* 0x000fe400020004ff */
[----:B------:R-:W-:Y:S01]  /*23b30*/  F2FP.F16.E5M2.UNPACK_B R7, R7 ;  /* 0x00000007ff07723e */ /* 0x000fe200020004ff */
[----:B---3--:R-:W-:Y:S01]  /*23b40*/  HMMA.16816.F32 R16, R16, R22, R8 ;  /* 0x000000161010723c */ /* 0x008fe20000001808 */
[----:B------:R-:W3:-:S15]  /*23b50*/  LDL.LU R8, [R1+0x160] ;  /* 0x0001600001087983 */ /* 0x000ede0000300800 */
[----:B------:R-:W-:-:S07]  /*23b60*/  NOP ;  /* 0x0000000000007918 */ /* 0x000fce0000000000 */
[----:B------:R-:W-:Y:S04]  /*23b70*/  STL.64 [R1+0x4d0], R16 ;  /* 0x0004d01001007387 */ /* 0x000fe80000100a00 */
[----:B------:R-:W-:Y:S01]  /*23b80*/  STL.64 [R1+0x4d8], R18 ;  /* 0x0004d81201007387 */ /* 0x000fe20000100a00 */
[----:B--2---:R-:W-:-:S15]  /*23b90*/  HMMA.16816.F32 R12, R4, R26, R12 ;  /* 0x0000001a040c723c */ /* 0x004fde000000180c */
[----:B------:R-:W-:-:S08]  /*23ba0*/  NOP ;  /* 0x0000000000007918 */ /* 0x000fd00000000000 */
[----:B------:R-:W-:Y:S04]  /*23bb0*/  STL.64 [R1+0x4c0], R12 ;  /* 0x0004c00c01007387 */ /* 0x000fe80000100a00 */
[----:B------:R-:W-:Y:S04]  /*23bc0*/  STL.64 [R1+0x4c8], R14 ;  /* 0x0004c80e01007387 */ /* 0x000fe80000100a00 */
[----:B------:R-:W3:Y:S04]  /*23bd0*/  LDL.LU R9, [R1+0x164] ;  /* 0x0001640001097983 */ /* 0x000ee80000300800 */
[----:B------:R-:W2:Y:S04]  /*23be0*/  LDL.LU R10, [R1+0x168] ;  /* 0x00016800010a7983 */ /* 0x000ea80000300800 */
[----:B------:R-:W2:Y:S04]  /*23bf0*/  LDL.LU R11, [R1+0x16c] ;  /* 0x00016c00010b7983 */ /* 0x000ea80000300800 */
[----:B--2---:R-:W-:Y:S04]  /*23c00*/  STL.64 [R1+0x1cf8], R10 ;  /* 0x001cf80a01007387 */ /* 0x004fe80000100a00 */
[----:B---3--:R0:W-:Y:S04]  /*23c10*/  STL.64 [R1+0x1cf0], R8 ;  /* 0x001cf00801007387 */ /* 0x0081e80000100a00 */
        /* <DEDUP_REMOVED lines=15> */
[----:B------:R0:W-:Y:S04]  /*23d10*/  STL.64 [R1+0x1c98], R26 ;  /* 0x001c981a01007387 */ /* 0x0001e80000100a00 */
[----:B------:R-:W2:Y:S04]  /*23d20*/  LDL.LU R24, [R1+0x140] ;  /* 0x0001400001187983 */ /* 0x000ea80000300800 */
[----:B------:R-:W2:Y:S04]  /*23d30*/  LDL.LU R25, [R1+0x144] ;  /* 0x0001440001197983 */ /* 0x000ea80000300800 */
[----:B0-----:R-:W3:Y:S04]  /*23d40*/  LDL.LU R26, [R1+0x148] ;  /* 0x00014800011a7983 */ /* 0x001ee80000300800 */
[----:B------:R-:W3:Y:S04]  /*23d50*/  LDL.LU R27, [R1+0x14c] ;  /* 0x00014c00011b7983 */ /* 0x000ee80000300800 */
[----:B---3--:R-:W-:Y:S04]  /*23d60*/  STL.64 [R1+0x1ca8], R26 ;  /* 0x001ca81a01007387 */ /* 0x008fe80000100a00 */
[----:B--2---:R0:W-:Y:S04]  /*23d70*/  STL.64 [R1+0x1ca0], R24 ;  /* 0x001ca01801007387 */ /* 0x0041e80000100a00 */
[----:B0-----:R-:W2:Y:S04]  /*23d80*/  LDL.LU R24, [R1+0x350] ;  /* 0x0003500001187983 */ /* 0x001ea80000300800 */
[----:B------:R-:W2:Y:S04]  /*23d90*/  LDL.LU R25, [R1+0x354] ;  /* 0x0003540001197983 */ /* 0x000ea80000300800 */
[----:B------:R-:W3:Y:S04]  /*23da0*/  LDL.LU R26, [R1+0x358] ;  /* 0x00035800011a7983 */ /* 0x000ee80000300800 */
[----:B------:R-:W3:Y:S01]  /*23db0*/  LDL.LU R27, [R1+0x35c] ;  /* 0x00035c00011b7983 */ /* 0x000ee20000300800 */
[C---:B------:R-:W-:Y:S03]  /*23dc0*/  HMMA.16816.F32 R12, R4.reuse, R20, R12 ;  /* 0x00000014040c723c */ /* 0x040fe6000000180c */
[----:B---3--:R-:W-:Y:S04]  /*23dd0*/  STL.64 [R1+0x1cb8], R26 ;  /* 0x001cb81a01007387 */ /* 0x008fe80000100a00 */
[----:B--2---:R0:W-:Y:S04]  /*23de0*/  STL.64 [R1+0x1cb0], R24 ;  /* 0x001cb01801007387 */ /* 0x0041e80000100a00 */
[----:B0-----:R-:W2:Y:S04]  /*23df0*/  LDL.LU R24, [R1+0x360] ;  /* 0x0003600001187983 */ /* 0x001ea80000300800 */
[----:B------:R-:W2:Y:S04]  /*23e00*/  LDL.LU R25, [R1+0x364] ;  /* 0x0003640001197983 */ /* 0x000ea80000300800 */
[----:B------:R-:W3:Y:S04]  /*23e10*/  LDL.LU R26, [R1+0x368] ;  /* 0x00036800011a7983 */ /* 0x000ee80000300800 */
[----:B------:R-:W3:Y:S04]  /*23e20*/  LDL.LU R27, [R1+0x36c] ;  /* 0x00036c00011b7983 */ /* 0x000ee80000300800 */
[----:B---3--:R-:W-:Y:S04]  /*23e30*/  STL.64 [R1+0x1cd0], R26 ;  /* 0x001cd01a01007387 */ /* 0x008fe80000100a00 */
[----:B--2---:R0:W-:Y:S04]  /*23e40*/  STL.64 [R1+0x1cc8], R24 ;  /* 0x001cc81801007387 */ /* 0x0041e80000100a00 */
        /* <DEDUP_REMOVED lines=19> */
[----:B------:R-:W3:Y:S04]  /*23f80*/  LDL.LU.64 R8, [R1+0x1ce0] ;  /* 0x001ce00001087983 */ /* 0x000ee80000300a00 */
[----:B------:R-:W-:Y:S04]  /*23f90*/  STL.64 [R1+0x1c90], R14 ;  /* 0x001c900e01007387 */ /* 0x000fe80000100a00 */
[----:B------:R0:W-:Y:S01]  /*23fa0*/  STL.64 [R1+0x1c88], R12 ;  /* 0x001c880c01007387 */ /* 0x0001e20000100a00 */
[----:B------:R-:W-:-:S02]  /*23fb0*/  IMAD R16, R16, 0x100, R0 ;  /* 0x0000010010107824 */ /* 0x000fc400078e0200 */
[----:B------:R-:W-:Y:S01]  /*23fc0*/  IMAD R17, R17, 0x100, R28 ;  /* 0x0000010011117824 */ /* 0x000fe200078e021c */
[----:B0-----:R-:W4:Y:S04]  /*23fd0*/  LDL.LU R12, [R1+0x120] ;  /* 0x00012000010c7983 */ /* 0x001f280000300800 */
[----:B------:R-:W4:Y:S04]  /*23fe0*/  LDL.LU R13, [R1+0x124] ;  /* 0x00012400010d7983 */ /* 0x000f280000300800 */
[----:B------:R-:W4:Y:S04]  /*23ff0*/  LDL.LU R14, [R1+0x128] ;  /* 0x00012800010e7983 */ /* 0x000f280000300800 */
[----:B------:R-:W4:Y:S04]  /*24000*/  LDL.LU R15, [R1+0x12c] ;  /* 0x00012c00010f7983 */ /* 0x000f280000300800 */
[----:B------:R-:W4:Y:S04]  /*24010*/  LDL.LU R0, [R1+0x1cdc] ;  /* 0x001cdc0001007983 */ /* 0x000f280000300800 */
[----:B------:R-:W4:Y:S01]  /*24020*/  LDL.LU R28, [R1+0x1cd8] ;  /* 0x001cd800011c7983 */ /* 0x000f220000300800 */
[----:B--2---:R-:W-:-:S15]  /*24030*/  HMMA.16816.F32 R24, R4, R10, R24 ;  /* 0x0000000a0418723c */ /* 0x004fde0000001818 */
[----:B------:R-:W-:-:S08]  /*24040*/  NOP ;  /* 0x0000000000007918 */ /* 0x000fd00000000000 */
[----:B------:R-:W-:Y:S04]  /*24050*/  STL.64 [R1+0x480], R24 ;  /* 0x0004801801007387 */ /* 0x000fe80000100a00 */
[----:B------:R0:W-:Y:S04]  /*24060*/  STL.64 [R1+0x488], R26 ;  /* 0x0004881a01007387 */ /* 0x0001e80000100a00 */
[----:B0-----:R-:W3:Y:S04]  /*24070*/  LDL.LU.64 R26, [R1+0x1cd0] ;  /* 0x001cd000011a7983 */ /* 0x001ee80000300a00 */
[----:B------:R-:W3:Y:S04]  /*24080*/  LDL.LU.64 R24, [R1+0x1cc8] ;  /* 0x001cc80001187983 */ /* 0x000ee80000300a00 */
[----:B------:R0:W-:Y:S01]  /*24090*/  STL [R1+0x1c70], R11 ;  /* 0x001c700b01007387 */ /* 0x0001e20000100800 */
[----:B------:R-:W-:-:S03]  /*240a0*/  IMAD R18, R18, 0x100, R29 ;  /* 0x0000010012127824 */ /* 0x000fc600078e021d */
[----:B0-----:R-:W2:Y:S04]  /*240b0*/  LDL.LU R11, [R1+0x810] ;  /* 0x00081000010b7983 */ /* 0x001ea80000300800 */
[----:B------:R-:W4:Y:S01]  /*240c0*/  LDL.LU R29, [R1+0x1cc0] ;  /* 0x001cc000011d7983 */ /* 0x000f220000300800 */
[----:B---3--:R-:W-:-:S15]  /*240d0*/  HMMA.16816.F32 R24, R4, R8, R24 ;  /* 0x000000080418723c */ /* 0x008fde0000001818 */
        /* <DEDUP_REMOVED lines=9> */
[----:B0-----:R-:W3:Y:S04]  /*24170*/  LDL.LU.64 R26, [R1+0x1ca8] ;  /* 0x001ca800011a7983 */ /* 0x001ee80000300a00 */
[----:B------:R-:W3:Y:S02]  /*24180*/  LDL.LU.64 R24, [R1+0x1ca0] ;  /* 0x001ca00001187983 */ /* 0x000ee40000300a00 */
[----:B---3--:R-:W-:Y:S02]  /*24190*/  HMMA.16816.F32 R4, R4, R22, R24 ;  /* 0x000000160404723c */ /* 0x008fe40000001818 */
[----:B------:R-:W3:-:S15]  /*241a0*/  LDL.LU.64 R26, [R1+0x1c98] ;  /* 0x001c9800011a7983 */ /* 0x000ede0000300a00 */
[----:B------:R-:W-:-:S06]  /*241b0*/  NOP ;  /* 0x0000000000007918 */ /* 0x000fcc0000000000 */
[----:B------:R0:W-:Y:S04]  /*241c0*/  STL.64 [R1+0x470], R4 ;  /* 0x0004700401007387 */ /* 0x0001e80000100a00 */
[----:B------:R1:W-:Y:S04]  /*241d0*/  STL.64 [R1+0x478], R6 ;  /* 0x0004780601007387 */ /* 0x0003e80000100a00 */
[----:B0-----:R-:W3:Y:S04]  /*241e0*/  LDL.LU R4, [R1+0x130] ;  /* 0x0001300001047983 */ /* 0x001ee80000300800 */
[----:B------:R-:W3:Y:S04]  /*241f0*/  LDL.LU R5, [R1+0x134] ;  /* 0x0001340001057983 */ /* 0x000ee80000300800 */
[----:B-1----:R-:W3:Y:S04]  /*24200*/  LDL.LU R6, [R1+0x138] ;  /* 0x0001380001067983 */ /* 0x002ee80000300800 */
[----:B------:R-:W3:Y:S01]  /*24210*/  LDL.LU R7, [R1+0x13c] ;  /* 0x00013c0001077983 */ /* 0x000ee20000300800 */
[----:B--2---:R-:W-:Y:S01]  /*24220*/  IMAD R19, R19, 0x100, R11 ;  /* 0x0000010013137824 */ /* 0x004fe200078e020b */
[----:B------:R-:W-:-:S02]  /*24230*/  F2FP.F16.E5M2.UNPACK_B R16, R16 ;  /* 0x00000010ff10723e */ /* 0x000fc400020004ff */
[----:B------:R-:W-:Y:S02]  /*24240*/  F2FP.F16.E5M2.UNPACK_B R17, R17 ;  /* 0x00000011ff11723e */ /* 0x000fe400020004ff */
[----:B------:R-:W-:Y:S02]  /*24250*/  F2FP.F16.E5M2.UNPACK_B R18, R18 ;  /* 0x00000012ff12723e */ /* 0x000fe400020004ff */
[----:B------:R-:W-:-:S07]  /*24260*/  F2FP.F16.E5M2.UNPACK_B R19, R19 ;  /* 0x00000013ff13723e */ /* 0x000fce00020004ff */
[C---:B----4-:R-:W-:Y:S06]  /*24270*/  HMMA.16816.F32 R12, R16.reuse, R20, R12 ;  /* 0x00000014100c723c */ /* 0x050fec000000180c */
[----:B---3--:R-:W-:-:S15]  /*24280*/  HMMA.16816.F32 R4, R16, R26, R4 ;  /* 0x0000001a1004723c */ /* 0x008fde0000001804 */
[----:B------:R-:W-:-:S08]  /*24290*/  NOP ;  /* 0x0000000000007918 */ /* 0x000fd00000000000 */
[----:B------:R-:W-:Y:S04]  /*242a0*/  STL.64 [R1+0x460], R4 ;  /* 0x0004600401007387 */ /* 0x000fe80000100a00 */
[----:B------:R0:W-:Y:S04]  /*242b0*/  STL.64 [R1+0x468], R6 ;  /* 0x0004680601007387 */ /* 0x0001e80000100a00 */
[----:B0-----:R-:W2:Y:S04]  /*242c0*/  LDL.LU R6, [R1+0x824] ;  /* 0x0008240001067983 */ /* 0x001ea80000300800 */
[----:B------:R-:W3:Y:S04]  /*242d0*/  LDL.LU R7, [R1+0x82c] ;  /* 0x00082c0001077983 */ /* 0x000ee80000300800 */
[----:B------:R0:W-:Y:S04]  /*242e0*/  STL.64 [R1+0x1c48], R26 ;  /* 0x001c481a01007387 */ /* 0x0001e80000100a00 */
[----:B------:R-:W4:Y:S04]  /*242f0*/  LDL.LU R24, [R1+0x110] ;  /* 0x0001100001187983 */ /* 0x000f280000300800 */
[----:B------:R-:W4:Y:S04]  /*24300*/  LDL.LU R25, [R1+0x114] ;  /* 0x0001140001197983 */ /* 0x000f280000300800 */
[----:B0-----:R-:W4:Y:S04]  /*24310*/  LDL.LU R26, [R1+0x118] ;  /* 0x00011800011a7983 */ /* 0x001f280000300800 */
[----:B------:R-:W4:Y:S04]  /*24320*/  LDL.LU R27, [R1+0x11c] ;  /* 0x00011c00011b7983 */ /* 0x000f280000300800 */
[----:B------:R-:W-:Y:S04]  /*24330*/  STL.64 [R1+0x450], R12 ;  /* 0x0004500c01007387 */ /* 0x000fe80000100a00 */
[----:B------:R0:W-:Y:S04]  /*24340*/  STL.64 [R1+0x458], R14 ;  /* 0x0004580e01007387 */ /* 0x0001e80000100a00 */
[----:B0-----:R-:W4:Y:S04]  /*24350*/  LDL.LU.64 R14, [R1+0x1c90] ;  /* 0x001c9000010e7983 */ /* 0x001f280000300a00 */
[----:B------:R-:W2:Y:S04]  /*24360*/  LDL.LU.64 R12, [R1+0x1c88] ;  /* 0x001c8800010c7983 */ /* 0x000ea80000300a00 */
[----:B------:R-:W3:Y:S04]  /*24370*/  LDL.LU R11, [R1+0x818] ;  /* 0x00081800010b7983 */ /* 0x000ee80000300800 */
[----:B---3--:R-:W-:Y:S04]  /*24380*/  STL.64 [R1+0x1c80], R10 ;  /* 0x001c800a01007387 */ /* 0x008fe80000100a00 */
[----:B------:R0:W-:Y:S04]  /*24390*/  STL.64 [R1+0x1c78], R8 ;  /* 0x001c780801007387 */ /* 0x0001e80000100a00 */
[----:B0-----:R-:W2:Y:S04]  /*243a0*/  LDL.LU R8, [R1+0x100] ;  /* 0x0001000001087983 */ /* 0x001ea80000300800 */
[----:B------:R-:W2:Y:S04]  /*243b0*/  LDL.LU R9, [R1+0x104] ;  /* 0x0001040001097983 */ /* 0x000ea80000300800 */
[----:B------:R-:W2:Y:S04]  /*243c0*/  LDL.LU R10, [R1+0x108] ;  /* 0x00010800010a7983 */ /* 0x000ea80000300800 */
[----:B------:R-:W2:Y:S04]  /*243d0*/  LDL.LU R11, [R1+0x10c] ;  /* 0x00010c00010b7983 */ /* 0x000ea80000300800 */
[----:B------:R-:W3:Y:S04]  /*243e0*/  LDL.LU R4, [R1+0x814] ;  /* 0x0008140001047983 */ /* 0x000ee80000300800 */
[----:B------:R-:W3:Y:S04]  /*243f0*/  LDL.LU R5, [R1+0x81c] ;  /* 0x00081c0001057983 */ /* 0x000ee80000300800 */
[----:B------:R-:W-:Y:S04]  /*24400*/  STL.64 [R1+0x1c58], R22 ;  /* 0x001c581601007387 */ /* 0x000fe80000100a00 */
[----:B------:R0:W-:Y:S04]  /*24410*/  STL.64 [R1+0x1c50], R20 ;  /* 0x001c501401007387 */ /* 0x0001e80000100a00 */
[----:B0-----:R-:W3:Y:S04]  /*24420*/  LDL.LU R20, [R1+0x340] ;  /* 0x0003400001147983 */ /* 0x001ee80000300800 */
[----:B------:R-:W3:Y:S04]  /*24430*/  LDL.LU R21, [R1+0x344] ;  /* 0x0003440001157983 */ /* 0x000ee80000300800 */
[----:B------:R-:W3:Y:S04]  /*24440*/  LDL.LU R22, [R1+0x348] ;  /* 0x0003480001167983 */ /* 0x000ee80000300800 */
[----:B------:R-:W3:Y:S01]  /*24450*/  LDL.LU R23, [R1+0x34c] ;  /* 0x00034c0001177983 */ /* 0x000ee20000300800 */
[C---:B----4-:R-:W-:Y:S06]  /*24460*/  HMMA.16816.F32 R24, R16.reuse, R14, R24 ;  /* 0x0000000e1018723c */ /* 0x050fec0000001818 */
[----:B--2---:R-:W-:Y:S01]  /*24470*/  HMMA.16816.F32 R8, R16, R12, R8 ;  /* 0x0000000c1008723c */ /* 0x004fe20000001808 */
[----:B---3--:R0:W-:Y:S04]  /*24480*/  STL.64 [R1+0x1c68], R22 ;  /* 0x001c681601007387 */ /* 0x0081e80000100a00 */
[----:B------:R1:W-:Y:S01]  /*24490*/  STL.64 [R1+0x1c60], R20 ;  /* 0x001c601401007387 */ /* 0x0003e20000100a00 */
[----:B0-----:R-:W-:-:S03]  /*244a0*/  IMAD.MOV.U32 R23, RZ, RZ, R0 ;  /* 0x000000ffff177224 */ /* 0x001fc600078e0000 */
[----:B-1----:R-:W2:Y:S01]  /*244b0*/  LDL.LU R20, [R1+0xf0] ;  /* 0x0000f00001147983 */ /* 0x002ea20000300800 */
[----:B------:R-:W-:-:S07]  /*244c0*/  IMAD.MOV.U32 R21, RZ, RZ, R29 ;  /* 0x000000ffff157224 */ /* 0x000fce00078e001d */
[----:B------:R0:W-:Y:S01]  /*244d0*/  STL [R1+0x440], R24 ;  /* 0x0004401801007387 */ /* 0x0001e20000100800 */
[----:B------:R-:W-:Y:S02]  /*244e0*/  IMAD.MOV.U32 R0, RZ, RZ, R27 ;  /* 0x000000ffff007224 */ /* 0x000fe400078e001b */
[----:B------:R-:W-:Y:S02]  /*244f0*/  IMAD.MOV.U32 R22, RZ, RZ, R28 ;  /* 0x000000ffff167224 */ /* 0x000fe400078e001c */
[----:B------:R-:W-:Y:S02]  /*24500*/  IMAD.MOV.U32 R29, RZ, RZ, R25 ;  /* 0x000000ffff1d7224 */ /* 0x000fe400078e0019 */
[----:B------:R-:W-:Y:S01]  /*24510*/  IMAD.MOV.U32 R28, RZ, RZ, R26 ;  /* 0x000000ffff1c7224 */ /* 0x000fe200078e001a */
[----:B0-----:R-:W3:Y:S04]  /*24520*/  LDL.LU R24, [R1+0x330] ;  /* 0x0003300001187983 */ /* 0x001ee80000300800 */
[----:B------:R-:W3:Y:S04]  /*24530*/  LDL.LU R25, [R1+0x334] ;  /* 0x0003340001197983 */ /* 0x000ee80000300800 */
[----:B------:R-:W3:Y:S04]  /*24540*/  LDL.LU R26, [R1+0x338] ;  /* 0x00033800011a7983 */ /* 0x000ee80000300800 */
[----:B------:R-:W3:Y:S04]  /*24550*/  LDL.LU R27, [R1+0x33c] ;  /* 0x00033c00011b7983 */ /* 0x000ee80000300800 */
[----:B------:R0:W-:Y:S04]  /*24560*/  STL [R1+0x19f4], R0 ;  /* 0x0019f40001007387 */ /* 0x0001e80000100800 */
[----:B0-----:R-:W4:Y:S04]  /*24570*/  LDL.LU R0, [R1+0x830] ;  /* 0x0008300001007983 */ /* 0x001f280000300800 */
[----:B------:R0:W-:Y:S04]  /*24580*/  STL [R1+0x19f0], R28 ;  /* 0x0019f01c01007387 */ /* 0x0001e80000100800 */
[----:B0-----:R-:W3:Y:S04]  /*24590*/  LDL.LU R28, [R1+0x828] ;  /* 0x00082800011c7983 */ /* 0x001ee80000300800 */
[----:B------:R0:W-:Y:S04]  /*245a0*/  STL [R1+0x1988], R29 ;  /* 0x0019881d01007387 */ /* 0x0001e80000100800 */
[----:B0-----:R-:W4:Y:S04]  /*245b0*/  LDL.LU R29, [R1+0x820] ;  /* 0x00082000011d7983 */ /* 0x001f280000300800 */
[----:B------:R-:W-:Y:S04]  /*245c0*/  STL.64 [R1+0x430], R8 ;  /* 0x0004300801007387 */ /* 0x000fe80000100a00 */
[----:B------:R0:W-:Y:S04]  /*245d0*/  STL.64 [R1+0x438], R10 ;  /* 0x0004380a01007387 */ /* 0x0001e80000100a00 */
[----:B0-----:R-:W2:Y:S04]  /*245e0*/  LDL.LU.64 R10, [R1+0x1c80] ;  /* 0x001c8000010a7983 */ /* 0x001ea80000300a00 */
[----:B------:R-:W3:Y:S04]  /*245f0*/  LDL.LU.64 R8, [R1+0x1c78] ;  /* 0x001c780001087983 */ /* 0x000ee80000300a00 */
[----:B------:R-:W-:Y:S04]  /*24600*/  STL.64 [R1+0x1c40], R14 ;  /* 0x001c400e01007387 */ /* 0x000fe80000100a00 */
[----:B------:R0:W-:Y:S04]  /*24610*/  STL.64 [R1+0x1c38], R12 ;  /* 0x001c380c01007387 */ /* 0x0001e80000100a00 */
[----:B0-----:R-:W3:Y:S04]  /*24620*/  LDL.LU R12, [R1+0xc0] ;  /* 0x0000c000010c7983 */ /* 0x001ee80000300800 */
[----:B------:R-:W3:Y:S04]  /*24630*/  LDL.LU R13, [R1+0xc4] ;  /* 0x0000c400010d7983 */ /* 0x000ee80000300800 */
[----:B------:R-:W3:Y:S04]  /*24640*/  LDL.LU R14, [R1+0xc8] ;  /* 0x0000c800010e7983 */ /* 0x000ee80000300800 */
[----:B------:R-:W3:Y:S01]  /*24650*/  LDL.LU R15, [R1+0xcc] ;  /* 0x0000cc00010f7983 */ /* 0x000ee20000300800 */
[----:B--2---:R-:W-:-:S03]  /*24660*/  IMAD R4, R4, 0x100, R11 ;  /* 0x0000010004047824 */ /* 0x004fc600078e020b */
[----:B------:R-:W2:Y:S02]  /*24670*/  LDL.LU R11, [R1+0x1c70] ;  /* 0x001c7000010b7983 */ /* 0x000ea40000300800 */
[----:B--2---:R-:W-:-:S15]  /*24680*/  HMMA.16816.F32 R20, R16, R10, R20 ;  /* 0x0000000a1014723c */ /* 0x004fde0000001814 */
[----:B------:R-:W-:-:S08]  /*24690*/  NOP ;  /* 0x0000000000007918 */ /* 0x000fd00000000000 */
[----:B------:R-:W-:Y:S04]  /*246a0*/  STL.64 [R1+0x320], R20 ;  /* 0x0003201401007387 */ /* 0x000fe80000100a00 */
[----:B------:R0:W-:Y:S04]  /*246b0*/  STL.64 [R1+0x328], R22 ;  /* 0x0003281601007387 */ /* 0x0001e80000100a00 */
[----:B0-----:R-:W3:Y:S04]  /*246c0*/  LDL.LU.64 R22, [R1+0x1c68] ;  /* 0x001c680001167983 */ /* 0x001ee80000300a00 */
[----:B------:R-:W3:Y:S01]  /*246d0*/  LDL.LU.64 R20, [R1+0x1c60] ;  /* 0x001c600001147983 */ /* 0x000ee20000300a00 */
[----:B----4-:R-:W-:Y:S01]  /*246e0*/  IMAD R5, R5, 0x100, R29 ;  /* 0x0000010005057824 */ /* 0x010fe200078e021d */
        /* <DEDUP_REMOVED lines=8> */
[----:B0-----:R-:W2:Y:S04]  /*24770*/  LDL.LU R8, [R1+0xe0] ;  /* 0x0000e00001087983 */ /* 0x001ea80000300800 */
[----:B------:R-:W2:Y:S04]  /*24780*/  LDL.LU R9, [R1+0xe4] ;  /* 0x0000e40001097983 */ /* 0x000ea80000300800 */
[----:B------:R-:W2:Y:S04]  /*24790*/  LDL.LU R10, [R1+0xe8] ;  /* 0x0000e800010a7983 */ /* 0x000ea80000300800 */
[----:B------:R-:W2:Y:S04]  /*247a0*/  LDL.LU R11, [R1+0xec] ;  /* 0x0000ec00010b7983 */ /* 0x000ea80000300800 */
[----:B------:R-:W4:Y:S01]  /*247b0*/  LDL R29, [R1+0x75c] ;  /* 0x00075c00011d7983 */ /* 0x000f220000100800 */
[----:B------:R-:W-:Y:S01]  /*247c0*/  IMAD R6, R6, 0x100, R28 ;  /* 0x0000010006067824 */ /* 0x000fe200078e021c */
[----:B------:R-:W-:Y:S02]  /*247d0*/  HMMA.16816.F32 R24, R16, R2, R24 ;  /* 0x000000021018723c */ /* 0x000fe40000001818 */
[----:B----4-:R-:W-:Y:S04]  /*247e0*/  STL [R1+0x1bec], R29 ;  /* 0x001bec1d01007387 */ /* 0x010fe80000100800 */
[----:B------:R-:W4:Y:S01]  /*247f0*/  LDL R28, [R1+0x768] ;  /* 0x00076800011c7983 */ /* 0x000f220000100800 */
[----:B------:R-:W-:Y:S01]  /*24800*/  IMAD R7, R7, 0x100, R0 ;  /* 0x0000010007077824 */ /* 0x000fe200078e0200 */
[----:B------:R-:W-:-:S02]  /*24810*/  F2FP.F16.E5M2.UNPACK_B R4, R4 ;  /* 0x00000004ff04723e */ /* 0x000fc400020004ff */
[----:B------:R-:W-:Y:S01]  /*24820*/  F2FP.F16.E5M2.UNPACK_B R5, R5 ;  /* 0x00000005ff05723e */ /* 0x000fe200020004ff */
[----:B----4-:R-:W-:Y:S04]  /*24830*/  STL [R1+0x1bf0], R28 ;  /* 0x001bf01c01007387 */ /* 0x010fe80000100800 */
[----:B------:R-:W4:Y:S08]  /*24840*/  LDL R0, [R1+0x76c] ;  /* 0x00076c0001007983 */ /* 0x000f300000100800 */
[----:B------:R-:W-:Y:S04]  /*24850*/  STL.64 [R1+0x660], R24 ;  /* 0x0006601801007387 */ /* 0x000fe80000100a00 */
[----:B------:R0:W-:Y:S04]  /*24860*/  STL.64 [R1+0x668], R26 ;  /* 0x0006681a01007387 */ /* 0x0001e80000100a00 */
[----:B0-----:R-:W3:Y:S01]  /*24870*/  LDL.LU.64 R26, [R1+0x1c48] ;  /* 0x001c4800011a7983 */ /* 0x001ee20000300a00 */
[----:B------:R-:W-:-:S02]  /*24880*/  F2FP.F16.E5M2.UNPACK_B R6, R6 ;  /* 0x00000006ff06723e */ /* 0x000fc400020004ff */
[----:B------:R-:W-:Y:S01]  /*24890*/  F2FP.F16.E5M2.UNPACK_B R7, R7 ;  /* 0x00000007ff07723e */ /* 0x000fe200020004ff */
[----:B--2---:R-:W-:Y:S01]  /*248a0*/  HMMA.16816.F32 R16, R16, R22, R8 ;  /* 0x000000161010723c */ /* 0x004fe20000001808 */
[----:B------:R-:W2:-:S15]  /*248b0*/  LDL.LU R8, [R1+0x60] ;  /* 0x0000600001087983 */ /* 0x000e9e0000300800 */
[----:B------:R-:W-:-:S07]  /*248c0*/  NOP ;  /* 0x0000000000007918 */ /* 0x000fce0000000000 */
[----:B------:R-:W-:Y:S04]  /*248d0*/  STL.64 [R1+0x420], R16 ;  /* 0x0004201001007387 */ /* 0x000fe80000100a00 */
[----:B------:R-:W-:Y:S01]  /*248e0*/  STL.64 [R1+0x428], R18 ;  /* 0x0004281201007387 */ /* 0x000fe20000100a00 */
[----:B---3--:R-:W-:-:S15]  /*248f0*/  HMMA.16816.F32 R12, R4, R26, R12 ;  /* 0x0000001a040c723c */ /* 0x008fde000000180c */
[----:B------:R-:W-:-:S08]  /*24900*/  NOP ;  /* 0x0000000000007918 */ /* 0x000fd00000000000 */
[----:B------:R0:W-:Y:S04]  /*24910*/  STL.64 [R1+0x410], R12 ;  /* 0x0004100c01007387 */ /* 0x0001e80000100a00 */
[----:B------:R1:W-:Y:S04]  /*24920*/  STL.64 [R1+0x418], R14 ;  /* 0x0004180e01007387 */ /* 0x0003e80000100a00 */
[----:B------:R-:W2:Y:S04]  /*24930*/  LDL.LU R9, [R1+0x64] ;  /* 0x0000640001097983 */ /* 0x000ea80000300800 */
[----:B------:R-:W3:Y:S04]  /*24940*/  LDL.LU R10, [R1+0x68] ;  /* 0x00006800010a7983 */ /* 0x000ee80000300800 */
[----:B------:R-:W3:Y:S04]  /*24950*/  LDL.LU R11, [R1+0x6c] ;  /* 0x00006c00010b7983 */ /* 0x000ee80000300800 */
[----:B0-----:R-:W4:Y:S04]  /*24960*/  LDL.LU R12, [R1+0xb0] ;  /* 0x0000b000010c7983 */ /* 0x001f280000300800 */
[----:B------:R-:W4:Y:S04]  /*24970*/  LDL.LU R13, [R1+0xb4] ;  /* 0x0000b400010d7983 */ /* 0x000f280000300800 */
[----:B-1----:R-:W4:Y:S04]  /*24980*/  LDL.LU R14, [R1+0xb8] ;  /* 0x0000b800010e7983 */ /* 0x002f280000300800 */
[----:B------:R-:W4:Y:S04]  /*24990*/  LDL.LU R15, [R1+0xbc] ;  /* 0x0000bc00010f7983 */ /* 0x000f280000300800 */
        /* <DEDUP_REMOVED lines=8> */
[----:B------:R-:W3:Y:S04]  /*24a20*/  LDL.LU R29, [R1+0x840] ;  /* 0x00084000011d7983 */ /* 0x000ee80000300800 */
[----:B------:R-:W4:Y:S04]  /*24a30*/  LDL.LU R17, [R1+0x83c] ;  /* 0x00083c0001117983 */ /* 0x000f280000300800 */
[----:B------:R-:W2:Y:S04]  /*24a40*/  LDL.LU R18, [R1+0x844] ;  /* 0x0008440001127983 */ /* 0x000ea80000300800 */
[----:B------:R-:W2:Y:S04]  /*24a50*/  LDL.LU R19, [R1+0x84c] ;  /* 0x00084c0001137983 */ /* 0x000ea80000300800 */
[----:B--2---:R-:W-:Y:S04]  /*24a60*/  STL.64 [R1+0x1c00], R18 ;  /* 0x001c001201007387 */ /* 0x004fe80000100a00 */
[----:B----4-:R0:W-:Y:S04]  /*24a70*/  STL.64 [R1+0x1bf8], R16 ;  /* 0x001bf81001007387 */ /* 0x0101e80000100a00 */
[----:B0-----:R-:W2:Y:S04]  /*24a80*/  LDL.LU R16, [R1+0x10] ;  /* 0x0000100001107983 */ /* 0x001ea80000300800 */
[----:B------:R-:W2:Y:S04]  /*24a90*/  LDL.LU R17, [R1+0x14] ;  /* 0x0000140001117983 */ /* 0x000ea80000300800 */
[----:B------:R-:W4:Y:S04]  /*24aa0*/  LDL.LU R18, [R1+0x18] ;  /* 0x0000180001127983 */ /* 0x000f280000300800 */
[----:B------:R-:W4:Y:S01]  /*24ab0*/  LDL.LU R19, [R1+0x1c] ;  /* 0x00001c0001137983 */ /* 0x000f220000300800 */
[C---:B------:R-:W-:Y:S03]  /*24ac0*/  HMMA.16816.F32 R12, R4.reuse, R20, R12 ;  /* 0x00000014040c723c */ /* 0x040fe6000000180c */
[----:B----4-:R-:W-:Y:S04]  /*24ad0*/  STL.64 [R1+0x1c10], R18 ;  /* 0x001c101201007387 */ /* 0x010fe80000100a00 */
[----:B--2---:R0:W-:Y:S04]  /*24ae0*/  STL.64 [R1+0x1c08], R16 ;  /* 0x001c081001007387 */ /* 0x0041e80000100a00 */
[----:B0-----:R-:W2:Y:S04]  /*24af0*/  LDL.LU R16, [R1+0x40] ;  /* 0x0000400001107983 */ /* 0x001ea80000300800 */
[----:B------:R-:W2:Y:S04]  /*24b00*/  LDL.LU R17, [R1+0x44] ;  /* 0x0000440001117983 */ /* 0x000ea80000300800 */
[----:B------:R-:W2:Y:S04]  /*24b10*/  LDL.LU R18, [R1+0x48] ;  /* 0x0000480001127983 */ /* 0x000ea80000300800 */
[----:B------:R-:W2:Y:S04]  /*24b20*/  LDL.LU R19, [R1+0x4c] ;  /* 0x00004c0001137983 */ /* 0x000ea80000300800 */
[----:B------:R-:W4:Y:S04]  /*24b30*/  LDL R27, [R1+0x758] ;  /* 0x00075800011b7983 */ /* 0x000f280000100800 */
[----:B------:R-:W3:Y:S04]  /*24b40*/  LDL R24, [R1+0x748] ;  /* 0x0007480001187983 */ /* 0x000ee80000100800 */
[----:B------:R-:W3:Y:S04]  /*24b50*/  LDL R25, [R1+0x74c] ;  /* 0x00074c0001197983 */ /* 0x000ee80000100800 */
[----:B----4-:R-:W-:Y:S04]  /*24b60*/  STL [R1+0x1be8], R27 ;  /* 0x001be81b01007387 */ /* 0x010fe80000100800 */
[----:B---3--:R0:W-:Y:S04]  /*24b70*/  STL.64 [R1+0x1be0], R24 ;  /* 0x001be01801007387 */ /* 0x0081e80000100a00 */
[----:B0-----:R-:W3:Y:S04]  /*24b80*/  LDL.LU R24, [R1] ;  /* 0x0000000001187983 */ /* 0x001ee80000300800 */
[----:B------:R-:W3:Y:S04]  /*24b90*/  LDL.LU R25, [R1+0x4] ;  /* 0x0000040001197983 */ /* 0x000ee80000300800 */
[----:B------:R-:W3:Y:S04]  /*24ba0*/  LDL.LU R26, [R1+0x8] ;  /* 0x00000800011a7983 */ /* 0x000ee80000300800 */
[----:B------:R-:W3:Y:S04]  /*24bb0*/  LDL.LU R27, [R1+0xc] ;  /* 0x00000c00011b7983 */ /* 0x000ee80000300800 */
[----:B------:R-:W-:Y:S04]  /*24bc0*/  STL.64 [R1+0x400], R12 ;  /* 0x0004000c01007387 */ /* 0x000fe80000100a00 */
[----:B------:R0:W-:Y:S04]  /*24bd0*/  STL.64 [R1+0x408], R14 ;  /* 0x0004080e01007387 */ /* 0x0001e80000100a00 */
[----:B0-----:R-:W4:Y:S04]  /*24be0*/  LDL.LU.64 R14, [R1+0x1c40] ;  /* 0x001c4000010e7983 */ /* 0x001f280000300a00 */
[----:B------:R-:W2:Y:S04]  /*24bf0*/  LDL.LU.64 R12, [R1+0x1c38] ;  /* 0x001c3800010c7983 */ /* 0x000ea80000300a00 */
[----:B------:R-:W3:Y:S04]  /*24c00*/  LDL.LU R20, [R1+0x848] ;  /* 0x0008480001147983 */ /* 0x000ee80000300800 */
[----:B------:R-:W3:Y:S01]  /*24c10*/  LDL.LU R21, [R1+0x850] ;  /* 0x0008500001157983 */ /* 0x000ee20000300800 */
[----:B----4-:R-:W-:-:S15]  /*24c20*/  HMMA.16816.F32 R8, R4, R14, R8 ;  /* 0x0000000e0408723c */ /* 0x010fde0000001808 */
[----:B------:R-:W-:-:S08]  /*24c30*/  NOP ;  /* 0x0000000000007918 */ /* 0x000fd00000000000 */
[----:B------:R-:W-:Y:S04]  /*24c40*/  STL.64 [R1+0x80], R8 ;  /* 0x0000800801007387 */ /* 0x000fe80000100a00 */
[----:B------:R0:W-:Y:S04]  /*24c50*/  STL.64 [R1+0x88], R10 ;  /* 0x0000880a01007387 */ /* 0x0001e80000100a00 */
[----:B0-----:R-:W2:Y:S04]  /*24c60*/  LDL.LU.64 R10, [R1+0x1c30] ;  /* 0x001c3000010a7983 */ /* 0x001ea80000300a00 */
[----:B------:R-:W2:Y:S02]  /*24c70*/  LDL.LU.64 R8, [R1+0x1c28] ;  /* 0x001c280001087983 */ /* 0x000ea40000300a00 */
[----:B--2---:R-:W-:Y:S02]  /*24c80*/  HMMA.16816.F32 R12, R4, R12, R8 ;  /* 0x0000000c040c723c */ /* 0x004fe40000001808 */
[----:B------:R-:W2:Y:S04]  /*24c90*/  LDL.LU.64 R10, [R1+0x1c20] ;  /* 0x001c2000010a7983 */ /* 0x000ea80000300a00 */
[----:B------:R-:W4:-:S15]  /*24ca0*/  LDL.LU.64 R8, [R1+0x1c18] ;  /* 0x001c180001087983 */ /* 0x000f1e0000300a00 */
[----:B------:R-:W-:-:S02]  /*24cb0*/  NOP ;  /* 0x0000000000007918 */ /* 0x000fc40000000000 */
[----:B------:R0:W-:Y:S04]  /*24cc0*/  STL.64 [R1+0x60], R12 ;  /* 0x0000600c01007387 */ /* 0x0001e80000100a00 */
[----:B------:R1:W-:Y:S04]  /*24cd0*/  STL.64 [R1+0x68], R14 ;  /* 0x0000680e01007387 */ /* 0x0003e80000100a00 */
[----:B0-----:R-:W3:Y:S04]  /*24ce0*/  LDL.LU R12, [R1+0xa0] ;  /* 0x0000a000010c7983 */ /* 0x001ee80000300800 */
[----:B------:R-:W3:Y:S04]  /*24cf0*/  LDL.LU R13, [R1+0xa4] ;  /* 0x0000a400010d7983 */ /* 0x000ee80000300800 */
[----:B-1----:R-:W4:Y:S04]  /*24d00*/  LDL.LU R14, [R1+0xa8] ;  /* 0x0000a800010e7983 */ /* 0x002f280000300800 */
        /* <DEDUP_REMOVED lines=11> */
[----:B------:R-:W3:Y:S01]  /*24dc0*/  LDL.LU.64 R16, [R1+0x1c08] ;  /* 0x001c080001107983 */ /* 0x000ee20000300a00 */
[C---:B------:R-:W-:Y:S06]  /*24dd0*/  HMMA.16816.F32 R24, R4.reuse, R2, R24 ;  /* 0x000000020418723c */ /* 0x040fec0000001818 */
[C---:B---3--:R-:W-:Y:S01]  /*24de0*/  HMMA.16816.F32 R8, R4.reuse, R8, R16 ;  /* 0x000000080408723c */ /* 0x048fe20000001810 */
[----:B------:R-:W3:Y:S04]  /*24df0*/  LDL.LU.64 R18, [R1+0x1c00] ;  /* 0x001c000001127983 */ /* 0x000ee80000300a00 */
[----:B------:R-:W4:Y:S01]  /*24e00*/  LDL.LU.64 R16, [R1+0x1bf8] ;  /* 0x001bf80001107983 */ /* 0x000f220000300a00 */
[----:B--2---:R-:W-:-:S15]  /*24e10*/  HMMA.16816.F32 R4, R4, R22, R12 ;  /* 0x000000160404723c */ /* 0x004fde000000180c */
[----:B------:R-:W-:-:S02]  /*24e20*/  NOP ;  /* 0x0000000000007918 */ /* 0x000fc40000000000 */
[----:B------:R0:W-:Y:S04]  /*24e30*/  STL.64 [R1+0x20], R8 ;  /* 0x0000200801007387 */ /* 0x0001e80000100a00 */
[----:B------:R1:W-:Y:S04]  /*24e40*/  STL.64 [R1+0x28], R10 ;  /* 0x0000280a01007387 */ /* 0x0003e80000100a00 */
[----:B0-----:R-:W2:Y:S04]  /*24e50*/  LDL.LU R8, [R1+0x50] ;  /* 0x0000500001087983 */ /* 0x001ea80000300800 */
[----:B------:R-:W2:Y:S04]  /*24e60*/  LDL.LU R9, [R1+0x54] ;  /* 0x0000540001097983 */ /* 0x000ea80000300800 */
[----:B-1----:R-:W2:Y:S04]  /*24e70*/  LDL.LU R10, [R1+0x58] ;  /* 0x00005800010a7983 */ /* 0x002ea80000300800 */
[----:B------:R-:W2:Y:S01]  /*24e80*/  LDL.LU R11, [R1+0x5c] ;  /* 0x00005c00010b7983 */ /* 0x000ea20000300800 */
[----:B----4-:R-:W-:-:S02]  /*24e90*/  IMAD R16, R16, 0x100, R28 ;  /* 0x0000010010107824 */ /* 0x010fc400078e021c */
[----:B------:R-:W-:Y:S01]  /*24ea0*/  IMAD R17, R17, 0x100, R29 ;  /* 0x0000010011117824 */ /* 0x000fe200078e021d */
[----:B------:R-:W4:Y:S04]  /*24eb0*/  LDL.LU R28, [R1+0x1bf0] ;  /* 0x001bf000011c7983 */ /* 0x000f280000300800 */
[----:B------:R-:W2:Y:S04]  /*24ec0*/  LDL.LU R29, [R1+0x1bec] ;  /* 0x001bec00011d7983 */ /* 0x000ea80000300800 */
[----:B------:R-:W-:Y:S04]  /*24ed0*/  STL.64 [R1+0x10], R24 ;  /* 0x0000101801007387 */ /* 0x000fe80000100a00 */
[----:B------:R0:W-:Y:S04]  /*24ee0*/  STL.64 [R1+0x18], R26 ;  /* 0x0000181a01007387 */ /* 0x0001e80000100a00 */
[----:B0-----:R-:W4:Y:S04]  /*24ef0*/  LDL.LU R27, [R1+0x1be8] ;  /* 0x001be800011b7983 */ /* 0x001f280000300800 */
[----:B------:R-:W2:Y:S04]  /*24f00*/  LDL.LU.64 R24, [R1+0x1be0] ;  /* 0x001be00001187983 */ /* 0x000ea80000300a00 */
[----:B------:R-:W4:Y:S04]  /*24f10*/  LDL.LU.64 R14, [R1+0x1bd8] ;  /* 0x001bd800010e7983 */ /* 0x000f280000300a00 */
[----:B------:R-:W4:Y:S01]  /*24f20*/  LDL.LU.64 R12, [R1+0x1bd0] ;  /* 0x001bd000010c7983 */ /* 0x000f220000300a00 */
[----:B---3--:R-:W-:-:S02]  /*24f30*/  IMAD R18, R18, 0x100, R20 ;  /* 0x0000010012127824 */ /* 0x008fc400078e0214 */
[----:B------:R-:W-:Y:S01]  /*24f40*/  IMAD R19, R19, 0x100, R21 ;  /* 0x0000010013137824 */ /* 0x000fe200078e0215 */
[----:B------:R-:W-:Y:S02]  /*24f50*/  F2FP.F16.E5M2.UNPACK_B R16, R16 ;  /* 0x00000010ff10723e */ /* 0x000fe400020004ff */
[----:B------:R-:W-:Y:S02]  /*24f60*/  F2FP.F16.E5M2.UNPACK_B R17, R17 ;  /* 0x00000011ff11723e */ /* 0x000fe400020004ff */
[----:B------:R-:W-:Y:S02]  /*24f70*/  F2FP.F16.E5M2.UNPACK_B R18, R18 ;  /* 0x00000012ff12723e */ /* 0x000fe400020004ff */
[----:B------:R-:W-:Y:S01]  /*24f80*/  F2FP.F16.E5M2.UNPACK_B R19, R19 ;  /* 0x00000013ff13723e */ /* 0x000fe200020004ff */
[----:B------:R-:W-:Y:S04]  /*24f90*/  STL.64 [R1], R4 ;  /* 0x0000000401007387 */ /* 0x000fe80000100a00 */
[----:B------:R4:W-:Y:S01]  /*24fa0*/  STL.64 [R1+0x8], R6 ;  /* 0x0000080601007387 */ /* 0x0009e20000100a00 */
[----:B--2---:R-:W-:-:S02]  /*24fb0*/  F2FP.F16.E5M2.UNPACK_B R24, R24 ;  /* 0x00000018ff18723e */ /* 0x004fc400020004ff */
[----:B------:R-:W-:-:S07]  /*24fc0*/  F2FP.F16.E5M2.UNPACK_B R25, R25 ;  /* 0x00000019ff19723e */ /* 0x000fce00020004ff */
[----:B----4-:R-:W-:Y:S01]  /*24fd0*/  HMMA.16816.F32 R4, R16, R24, R12 ;  /* 0x000000181004723c */ /* 0x010fe2000000180c */
[----:B------:R-:W-:Y:S02]  /*24fe0*/  F2FP.F16.E5M2.UNPACK_B R20, R27 ;  /* 0x0000001bff14723e */ /* 0x000fe400020004ff */
[----:B------:R-:W-:-:S03]  /*24ff0*/  F2FP.F16.E5M2.UNPACK_B R21, R29 ;  /* 0x0000001dff15723e */ /* 0x000fc600020004ff */
[----:B------:R-:W-:-:S15]  /*25000*/  STL.64 [R1+0x1b70], R24 ;  /* 0x001b701801007387 */ /* 0x000fde0000100a00 */
[----:B------:R-:W-:-:S02]  /*25010*/  NOP ;  /* 0x0000000000007918 */ /* 0x000fc40000000000 */
[----:B------:R-:W-:Y:S04]  /*25020*/  STL.64 [R1+0x30], R4 ;  /* 0x0000300401007387 */ /* 0x000fe80000100a00 */
[----:B------:R0:W-:Y:S02]  /*25030*/  STL.64 [R1+0x38], R6 ;  /* 0x0000380601007387 */ /* 0x0001e40000100a00 */
[----:B0-----:R-:W-:Y:S06]  /*25040*/  HMMA.16816.F32 R4, R16, R20, R8 ;  /* 0x000000141004723c */ /* 0x001fec0000001808 */
[----:B------:R-:W-:Y:S04]  /*25050*/  STL.64 [R1+0x1b98], R20 ;  /* 0x001b981401007387 */ /* 0x000fe80000100a00 */
[----:B------:R-:W2:-:S13]  /*25060*/  LDL.LU R24, [R1+0x650] ;  /* 0x0006500001187983 */ /* 0x000e9a0000300800 */
[----:B------:R-:W-:Y:S04]  /*25070*/  STL.64 [R1+0x50], R4 ;  /* 0x0000500401007387 */ /* 0x000fe80000100a00 */
[----:B------:R-:W-:Y:S04]  /*25080*/  STL.64 [R1+0x58], R6 ;  /* 0x0000580601007387 */ /* 0x000fe80000100a00 */
[----:B------:R-:W2:Y:S04]  /*25090*/  LDL.LU R25, [R1+0x654] ;  /* 0x0006540001197983 */ /* 0x000ea80000300800 */
[----:B------:R-:W3:Y:S04]  /*250a0*/  LDL.LU R26, [R1+0x658] ;  /* 0x00065800011a7983 */ /* 0x000ee80000300800 */
[----:B------:R-:W3:Y:S04]  /*250b0*/  LDL.LU R27, [R1+0x65c] ;  /* 0x00065c00011b7983 */ /* 0x000ee80000300800 */
[----:B---3--:R-:W-:Y:S04]  /*250c0*/  STL.64 [R1+0x1b80], R26 ;  /* 0x001b801a01007387 */ /* 0x008fe80000100a00 */
[----:B--2---:R0:W-:Y:S04]  /*250d0*/  STL.64 [R1+0x1b78], R24 ;  /* 0x001b781801007387 */ /* 0x0041e80000100a00 */
[----:B0-----:R-:W2:Y:S04]  /*250e0*/  LDL.LU R24, [R1+0x720] ;  /* 0x0007200001187983 */ /* 0x001ea80000300800 */
[----:B------:R-:W2:Y:S04]  /*250f0*/  LDL.LU R25, [R1+0x724] ;  /* 0x0007240001197983 */ /* 0x000ea80000300800 */
[----:B------:R-:W3:Y:S04]  /*25100*/  LDL.LU R26, [R1+0x728] ;  /* 0x00072800011a7983 */ /* 0x000ee80000300800 */
[----:B------:R-:W3:Y:S04]  /*25110*/  LDL.LU R27, [R1+0x72c] ;  /* 0x00072c00011b7983 */ /* 0x000ee80000300800 */
[----:B------:R-:W4:Y:S04]  /*25120*/  LDL R12, [R1+0x778] ;  /* 0x00077800010c7983 */ /* 0x000f280000100800 */
[----:B------:R-:W4:Y:S04]  /*25130*/  LDL R13, [R1+0x77c] ;  /* 0x00077c00010d7983 */ /* 0x000f280000100800 */
[----:B------:R-:W2:Y:S04]  /*25140*/  LDL.LU R4, [R1+0x854] ;  /* 0x0008540001047983 */ /* 0x000ea80000300800 */
[----:B------:R-:W3:Y:S04]  /*25150*/  LDL.LU R5, [R1+0x860] ;  /* 0x0008600001057983 */ /* 0x000ee80000300800 */
[----:B---3--:R0:W-:Y:S04]  /*25160*/  STL [R1+0x1bb8], R5 ;  /* 0x001bb80501007387 */ /* 0x0081e80000100800 */
[----:B0-----:R-:W2:Y:S04]  /*25170*/  LDL.LU R5, [R1+0x858] ;  /* 0x0008580001057983 */ /* 0x001ea80000300800 */
[----:B------:R-:W3:Y:S04]  /*25180*/  LDL.LU R6, [R1+0x868] ;  /* 0x0008680001067983 */ /* 0x000ee80000300800 */
[----:B---3--:R0:W-:Y:S04]  /*25190*/  STL [R1+0x1bb4], R6 ;  /* 0x001bb40601007387 */ /* 0x0081e80000100800 */
[----:B0-----:R-:W3:Y:S04]  /*251a0*/  LDL.LU R6, [R1+0x864] ;  /* 0x0008640001067983 */ /* 0x001ee80000300800 */
[----:B------:R-:W4:Y:S04]  /*251b0*/  LDL R10, [R1+0x788] ;  /* 0x00078800010a7983 */ /* 0x000f280000100800 */
[----:B----4-:R0:W-:Y:S04]  /*251c0*/  STL [R1+0x1bb0], R10 ;  /* 0x001bb00a01007387 */ /* 0x0101e80000100800 */
[----:B0-----:R-:W4:Y:S04]  /*251d0*/  LDL.LU R10, [R1+0x86c] ;  /* 0x00086c00010a7983 */ /* 0x001f280000300800 */
[----:B------:R-:W4:Y:S04]  /*251e0*/  LDL R11, [R1+0x78c] ;  /* 0x00078c00010b7983 */ /* 0x000f280000100800 */
[----:B------:R-:W3:Y:S01]  /*251f0*/  LDL.LU R7, [R1+0x874] ;  /* 0x0008740001077983 */ /* 0x000ee20000300800 */
[----:B------:R-:W-:-:S02]  /*25200*/  F2FP.F16.E5M2.UNPACK_B R14, R28 ;  /* 0x0000001cff0e723e */ /* 0x000fc400020004ff */
[----:B------:R-:W-:Y:S01]  /*25210*/  F2FP.F16.E5M2.UNPACK_B R15, R0 ;  /* 0x00000000ff0f723e */ /* 0x000fe200020004ff */
[----:B---3--:R-:W-:Y:S04]  /*25220*/  STL.64 [R1+0x1bc8], R6 ;  /* 0x001bc80601007387 */ /* 0x008fe80000100a00 */
[----:B--2---:R0:W-:Y:S04]  /*25230*/  STL.64 [R1+0x1bc0], R4 ;  /* 0x001bc00401007387 */ /* 0x0041e80000100a00 */
[----:B0-----:R-:W2:Y:S04]  /*25240*/  LDL.LU R4, [R1+0x70] ;  /* 0x0000700001047983 */ /* 0x001ea80000300800 */
[----:B------:R-:W2:Y:S04]  /*25250*/  LDL.LU R5, [R1+0x74] ;  /* 0x0000740001057983 */ /* 0x000ea80000300800 */
[----:B------:R-:W2:Y:S04]  /*25260*/  LDL.LU R6, [R1+0x78] ;  /* 0x0000780001067983 */ /* 0x000ea80000300800 */
[----:B------:R-:W2:Y:S04]  /*25270*/  LDL.LU R7, [R1+0x7c] ;  /* 0x00007c0001077983 */ /* 0x000ea80000300800 */
[----:B------:R-:W3:Y:S04]  /*25280*/  LDL.LU R2, [R1+0x870] ;  /* 0x0008700001027983 */ /* 0x000ee80000300800 */
[----:B------:R-:W3:Y:S04]  /*25290*/  LDL R8, [R1+0x798] ;  /* 0x0007980001087983 */ /* 0x000ee80000100800 */
[----:B------:R-:W3:Y:S04]  /*252a0*/  LDL R9, [R1+0x79c] ;  /* 0x00079c0001097983 */ /* 0x000ee80000100800 */
[----:B------:R-:W4:Y:S04]  /*252b0*/  LDL.LU R20, [R1+0xd0] ;  /* 0x0000d00001147983 */ /* 0x000f280000300800 */
        /* <DEDUP_REMOVED lines=10> */
[----:B------:R-:W3:Y:S04]  /*25360*/  LDL R3, [R1+0x7a8] ;  /* 0x0007a80001037983 */ /* 0x000ee80000100800 */
[----:B------:R-:W4:Y:S04]  /*25370*/  LDL R29, [R1+0x7ac] ;  /* 0x0007ac00011d7983 */ /* 0x000f280000100800 */
[----:B------:R-:W4:Y:S04]  /*25380*/  LDL R28, [R1+0x7b8] ;  /* 0x0007b800011c7983 */ /* 0x000f280000100800 */
[----:B------:R-:W4:Y:S04]  /*25390*/  LDL R0, [R1+0x7bc] ;  /* 0x0007bc0001007983 */ /* 0x000f280000100800 */
        /* <DEDUP_REMOVED lines=11> */
[----:B------:R-:W4:Y:S01]  /*25450*/  LDL.LU R5, [R1+0x1bb8] ;  /* 0x001bb80001057983 */ /* 0x000f220000300800 */
[----:B------:R-:W-:Y:S02]  /*25460*/  F2FP.F16.E5M2.UNPACK_B R12, R12 ;  /* 0x0000000cff0c723e */ /* 0x000fe400020004ff */
[----:B------:R-:W-:-:S07]  /*25470*/  F2FP.F16.E5M2.UNPACK_B R13, R13 ;  /* 0x0000000dff0d723e */ /* 0x000fce00020004ff */
[----:B------:R-:W-:Y:S01]  /*25480*/  HMMA.16816.F32 R20, R16, R12, R20 ;  /* 0x0000000c1014723c */ /* 0x000fe20000001814 */
[----:B----4-:R-:W-:Y:S02]  /*25490*/  IMAD R5, R5, 0x100, R6 ;  /* 0x0000010005057824 */ /* 0x010fe400078e0206 */
[----:B------:R-:W2:Y:S02]  /*254a0*/  LDL.LU R6, [R1+0x1bb4] ;  /* 0x001bb40001067983 */ /* 0x000ea40000300800 */
[----:B--2---:R-:W-:Y:S02]  /*254b0*/  IMAD R6, R6, 0x100, R10 ;  /* 0x0000010006067824 */ /* 0x004fe400078e020a */
[----:B------:R-:W2:-:S15]  /*254c0*/  LDL.LU R10, [R1+0x1bb0] ;  /* 0x001bb000010a7983 */ /* 0x000e9e0000300800 */
[----:B------:R-:W-:-:S01]  /*254d0*/  NOP ;  /* 0x0000000000007918 */ /* 0x000fc20000000000 */
[----:B------:R-:W-:Y:S04]  /*254e0*/  STL.64 [R1+0x90], R20 ;  /* 0x0000901401007387 */ /* 0x000fe80000100a00 */
[----:B------:R0:W-:Y:S04]  /*254f0*/  STL.64 [R1+0x98], R22 ;  /* 0x0000981601007387 */ /* 0x0001e80000100a00 */
[----:B0-----:R-:W4:Y:S04]  /*25500*/  LDL.LU.64 R22, [R1+0x1ba8] ;  /* 0x001ba80001167983 */ /* 0x001f280000300a00 */
[----:B------:R-:W4:Y:S01]  /*25510*/  LDL.LU.64 R20, [R1+0x1ba0] ;  /* 0x001ba00001147983 */ /* 0x000f220000300a00 */
[----:B------:R-:W-:-:S02]  /*25520*/  F2FP.F16.E5M2.UNPACK_B R11, R11 ;  /* 0x0000000bff0b723e */ /* 0x000fc400020004ff */
[----:B------:R-:W-:Y:S02]  /*25530*/  F2FP.F16.E5M2.UNPACK_B R8, R8 ;  /* 0x00000008ff08723e */ /* 0x000fe400020004ff */
[----:B------:R-:W-:-:S07]  /*25540*/  F2FP.F16.E5M2.UNPACK_B R9, R9 ;  /* 0x00000009ff09723e */ /* 0x000fce00020004ff */
[----:B---3--:R-:W-:Y:S01]  /*25550*/  HMMA.16816.F32 R24, R16, R8, R24 ;  /* 0x000000081018723c */ /* 0x008fe20000001818 */
[----:B------:R-:W-:Y:S04]  /*25560*/  STL.64 [R1+0x1b68], R14 ;  /* 0x001b680e01007387 */ /* 0x000fe80000100a00 */
[----:B------:R0:W-:Y:S04]  /*25570*/  STL.64 [R1+0x1b60], R12 ;  /* 0x001b600c01007387 */ /* 0x0001e80000100a00 */
[----:B0-----:R-:W3:Y:S04]  /*25580*/  LDL.LU R12, [R1+0x640] ;  /* 0x00064000010c7983 */ /* 0x001ee80000300800 */
[----:B------:R-:W3:Y:S04]  /*25590*/  LDL.LU R13, [R1+0x644] ;  /* 0x00064400010d7983 */ /* 0x000ee80000300800 */
[----:B------:R-:W3:Y:S04]  /*255a0*/  LDL.LU R14, [R1+0x648] ;  /* 0x00064800010e7983 */ /* 0x000ee80000300800 */
[----:B------:R-:W3:Y:S01]  /*255b0*/  LDL.LU R15, [R1+0x64c] ;  /* 0x00064c00010f7983 */ /* 0x000ee20000300800 */
[----:B--2---:R-:W-:-:S07]  /*255c0*/  F2FP.F16.E5M2.UNPACK_B R10, R10 ;  /* 0x0000000aff0a723e */ /* 0x004fce00020004ff */
[----:B----4-:R-:W-:-:S15]  /*255d0*/  HMMA.16816.F32 R20, R16, R10, R20 ;  /* 0x0000000a1014723c */ /* 0x010fde0000001814 */
[----:B------:R-:W-:-:S08]  /*255e0*/  NOP ;  /* 0x0000000000007918 */ /* 0x000fd00000000000 */
[----:B------:R0:W-:Y:S04]  /*255f0*/  STL.64 [R1+0xc0], R20 ;  /* 0x0000c01401007387 */ /* 0x0001e80000100a00 */
[----:B------:R-:W-:Y:S04]  /*25600*/  STL.64 [R1+0xc8], R22 ;  /* 0x0000c81601007387 */ /* 0x000fe80000100a00 */
[----:B0-----:R-:W2:Y:S04]  /*25610*/  LDL.LU.64 R20, [R1+0x1b98] ;  /* 0x001b980001147983 */ /* 0x001ea80000300a00 */
[----:B------:R-:W-:Y:S04]  /*25620*/  STL [R1+0x1b38], R11 ;  /* 0x001b380b01007387 */ /* 0x000fe80000100800 */
[----:B------:R-:W-:Y:S04]  /*25630*/  STL.64 [R1+0x3f0], R24 ;  /* 0x0003f01801007387 */ /* 0x000fe80000100a00 */
[----:B------:R0:W-:Y:S04]  /*25640*/  STL.64 [R1+0x3f8], R26 ;  /* 0x0003f81a01007387 */ /* 0x0001e80000100a00 */
[----:B0-----:R-:W4:Y:S04]  /*25650*/  LDL.LU.64 R26, [R1+0x1b90] ;  /* 0x001b9000011a7983 */ /* 0x001f280000300a00 */
[----:B------:R-:W4:Y:S01]  /*25660*/  LDL.LU.64 R24, [R1+0x1b88] ;  /* 0x001b880001187983 */ /* 0x000f220000300a00 */
[----:B------:R-:W-:Y:S01]  /*25670*/  IMAD R7, R2, 0x100, R7 ;  /* 0x0000010002077824 */ /* 0x000fe200078e0207 */
[----:B------:R-:W-:-:S02]  /*25680*/  F2FP.F16.E5M2.UNPACK_B R2, R3 ;  /* 0x00000003ff02723e */ /* 0x000fc400020004ff */
[----:B------:R-:W-:-:S07]  /*25690*/  F2FP.F16.E5M2.UNPACK_B R3, R29 ;  /* 0x0000001dff03723e */ /* 0x000fce00020004ff */
[----:B----4-:R-:W-:-:S15]  /*256a0*/  HMMA.16816.F32 R24, R16, R2, R24 ;  /* 0x000000021018723c */ /* 0x010fde0000001818 */
[----:B------:R-:W-:-:S08]  /*256b0*/  NOP ;  /* 0x0000000000007918 */ /* 0x000fd00000000000 */
[----:B------:R-:W-:Y:S04]  /*256c0*/  STL.64 [R1+0x3e0], R24 ;  /* 0x0003e01801007387 */ /* 0x000fe80000100a00 */
[----:B------:R0:W-:Y:S04]  /*256d0*/  STL.64 [R1+0x3e8], R26 ;  /* 0x0003e81a01007387 */ /* 0x0001e80000100a00 */
[----:B0-----:R-:W4:Y:S04]  /*256e0*/  LDL.LU.64 R26, [R1+0x1b80] ;  /* 0x001b8000011a7983 */ /* 0x001f280000300a00 */
[----:B------:R-:W4:Y:S01]  /*256f0*/  LDL.LU.64 R24, [R1+0x1b78] ;  /* 0x001b780001187983 */ /* 0x000f220000300a00 */
[----:B------:R-:W-:-:S02]  /*25700*/  F2FP.F16.E5M2.UNPACK_B R22, R28 ;  /* 0x0000001cff16723e */ /* 0x000fc400020004ff */
[----:B------:R-:W-:Y:S02]  /*25710*/  F2FP.F16.E5M2.UNPACK_B R23, R0 ;  /* 0x00000000ff17723e */ /* 0x000fe400020004ff */
[----:B------:R-:W-:Y:S02]  /*25720*/  F2FP.F16.E5M2.UNPACK_B R4, R4 ;  /* 0x00000004ff04723e */ /* 0x000fe400020004ff */
[----:B------:R-:W-:Y:S02]  /*25730*/  F2FP.F16.E5M2.UNPACK_B R5, R5 ;  /* 0x00000005ff05723e */ /* 0x000fe400020004ff */
[----:B------:R-:W-:Y:S02]  /*25740*/  F2FP.F16.E5M2.UNPACK_B R6, R6 ;  /* 0x00000006ff06723e */ /* 0x000fe400020004ff */
[----:B------:R-:W-:Y:S01]  /*25750*/  F2FP.F16.E5M2.UNPACK_B R7, R7 ;  /* 0x00000007ff07723e */ /* 0x000fe200020004ff */
[----:B----4-:R-:W-:Y:S01]  /*25760*/  HMMA.16816.F32 R16, R16, R22, R24 ;  /* 0x000000161010723c */ /* 0x010fe20000001818 */
[----:B------:R-:W3:Y:S04]  /*25770*/  LDL.LU.64 R24, [R1+0x1b70] ;  /* 0x001b700001187983 */ /* 0x000ee80000300a00 */
[----:B------:R-:W4:-:S15]  /*25780*/  LDL.LU R11, [R1+0x87c] ;  /* 0x00087c00010b7983 */ /* 0x000f1e0000300800 */
[----:B------:R-:W-:-:S03]  /*25790*/  NOP ;  /* 0x0000000000007918 */ /* 0x000fc60000000000 */
[----:B------:R-:W-:Y:S04]  /*257a0*/  STL.64 [R1+0x310], R16 ;  /* 0x0003101001007387 */ /* 0x000fe80000100a00 */
[----:B------:R-:W-:Y:S01]  /*257b0*/  STL.64 [R1+0x318], R18 ;  /* 0x0003181201007387 */ /* 0x000fe20000100a00 */
[----:B---3--:R-:W-:Y:S03]  /*257c0*/  HMMA.16816.F32 R12, R4, R24, R12 ;  /* 0x00000018040c723c */ /* 0x008fe6000000180c */
[----:B----4-:R-:W-:-:S15]  /*257d0*/  STL.64 [R1+0x1b48], R10 ;  /* 0x001b480a01007387 */ /* 0x010fde0000100a00 */
[----:B------:R-:W-:-:S05]  /*257e0*/  NOP ;  /* 0x0000000000007918 */ /* 0x000fca0000000000 */
[----:B------:R-:W-:Y:S04]  /*257f0*/  STL.64 [R1+0x300], R12 ;  /* 0x0003000c01007387 */ /* 0x000fe80000100a00 */
[----:B------:R-:W-:Y:S04]  /*25800*/  STL.64 [R1+0x308], R14 ;  /* 0x0003080e01007387 */ /* 0x000fe80000100a00 */
[----:B------:R0:W-:Y:S04]  /*25810*/  STL.64 [R1+0x1b40], R8 ;  /* 0x001b400801007387 */ /* 0x0001e80000100a00 */
[----:B0-----:R-:W3:Y:S04]  /*25820*/  LDL.LU R8, [R1+0x610] ;  /* 0x0006100001087983 */ /* 0x001ee80000300800 */
[----:B------:R-:W3:Y:S04]  /*25830*/  LDL.LU R9, [R1+0x614] ;  /* 0x0006140001097983 */ /* 0x000ee80000300800 */
[----:B------:R-:W4:Y:S04]  /*25840*/  LDL.LU R10, [R1+0x618] ;  /* 0x00061800010a7983 */ /* 0x000f280000300800 */
[----:B------:R-:W4:Y:S04]  /*25850*/  LDL.LU R11, [R1+0x61c] ;  /* 0x00061c00010b7983 */ /* 0x000f280000300800 */
[----:B------:R-:W2:Y:S04]  /*25860*/  LDL.LU R12, [R1+0x630] ;  /* 0x00063000010c7983 */ /* 0x000ea80000300800 */
[----:B------:R-:W2:Y:S04]  /*25870*/  LDL.LU R13, [R1+0x634] ;  /* 0x00063400010d7983 */ /* 0x000ea80000300800 */
[----:B------:R-:W2:Y:S04]  /*25880*/  LDL.LU R14, [R1+0x638] ;  /* 0x00063800010e7983 */ /* 0x000ea80000300800 */
[----:B------:R-:W2:Y:S04]  /*25890*/  LDL.LU R15, [R1+0x63c] ;  /* 0x00063c00010f7983 */ /* 0x000ea80000300800 */
[----:B----4-:R-:W-:Y:S04]  /*258a0*/  STL.64 [R1+0x1b58], R10 ;  /* 0x001b580a01007387 */ /* 0x010fe80000100a00 */
[----:B---3--:R0:W-:Y:S04]  /*258b0*/  STL.64 [R1+0x1b50], R8 ;  /* 0x001b500801007387 */ /* 0x0081e80000100a00 */
[----:B0-----:R-:W3:Y:S04]  /*258c0*/  LDL.LU R8, [R1+0x620] ;  /* 0x0006200001087983 */ /* 0x001ee80000300800 */
[----:B------:R-:W3:Y:S04]  /*258d0*/  LDL.LU R9, [R1+0x624] ;  /* 0x0006240001097983 */ /* 0x000ee80000300800 */
[----:B------:R-:W3:Y:S04]  /*258e0*/  LDL.LU R10, [R1+0x628] ;  /* 0x00062800010a7983 */ /* 0x000ee80000300800 */
[----:B------:R-:W3:Y:S04]  /*258f0*/  LDL.LU R11, [R1+0x62c] ;  /* 0x00062c00010b7983 */ /* 0x000ee80000300800 */
[----:B------:R-:W4:Y:S04]  /*25900*/  LDL.LU R16, [R1+0x878] ;  /* 0x0008780001107983 */ /* 0x000f280000300800 */
[----:B------:R-:W4:Y:S04]  /*25910*/  LDL.LU R17, [R1+0x884] ;  /* 0x0008840001117983 */ /* 0x000f280000300800 */
[----:B------:R-:W4:Y:S04]  /*25920*/  LDL.LU R18, [R1+0x880] ;  /* 0x0008800001127983 */ /* 0x000f280000300800 */
[----:B------:R0:W-:Y:S04]  /*25930*/  STL.64 [R1+0x1b10], R24 ;  /* 0x001b101801007387 */ /* 0x0001e80000100a00 */
[----:B0-----:R-:W3:Y:S04]  /*25940*/  LDL.LU R24, [R1+0x5f0] ;  /* 0x0005f00001187983 */ /* 0x001ee80000300800 */
[----:B------:R-:W3:Y:S04]  /*25950*/  LDL.LU R25, [R1+0x5f4] ;  /* 0x0005f40001197983 */ /* 0x000ee80000300800 */
[----:B------:R-:W4:Y:S04]  /*25960*/  LDL.LU R26, [R1+0x5f8] ;  /* 0x0005f800011a7983 */ /* 0x000f280000300800 */
[----:B------:R-:W4:Y:S04]  /*25970*/  LDL.LU R27, [R1+0x5fc] ;  /* 0x0005fc00011b7983 */ /* 0x000f280000300800 */
[----:B------:R-:W3:Y:S04]  /*25980*/  LDL.LU R19, [R1+0x88c] ;  /* 0x00088c0001137983 */ /* 0x000ee80000300800 */
[----:B------:R-:W3:Y:S04]  /*25990*/  LDL.LU R29, [R1+0x888] ;  /* 0x00088800011d7983 */ /* 0x000ee80000300800 */
[----:B------:R-:W3:Y:S04]  /*259a0*/  LDL.LU R28, [R1+0x894] ;  /* 0x00089400011c7983 */ /* 0x000ee80000300800 */
[----:B------:R-:W3:Y:S01]  /*259b0*/  LDL.LU R0, [R1+0x890] ;  /* 0x0008900001007983 */ /* 0x000ee20000300800 */
[C---:B--2---:R-:W-:Y:S03]  /*259c0*/  HMMA.16816.F32 R12, R4.reuse, R20, R12 ;  /* 0x00000014040c723c */ /* 0x044fe6000000180c */
[----:B----4-:R-:W-:Y:S04]  /*259d0*/  STL.64 [R1+0x1b20], R26 ;  /* 0x001b201a01007387 */ /* 0x010fe80000100a00 */
[----:B---3--:R0:W-:Y:S04]  /*259e0*/  STL.64 [R1+0x1b18], R24 ;  /* 0x001b181801007387 */ /* 0x0081e80000100a00 */
        /* <DEDUP_REMOVED lines=28> */
[----:B0-----:R-:W4:Y:S04]  /*25bb0*/  LDL.LU R12, [R1+0x600] ;  /* 0x00060000010c7983 */ /* 0x001f280000300800 */
[----:B------:R-:W4:Y:S04]  /*25bc0*/  LDL.LU R13, [R1+0x604] ;  /* 0x00060400010d7983 */ /* 0x000f280000300800 */
[----:B------:R-:W4:Y:S04]  /*25bd0*/  LDL.LU R14, [R1+0x608] ;  /* 0x00060800010e7983 */ /* 0x000f280000300800 */
[----:B------:R-:W4:Y:S01]  /*25be0*/  LDL.LU R15, [R1+0x60c] ;  /* 0x00060c00010f7983 */ /* 0x000f220000300800 */
[----:B---3--:R-:W-:-:S03]  /*25bf0*/  IMAD R16, R16, 0x100, R11 ;  /* 0x0000010010107824 */ /* 0x008fc600078e020b */
[----:B------:R-:W4:Y:S02]  /*25c00*/  LDL.LU R11, [R1+0x1b38] ;  /* 0x001b3800010b7983 */ /* 0x000f240000300800 */
[----:B----4-:R-:W-:-:S15]  /*25c10*/  HMMA.16816.F32 R12, R4, R10, R12 ;  /* 0x0000000a040c723c */ /* 0x010fde000000180c */
[----:B------:R-:W-:-:S08]  /*25c20*/  NOP ;  /* 0x0000000000007918 */ /* 0x000fd00000000000 */
[----:B------:R0:W-:Y:S04]  /*25c30*/  STL.64 [R1+0x2c0], R12 ;  /* 0x0002c00c01007387 */ /* 0x0001e80000100a00 */
[----:B------:R1:W-:Y:S04]  /*25c40*/  STL.64 [R1+0x2c8], R14 ;  /* 0x0002c80e01007387 */ /* 0x0003e80000100a00 */
[----:B0-----:R-:W3:Y:S04]  /*25c50*/  LDL.LU R12, [R1+0x5d0] ;  /* 0x0005d000010c7983 */ /* 0x001ee80000300800 */
[----:B------:R-:W3:Y:S04]  /*25c60*/  LDL.LU R13, [R1+0x5d4] ;  /* 0x0005d400010d7983 */ /* 0x000ee80000300800 */
[----:B-1----:R-:W4:Y:S04]  /*25c70*/  LDL.LU R14, [R1+0x5d8] ;  /* 0x0005d800010e7983 */ /* 0x002f280000300800 */
[----:B------:R-:W4:Y:S01]  /*25c80*/  LDL.LU R15, [R1+0x5dc] ;  /* 0x0005dc00010f7983 */ /* 0x000f220000300800 */
[----:B--2---:R-:W-:Y:S01]  /*25c90*/  HMMA.16816.F32 R24, R4, R8, R24 ;  /* 0x000000080418723c */ /* 0x004fe20000001818 */
[----:B------:R-:W-:-:S02]  /*25ca0*/  IMAD R17, R18, 0x100, R17 ;  /* 0x0000010012117824 */ /* 0x000fc400078e0211 */
[----:B------:R-:W-:Y:S02]  /*25cb0*/  IMAD R18, R29, 0x100, R19 ;  /* 0x000001001d127824 */ /* 0x000fe400078e0213 */
[----:B------:R-:W-:Y:S01]  /*25cc0*/  IMAD R19, R0, 0x100, R28 ;  /* 0x0000010000137824 */ /* 0x000fe200078e021c */
[----:B----4-:R-:W-:Y:S04]  /*25cd0*/  STL.64 [R1+0x1b08], R14 ;  /* 0x001b080e01007387 */ /* 0x010fe80000100a00 */
[----:B---3--:R0:W-:Y:S04]  /*25ce0*/  STL.64 [R1+0x1b00], R12 ;  /* 0x001b000c01007387 */ /* 0x0081e80000100a00 */
[----:B0-----:R-:W2:Y:S04]  /*25cf0*/  LDL.LU R12, [R1+0x5e0] ;  /* 0x0005e000010c7983 */ /* 0x001ea80000300800 */
[----:B------:R-:W2:Y:S04]  /*25d00*/  LDL.LU R13, [R1+0x5e4] ;  /* 0x0005e400010d7983 */ /* 0x000ea80000300800 */
[----:B------:R-:W2:Y:S04]  /*25d10*/  LDL.LU R14, [R1+0x5e8] ;  /* 0x0005e800010e7983 */ /* 0x000ea80000300800 */
[----:B------:R-:W2:Y:S04]  /*25d20*/  LDL.LU R15, [R1+0x5ec] ;  /* 0x0005ec00010f7983 */ /* 0x000ea80000300800 */
[----:B------:R-:W-:Y:S04]  /*25d30*/  STL [R1+0x1ad8], R11 ;  /* 0x001ad80b01007387 */ /* 0x000fe80000100800 */
[----:B------:R-:W3:Y:S04]  /*25d40*/  LDL.LU R29, [R1+0x8a8] ;  /* 0x0008a800011d7983 */ /* 0x000ee80000300800 */
[----:B------:R-:W4:Y:S04]  /*25d50*/  LDL.LU R28, [R1+0x8b4] ;  /* 0x0008b400011c7983 */ /* 0x000f280000300800 */
[----:B------:R-:W4:Y:S04]  /*25d60*/  LDL.LU R0, [R1+0x8b0] ;  /* 0x0008b00001007983 */ /* 0x000f280000300800 */
        /* <DEDUP_REMOVED lines=9> */
[----:B------:R-:W2:Y:S01]  /*25e00*/  LDL.LU.64 R24, [R1+0x1b18] ;  /* 0x001b180001187983 */ /* 0x000ea20000300a00 */
[----:B------:R-:W-:-:S02]  /*25e10*/  F2FP.F16.E5M2.UNPACK_B R16, R16 ;  /* 0x00000010ff10723e */ /* 0x000fc400020004ff */
[----:B------:R-:W-:Y:S02]  /*25e20*/  F2FP.F16.E5M2.UNPACK_B R17, R17 ;  /* 0x00000011ff11723e */ /* 0x000fe400020004ff */
[----:B------:R-:W-:Y:S02]  /*25e30*/  F2FP.F16.E5M2.UNPACK_B R18, R18 ;  /* 0x00000012ff12723e */ /* 0x000fe400020004ff */
[----:B------:R-:W-:Y:S01]  /*25e40*/  F2FP.F16.E5M2.UNPACK_B R19, R19 ;  /* 0x00000013ff13723e */ /* 0x000fe200020004ff */
[----:B--2---:R-:W-:Y:S01]  /*25e50*/  HMMA.16816.F32 R4, R4, R22, R24 ;  /* 0x000000160404723c */ /* 0x004fe20000001818 */
[----:B------:R-:W2:Y:S04]  /*25e60*/  LDL.LU.64 R24, [R1+0x1b10] ;  /* 0x001b100001187983 */ /* 0x000ea80000300a00 */
[----:B------:R-:W3:Y:S01]  /*25e70*/  LDL.LU R11, [R1+0x89c] ;  /* 0x00089c00010b7983 */ /* 0x000ee20000300800 */
[----:B--2---:R-:W-:Y:S03]  /*25e80*/  HMMA.16816.F32 R12, R16, R24, R12 ;  /* 0x00000018100c723c */ /* 0x004fe6000000180c */
[----:B---3--:R-:W-:-:S14]  /*25e90*/  STL.64 [R1+0x1ae8], R10 ;  /* 0x001ae80a01007387 */ /* 0x008fdc0000100a00 */
[----:B------:R-:W-:Y:S04]  /*25ea0*/  STL.64 [R1+0x2b0], R4 ;  /* 0x0002b00401007387 */ /* 0x000fe80000100a00 */
[----:B------:R-:W-:Y:S04]  /*25eb0*/  STL.64 [R1+0x2b8], R6 ;  /* 0x0002b80601007387 */ /* 0x000fe80000100a00 */
[----:B------:R0:W-:Y:S04]  /*25ec0*/  STL.64 [R1+0x1ae0], R8 ;  /* 0x001ae00801007387 */ /* 0x0001e80000100a00 */
        /* <DEDUP_REMOVED lines=10> */
[----:B0-----:R-:W2:Y:S04]  /*25f70*/  LDL.LU.64 R14, [R1+0x1b08] ;  /* 0x001b0800010e7983 */ /* 0x001ea80000300a00 */
[----:B------:R-:W2:Y:S04]  /*25f80*/  LDL.LU.64 R12, [R1+0x1b00] ;  /* 0x001b0000010c7983 */ /* 0x000ea80000300a00 */
        /* <DEDUP_REMOVED lines=17> */
[C---:B---3--:R-:W-:Y:S06]  /*260a0*/  HMMA.16816.F32 R24, R16.reuse, R14, R24 ;  /* 0x0000000e1018723c */ /* 0x048fec0000001818 */
[----:B--2---:R-:W-:Y:S01]  /*260b0*/  HMMA.16816.F32 R8, R16, R12, R8 ;  /* 0x0000000c1008723c */ /* 0x004fe20000001808 */
[----:B----4-:R-:W-:Y:S04]  /*260c0*/  STL.64 [R1+0x1ad0], R22 ;  /* 0x001ad01601007387 */ /* 0x010fe80000100a00 */
[----:B------:R0:W-:Y:S04]  /*260d0*/  STL.64 [R1+0x1ac8], R20 ;  /* 0x001ac81401007387 */ /* 0x0001e80000100a00 */
[----:B0-----:R-:W2:Y:S04]  /*260e0*/  LDL.LU R20, [R1+0x5a0] ;  /* 0x0005a00001147983 */ /* 0x001ea80000300800 */
[----:B------:R-:W2:Y:S04]  /*260f0*/  LDL.LU R21, [R1+0x5a4] ;  /* 0x0005a40001157983 */ /* 0x000ea80000300800 */
[----:B------:R-:W2:Y:S04]  /*26100*/  LDL.LU R22, [R1+0x5a8] ;  /* 0x0005a80001167983 */ /* 0x000ea80000300800 */
[----:B------:R-:W2:Y:S04]  /*26110*/  LDL.LU R23, [R1+0x5ac] ;  /* 0x0005ac0001177983 */ /* 0x000ea80000300800 */
[----:B------:R0:W-:Y:S04]  /*26120*/  STL.64 [R1+0x280], R24 ;  /* 0x0002801801007387 */ /* 0x0001e80000100a00 */
[----:B------:R1:W-:Y:S04]  /*26130*/  STL.64 [R1+0x288], R26 ;  /* 0x0002881a01007387 */ /* 0x0003e80000100a00 */
[----:B0-----:R-:W3:Y:S04]  /*26140*/  LDL.LU R24, [R1+0x590] ;  /* 0x0005900001187983 */ /* 0x001ee80000300800 */
[----:B------:R-:W3:Y:S04]  /*26150*/  LDL.LU R25, [R1+0x594] ;  /* 0x0005940001197983 */ /* 0x000ee80000300800 */
[----:B-1----:R-:W3:Y:S04]  /*26160*/  LDL.LU R26, [R1+0x598] ;  /* 0x00059800011a7983 */ /* 0x002ee80000300800 */
[----:B------:R-:W3:Y:S04]  /*26170*/  LDL.LU R27, [R1+0x59c] ;  /* 0x00059c00011b7983 */ /* 0x000ee80000300800 */
[----:B------:R-:W-:Y:S04]  /*26180*/  STL.64 [R1+0x270], R8 ;  /* 0x0002700801007387 */ /* 0x000fe80000100a00 */
[----:B------:R0:W-:Y:S04]  /*26190*/  STL.64 [R1+0x278], R10 ;  /* 0x0002780a01007387 */ /* 0x0001e80000100a00 */
[----:B0-----:R-:W4:Y:S04]  /*261a0*/  LDL.LU.64 R10, [R1+0x1ae8] ;  /* 0x001ae800010a7983 */ /* 0x001f280000300a00 */
[----:B------:R-:W3:Y:S04]  /*261b0*/  LDL.LU.64 R8, [R1+0x1ae0] ;  /* 0x001ae00001087983 */ /* 0x000ee80000300a00 */
[----:B------:R-:W-:Y:S04]  /*261c0*/  STL.64 [R1+0x1aa8], R14 ;  /* 0x001aa80e01007387 */ /* 0x000fe80000100a00 */
[----:B------:R0:W-:Y:S04]  /*261d0*/  STL.64 [R1+0x1aa0], R12 ;  /* 0x001aa00c01007387 */ /* 0x0001e80000100a00 */
[----:B0-----:R-:W3:Y:S04]  /*261e0*/  LDL.LU R12, [R1+0x580] ;  /* 0x00058000010c7983 */ /* 0x001ee80000300800 */
[----:B------:R-:W3:Y:S04]  /*261f0*/  LDL.LU R13, [R1+0x584] ;  /* 0x00058400010d7983 */ /* 0x000ee80000300800 */
[----:B------:R-:W3:Y:S04]  /*26200*/  LDL.LU R14, [R1+0x588] ;  /* 0x00058800010e7983 */ /* 0x000ee80000300800 */
[----:B------:R-:W3:Y:S01]  /*26210*/  LDL.LU R15, [R1+0x58c] ;  /* 0x00058c00010f7983 */ /* 0x000ee20000300800 */
[----:B----4-:R-:W-:-:S03]  /*26220*/  IMAD R4, R4, 0x100, R11 ;  /* 0x0000010004047824 */ /* 0x010fc600078e020b */
[----:B------:R-:W2:Y:S02]  /*26230*/  LDL.LU R11, [R1+0x1ad8] ;  /* 0x001ad800010b7983 */ /* 0x000ea40000300800 */
        /* <DEDUP_REMOVED lines=14> */
[----:B0-----:R-:W4:Y:S04]  /*26320*/  LDL.LU R8, [R1+0x6e0] ;  /* 0x0006e00001087983 */ /* 0x001f280000300800 */
[----:B------:R-:W4:Y:S04]  /*26330*/  LDL.LU R9, [R1+0x6e4] ;  /* 0x0006e40001097983 */ /* 0x000f280000300800 */
[----:B------:R-:W4:Y:S04]  /*26340*/  LDL.LU R10, [R1+0x6e8] ;  /* 0x0006e800010a7983 */ /* 0x000f280000300800 */
[----:B------:R-:W4:Y:S02]  /*26350*/  LDL.LU R11, [R1+0x6ec] ;  /* 0x0006ec00010b7983 */ /* 0x000f240000300800 */
[----:B----4-:R-:W-:-:S15]  /*26360*/  HMMA.16816.F32 R8, R16, R2, R8 ;  /* 0x000000021008723c */ /* 0x010fde0000001808 */
[----:B------:R-:W-:-:S08]  /*26370*/  NOP ;  /* 0x0000000000007918 */ /* 0x000fd00000000000 */
[----:B------:R0:W-:Y:S04]  /*26380*/  STL.64 [R1+0x3a0], R8 ;  /* 0x0003a00801007387 */ /* 0x0001e80000100a00 */
[----:B------:R1:W-:Y:S04]  /*26390*/  STL.64 [R1+0x3a8], R10 ;  /* 0x0003a80a01007387 */ /* 0x0003e80000100a00 */
[----:B0-----:R-:W4:Y:S04]  /*263a0*/  LDL.LU R8, [R1+0x550] ;  /* 0x0005500001087983 */ /* 0x001f280000300800 */
[----:B------:R-:W4:Y:S04]  /*263b0*/  LDL.LU R9, [R1+0x554] ;  /* 0x0005540001097983 */ /* 0x000f280000300800 */
[----:B-1----:R-:W3:Y:S04]  /*263c0*/  LDL.LU R10, [R1+0x558] ;  /* 0x00055800010a7983 */ /* 0x002ee80000300800 */
[----:B------:R-:W3:Y:S01]  /*263d0*/  LDL.LU R11, [R1+0x55c] ;  /* 0x00055c00010b7983 */ /* 0x000ee20000300800 */
[----:B--2---:R-:W-:Y:S01]  /*263e0*/  HMMA.16816.F32 R16, R16, R22, R24 ;  /* 0x000000161010723c */ /* 0x004fe20000001818 */
[----:B------:R-:W-:-:S02]  /*263f0*/  IMAD R5, R6, 0x100, R5 ;  /* 0x0000010006057824 */ /* 0x000fc400078e0205 */
[----:B------:R-:W-:Y:S02]  /*26400*/  IMAD R6, R29, 0x100, R7 ;  /* 0x000001001d067824 */ /* 0x000fe400078e0207 */
[----:B------:R-:W-:Y:S01]  /*26410*/  IMAD R7, R0, 0x100, R28 ;  /* 0x0000010000077824 */ /* 0x000fe200078e021c */
[----:B---3--:R-:W-:Y:S04]  /*26420*/  STL.64 [R1+0x1a98], R10 ;  /* 0x001a980a01007387 */ /* 0x008fe80000100a00 */
[----:B----4-:R0:W-:Y:S04]  /*26430*/  STL.64 [R1+0x1a90], R8 ;  /* 0x001a900801007387 */ /* 0x0101e80000100a00 */
[----:B0-----:R-:W2:Y:S04]  /*26440*/  LDL.LU R8, [R1+0x560] ;  /* 0x0005600001087983 */ /* 0x001ea80000300800 */
[----:B------:R-:W2:Y:S04]  /*26450*/  LDL.LU R9, [R1+0x564] ;  /* 0x0005640001097983 */ /* 0x000ea80000300800 */
[----:B------:R-:W2:Y:S04]  /*26460*/  LDL.LU R10, [R1+0x568] ;  /* 0x00056800010a7983 */ /* 0x000ea80000300800 */
[----:B------:R-:W2:Y:S04]  /*26470*/  LDL.LU R11, [R1+0x56c] ;  /* 0x00056c00010b7983 */ /* 0x000ea80000300800 */
[----:B------:R-:W3:Y:S01]  /*26480*/  LDL.LU.64 R24, [R1+0x1ab0] ;  /* 0x001ab00001187983 */ /* 0x000ee20000300a00 */
[----:B------:R-:W-:-:S02]  /*26490*/  F2FP.F16.E5M2.UNPACK_B R4, R4 ;  /* 0x00000004ff04723e */ /* 0x000fc400020004ff */
[----:B------:R-:W-:Y:S02]  /*264a0*/  F2FP.F16.E5M2.UNPACK_B R5, R5 ;  /* 0x00000005ff05723e */ /* 0x000fe400020004ff */
[----:B------:R-:W-:Y:S02]  /*264b0*/  F2FP.F16.E5M2.UNPACK_B R6, R6 ;  /* 0x00000006ff06723e */ /* 0x000fe400020004ff */
[----:B------:R-:W-:Y:S01]  /*264c0*/  F2FP.F16.E5M2.UNPACK_B R7, R7 ;  /* 0x00000007ff07723e */ /* 0x000fe200020004ff */
[----:B------:R0:W-:Y:S04]  /*264d0*/  STL.64 [R1+0x250], R16 ;  /* 0x0002501001007387 */ /* 0x0001e80000100a00 */
[----:B------:R1:W-:Y:S04]  /*264e0*/  STL.64 [R1+0x258], R18 ;  /* 0x0002581201007387 */ /* 0x0003e80000100a00 */
[----:B0-----:R-:W4:Y:S04]  /*264f0*/  LDL.LU R16, [R1+0x570] ;  /* 0x0005700001107983 */ /* 0x001f280000300800 */
[----:B------:R-:W4:Y:S04]  /*26500*/  LDL.LU R17, [R1+0x574] ;  /* 0x0005740001117983 */ /* 0x000f280000300800 */
[----:B-1----:R-:W4:Y:S04]  /*26510*/  LDL.LU R18, [R1+0x578] ;  /* 0x0005780001127983 */ /* 0x002f280000300800 */
[----:B------:R-:W4:Y:S01]  /*26520*/  LDL.LU R19, [R1+0x57c] ;  /* 0x00057c0001137983 */ /* 0x000f220000300800 */
[----:B---3--:R-:W-:-:S15]  /*26530*/  HMMA.16816.F32 R12, R4, R24, R12 ;  /* 0x00000018040c723c */ /* 0x008fde000000180c */
[----:B------:R-:W-:-:S08]  /*26540*/  NOP ;  /* 0x0000000000007918 */ /* 0x000fd00000000000 */
[----:B------:R-:W-:Y:S04]  /*26550*/  STL.64 [R1+0x240], R12 ;  /* 0x0002400c01007387 */ /* 0x000fe80000100a00 */
[----:B------:R0:W-:Y:S04]  /*26560*/  STL.64 [R1+0x248], R14 ;  /* 0x0002480e01007387 */ /* 0x0001e80000100a00 */
[----:B0-----:R-:W2:Y:S04]  /*26570*/  LDL.LU.64 R14, [R1+0x1aa8] ;  /* 0x001aa800010e7983 */ /* 0x001ea80000300a00 */
[----:B------:R-:W3:Y:S04]  /*26580*/  LDL.LU.64 R12, [R1+0x1aa0] ;  /* 0x001aa000010c7983 */ /* 0x000ee80000300a00 */
[----:B------:R-:W2:Y:S01]  /*26590*/  LDL.LU R27, [R1+0x8cc] ;  /* 0x0008cc00011b7983 */ /* 0x000ea20000300800 */
[----:B----4-:R-:W-:Y:S03]  /*265a0*/  HMMA.16816.F32 R16, R4, R20, R16 ;  /* 0x000000140410723c */ /* 0x010fe60000001810 */
[----:B--2---:R-:W-:-:S15]  /*265b0*/  STL [R1+0x1a78], R27 ;  /* 0x001a781b01007387 */ /* 0x004fde0000100800 */
[----:B------:R-:W-:-:S05]  /*265c0*/  NOP ;  /* 0x0000000000007918 */ /* 0x000fca0000000000 */
[----:B------:R-:W-:Y:S04]  /*265d0*/  STL.64 [R1+0x230], R16 ;  /* 0x0002301001007387 */ /* 0x000fe80000100a00 */
[----:B------:R-:W-:Y:S04]  /*265e0*/  STL.64 [R1+0x238], R18 ;  /* 0x0002381201007387 */ /* 0x000fe80000100a00 */
[----:B------:R0:W-:Y:S04]  /*265f0*/  STL.64 [R1+0x1a70], R24 ;  /* 0x001a701801007387 */ /* 0x0001e80000100a00 */
[----:B0-----:R-:W2:Y:S04]  /*26600*/  LDL.LU R24, [R1+0x540] ;  /* 0x0005400001187983 */ /* 0x001ea80000300800 */
[----:B------:R-:W2:Y:S04]  /*26610*/  LDL.LU R25, [R1+0x544] ;  /* 0x0005440001197983 */ /* 0x000ea80000300800 */
[----:B------:R-:W2:Y:S04]  /*26620*/  LDL.LU R26, [R1+0x548] ;  /* 0x00054800011a7983 */ /* 0x000ea80000300800 */
[----:B------:R-:W2:Y:S04]  /*26630*/  LDL.LU R27, [R1+0x54c] ;  /* 0x00054c00011b7983 */ /* 0x000ea80000300800 */
        /* <DEDUP_REMOVED lines=9> */
[----:B0-----:R-:W3:Y:S04]  /*266d0*/  LDL.LU R20, [R1+0x6c0] ;  /* 0x0006c00001147983 */ /* 0x001ee80000300800 */
[----:B------:R-:W3:Y:S04]  /*266e0*/  LDL.LU R21, [R1+0x6c4] ;  /* 0x0006c40001157983 */ /* 0x000ee80000300800 */
[----:B------:R-:W2:Y:S04]  /*266f0*/  LDL.LU R22, [R1+0x6c8] ;  /* 0x0006c80001167983 */ /* 0x000ea80000300800 */
[----:B------:R-:W2:Y:S01]  /*26700*/  LDL.LU R23, [R1+0x6cc] ;  /* 0x0006cc0001177983 */ /* 0x000ea20000300800 */
[C---:B------:R-:W-:Y:S03]  /*26710*/  HMMA.16816.F32 R8, R4.reuse, R14, R8 ;  /* 0x0000000e0408723c */ /* 0x040fe60000001808 */
[----:B--2---:R-:W-:Y:S04]  /*26720*/  STL.64 [R1+0x1a68], R22 ;  /* 0x001a681601007387 */ /* 0x004fe80000100a00 */
        /* <DEDUP_REMOVED lines=19> */
[----:B------:R-:W2:Y:S04]  /*26860*/  LDL.LU R14, [R1+0x528] ;  /* 0x00052800010e7983 */ /* 0x000ea80000300800 */
[----:B------:R-:W2:Y:S01]  /*26870*/  LDL.LU R15, [R1+0x52c] ;  /* 0x00052c00010f7983 */ /* 0x000ea20000300800 */
[C---:B---3--:R-:W-:Y:S03]  /*26880*/  HMMA.16816.F32 R24, R4.reuse, R10, R24 ;  /* 0x0000000a0418723c */ /* 0x048fe60000001818 */
[----:B--2---:R-:W-:Y:S04]  /*26890*/  STL.64 [R1+0x1a48], R14 ;  /* 0x001a480e01007387 */ /* 0x004fe80000100a00 */
[----:B----4-:R0:W-:Y:S04]  /*268a0*/  STL.64 [R1+0x1a40], R12 ;  /* 0x001a400c01007387 */ /* 0x0101e80000100a00 */
[----:B0-----:R-:W2:Y:S04]  /*268b0*/  LDL.LU R12, [R1+0x530] ;  /* 0x00053000010c7983 */ /* 0x001ea80000300800 */
[----:B------:R-:W2:Y:S04]  /*268c0*/  LDL.LU R13, [R1+0x534] ;  /* 0x00053400010d7983 */ /* 0x000ea80000300800 */
[----:B------:R-:W2:Y:S04]  /*268d0*/  LDL.LU R14, [R1+0x538] ;  /* 0x00053800010e7983 */ /* 0x000ea80000300800 */
[----:B------:R-:W2:Y:S04]  /*268e0*/  LDL.LU R15, [R1+0x53c] ;  /* 0x00053c00010f7983 */ /* 0x000ea80000300800 */
[----:B------:R-:W-:Y:S04]  /*268f0*/  STL.64 [R1+0x200], R24 ;  /* 0x0002001801007387 */ /* 0x000fe80000100a00 */
[----:B------:R0:W-:Y:S04]  /*26900*/  STL.64 [R1+0x208], R26 ;  /* 0x0002081a01007387 */ /* 0x0001e80000100a00 */
[----:B0-----:R-:W3:Y:S01]  /*26910*/  LDL.LU R27, [R1+0x1a78] ;  /* 0x001a7800011b7983 */ /* 0x001ee20000300800 */
[----:B------:R-:W-:Y:S01]  /*26920*/  HMMA.16816.F32 R20, R4, R8, R20 ;  /* 0x000000080414723c */ /* 0x000fe20000001814 */
[----:B------:R-:W-:-:S02]  /*26930*/  IMAD R16, R17, 0x100, R16 ;  /* 0x0000010011107824 */ /* 0x000fc400078e0210 */
[----:B------:R-:W4:Y:S01]  /*26940*/  LDL.LU.64 R24, [R1+0x1a70] ;  /* 0x001a700001187983 */ /* 0x000f220000300a00 */
[----:B------:R-:W-:-:S03]  /*26950*/  IMAD R17, R19, 0x100, R18 ;  /* 0x0000010013117824 */ /* 0x000fc600078e0212 */
[----:B------:R-:W-:Y:S04]  /*26960*/  STL [R1+0x1a0c], R10 ;  /* 0x001a0c0a01007387 */ /* 0x000fe80000100800 */
[----:B------:R-:W-:Y:S01]  /*26970*/  STL [R1+0x1a08], R11 ;  /* 0x001a080b01007387 */ /* 0x000fe20000100800 */
[----:B---3--:R-:W-:-:S03]  /*26980*/  IMAD R18, R29, 0x100, R27 ;  /* 0x000001001d127824 */ /* 0x008fc600078e021b */
[----:B------:R-:W3:Y:S04]  /*26990*/  LDL.LU R27, [R1+0x12ec] ;  /* 0x0012ec00011b7983 */ /* 0x000ee80000300800 */
        /* <DEDUP_REMOVED lines=10> */
[----:B------:R-:W4:Y:S01]  /*26a40*/  LDL.LU.64 R20, [R1+0x1a50] ;  /* 0x001a500001147983 */ /* 0x000f220000300a00 */
[----:B------:R-:W-:Y:S01]  /*26a50*/  IMAD R19, R0, 0x100, R28 ;  /* 0x0000010000137824 */ /* 0x000fe200078e021c */
[----:B------:R-:W-:-:S02]  /*26a60*/  F2FP.F16.E5M2.UNPACK_B R16, R16 ;  /* 0x00000010ff10723e */ /* 0x000fc400020004ff */
[----:B------:R-:W-:Y:S02]  /*26a70*/  F2FP.F16.E5M2.UNPACK_B R17, R17 ;  /* 0x00000011ff11723e */ /* 0x000fe400020004ff */
[----:B------:R-:W-:Y:S01]  /*26a80*/  F2FP.F16.E5M2.UNPACK_B R18, R18 ;  /* 0x00000012ff12723e */ /* 0x000fe200020004ff */
[----:B--2---:R-:W-:Y:S01]  /*26a90*/  HMMA.16816.F32 R4, R4, R22, R12 ;  /* 0x000000160404723c */ /* 0x004fe2000000180c */
[----:B------:R-:W2:Y:S04]  /*26aa0*/  LDL.LU.64 R14, [R1+0x1a48] ;  /* 0x001a4800010e7983 */ /* 0x000ea80000300a00 */
[----:B------:R-:W2:Y:S01]  /*26ab0*/  LDL.LU.64 R12, [R1+0x1a40] ;  /* 0x001a4000010c7983 */ /* 0x000ea20000300a00 */
[----:B------:R-:W-:-:S15]  /*26ac0*/  F2FP.F16.E5M2.UNPACK_B R19, R19 ;  /* 0x00000013ff13723e */ /* 0x000fde00020004ff */
[----:B------:R-:W-:-:S02]  /*26ad0*/  NOP ;  /* 0x0000000000007918 */ /* 0x000fc40000000000 */
[----:B------:R-:W-:Y:S04]  /*26ae0*/  STL.64 [R1+0x1f0], R4 ;  /* 0x0001f00401007387 */ /* 0x000fe80000100a00 */
[----:B------:R2:W-:Y:S04]  /*26af0*/  STL.64 [R1+0x1f8], R6 ;  /* 0x0001f80601007387 */ /* 0x0005e80000100a00 */
[----:B---3--:R-:W-:Y:S04]  /*26b00*/  STL [R1+0x19c8], R27 ;  /* 0x0019c81b01007387 */ /* 0x008fe80000100800 */
[----:B----4-:R0:W-:Y:S01]  /*26b10*/  STL.64 [R1+0x19c0], R24 ;  /* 0x0019c01801007387 */ /* 0x0101e20000100a00 */
[----:B--2---:R-:W-:-:S15]  /*26b20*/  HMMA.16816.F32 R4, R16, R24, R12 ;  /* 0x000000181004723c */ /* 0x004fde000000180c */
[----:B------:R-:W-:-:S08]  /*26b30*/  NOP ;  /* 0x0000000000007918 */ /* 0x000fd00000000000 */
[----:B------:R1:W-:Y:S04]  /*26b40*/  STL.64 [R1+0x1e0], R4 ;  /* 0x0001e00401007387 */ /* 0x0003e80000100a00 */
[----:B------:R-:W-:Y:S04]  /*26b50*/  STL.64 [R1+0x1e8], R6 ;  /* 0x0001e80601007387 */ /* 0x000fe80000100a00 */
[----:B0-----:R-:W2:Y:S04]  /*26b60*/  LDL.LU R24, [R1+0x4d0] ;  /* 0x0004d00001187983 */ /* 0x001ea80000300800 */
[----:B------:R-:W2:Y:S04]  /*26b70*/  LDL.LU R25, [R1+0x4d4] ;  /* 0x0004d40001197983 */ /* 0x000ea80000300800 */
[----:B------:R-:W3:Y:S04]  /*26b80*/  LDL.LU R26, [R1+0x4d8] ;  /* 0x0004d800011a7983 */ /* 0x000ee80000300800 */
[----:B------:R-:W3:Y:S04]  /*26b90*/  LDL.LU R27, [R1+0x4dc] ;  /* 0x0004dc00011b7983 */ /* 0x000ee80000300800 */
[----:B------:R-:W4:Y:S04]  /*26ba0*/  LDL.LU R12, [R1+0x510] ;  /* 0x00051000010c7983 */ /* 0x000f280000300800 */
[----:B------:R-:W4:Y:S04]  /*26bb0*/  LDL.LU R13, [R1+0x514] ;  /* 0x00051400010d7983 */ /* 0x000f280000300800 */
[----:B------:R-:W4:Y:S04]  /*26bc0*/  LDL.LU R14, [R1+0x518] ;  /* 0x00051800010e7983 */ /* 0x000f280000300800 */
[----:B------:R-:W4:Y:S04]  /*26bd0*/  LDL.LU R15, [R1+0x51c] ;  /* 0x00051c00010f7983 */ /* 0x000f280000300800 */
[----:B------:R-:W2:Y:S04]  /*26be0*/  LDL.LU R10, [R1+0x8dc] ;  /* 0x0008dc00010a7983 */ /* 0x000ea80000300800 */
[----:B-1----:R-:W4:Y:S04]  /*26bf0*/  LDL.LU R4, [R1+0x8d8] ;  /* 0x0008d80001047983 */ /* 0x002f280000300800 */
[----:B------:R-:W2:Y:S04]  /*26c00*/  LDL.LU R11, [R1+0x8e4] ;  /* 0x0008e400010b7983 */ /* 0x000ea80000300800 */
[----:B--2---:R-:W-:Y:S04]  /*26c10*/  STL.64 [R1+0x1a18], R10 ;  /* 0x001a180a01007387 */ /* 0x004fe80000100a00 */
[----:B------:R0:W-:Y:S04]  /*26c20*/  STL.64 [R1+0x1a10], R8 ;  /* 0x001a100801007387 */ /* 0x0001e80000100a00 */
        /* <DEDUP_REMOVED lines=15> */
[----:B------:R-:W-:Y:S04]  /*26d20*/  STL.64 [R1+0x19d8], R26 ;  /* 0x0019d81a01007387 */ /* 0x000fe80000100a00 */
        /* <DEDUP_REMOVED lines=36> */
[----:B0-----:R-:W2:Y:S04]  /*26f70*/  LDL.LU R12, [R1+0x4b0] ;  /* 0x0004b000010c7983 */ /* 0x001ea80000300800 */
[----:B------:R-:W2:Y:S04]  /*26f80*/  LDL.LU R13, [R1+0x4b4] ;  /* 0x0004b400010d7983 */ /* 0x000ea80000300800 */
[----:B------:R-:W4:Y:S04]  /*26f90*/  LDL.LU R14, [R1+0x4b8] ;  /* 0x0004b800010e7983 */ /* 0x000f280000300800 */
[----:B------:R-:W4:Y:S01]  /*26fa0*/  LDL.LU R15, [R1+0x4bc] ;  /* 0x0004bc00010f7983 */ /* 0x000f220000300800 */
[----:B---3--:R-:W-:-:S02]  /*26fb0*/  IMAD R4, R4, 0x100, R10 ;  /* 0x0000010004047824 */ /* 0x008fc400078e020a */
[----:B------:R-:W-:Y:S01]  /*26fc0*/  IMAD R5, R5, 0x100, R11 ;  /* 0x0000010005057824 */ /* 0x000fe200078e020b */
[----:B----4-:R-:W-:Y:S04]  /*26fd0*/  STL.64 [R1+0x19b8], R14 ;  /* 0x0019b80e01007387 */ /* 0x010fe80000100a00 */
[----:B--2---:R0:W-:Y:S04]  /*26fe0*/  STL.64 [R1+0x19b0], R12 ;  /* 0x0019b00c01007387 */ /* 0x0041e80000100a00 */
[----:B0-----:R-:W2:Y:S04]  /*26ff0*/  LDL.LU R12, [R1+0x4c0] ;  /* 0x0004c000010c7983 */ /* 0x001ea80000300800 */
[----:B------:R-:W2:Y:S04]  /*27000*/  LDL.LU R13, [R1+0x4c4] ;  /* 0x0004c400010d7983 */ /* 0x000ea80000300800 */
[----:B------:R-:W2:Y:S04]  /*27010*/  LDL.LU R14, [R1+0x4c8] ;  /* 0x0004c800010e7983 */ /* 0x000ea80000300800 */
[----:B------:R-:W2:Y:S04]  /*27020*/  LDL.LU R15, [R1+0x4cc] ;  /* 0x0004cc00010f7983 */ /* 0x000ea80000300800 */
[----:B------:R-:W3:Y:S04]  /*27030*/  LDL.LU R10, [R1+0x1a0c] ;  /* 0x001a0c00010a7983 */ /* 0x000ee80000300800 */
[----:B------:R-:W3:Y:S02]  /*27040*/  LDL.LU R11, [R1+0x1a08] ;  /* 0x001a0800010b7983 */ /* 0x000ee40000300800 */
[----:B---3--:R-:W-:-:S15]  /*27050*/  HMMA.16816.F32 R24, R16, R10, R24 ;  /* 0x0000000a1018723c */ /* 0x008fde0000001818 */
[----:B------:R-:W-:-:S08]  /*27060*/  NOP ;  /* 0x0000000000007918 */ /* 0x000fd00000000000 */
[----:B------:R-:W-:Y:S04]  /*27070*/  STL.64 [R1+0x1a0], R24 ;  /* 0x0001a01801007387 */ /* 0x000fe80000100a00 */
[----:B------:R0:W-:Y:S04]  /*27080*/  STL.64 [R1+0x1a8], R26 ;  /* 0x0001a81a01007387 */ /* 0x0001e80000100a00 */
[----:B0-----:R-:W3:Y:S04]  /*27090*/  LDL.LU.64 R26, [R1+0x1a00] ;  /* 0x001a0000011a7983 */ /* 0x001ee80000300a00 */
[----:B------:R-:W3:Y:S01]  /*270a0*/  LDL.LU.64 R24, [R1+0x19f8] ;  /* 0x0019f80001187983 */ /* 0x000ee20000300a00 */
[----:B------:R-:W-:-:S02]  /*270b0*/  IMAD R6, R6, 0x100, R0 ;  /* 0x0000010006067824 */ /* 0x000fc400078e0200 */
[----:B------:R-:W-:Y:S01]  /*270c0*/  IMAD R7, R7, 0x100, R28 ;  /* 0x0000010007077824 */ /* 0x000fe200078e021c */
[----:B------:R-:W4:Y:S04]  /*270d0*/  LDL.LU R0, [R1+0x19f4] ;  /* 0x0019f40001007983 */ /* 0x000f280000300800 */
        /* <DEDUP_REMOVED lines=12> */
[----:B------:R-:W3:Y:S01]  /*271a0*/  LDL.LU.64 R24, [R1+0x19d0] ;  /* 0x0019d00001187983 */ /* 0x000ee20000300a00 */
[----:B------:R-:W-:-:S02]  /*271b0*/  F2FP.F16.E5M2.UNPACK_B R4, R4 ;  /* 0x00000004ff04723e */ /* 0x000fc400020004ff */
[----:B------:R-:W-:Y:S02]  /*271c0*/  F2FP.F16.E5M2.UNPACK_B R5, R5 ;  /* 0x00000005ff05723e */ /* 0x000fe400020004ff */
[----:B------:R-:W-:Y:S02]  /*271d0*/  F2FP.F16.E5M2.UNPACK_B R6, R6 ;  /* 0x00000006ff06723e */ /* 0x000fe400020004ff */
[----:B------:R-:W-:Y:S01]  /*271e0*/  F2FP.F16.E5M2.UNPACK_B R7, R7 ;  /* 0x00000007ff07723e */ /* 0x000fe200020004ff */
[----:B---3--:R-:W-:Y:S01]  /*271f0*/  HMMA.16816.F32 R16, R16, R22, R24 ;  /* 0x000000161010723c */ /* 0x008fe20000001818 */
[----:B------:R-:W3:Y:S04]  /*27200*/  LDL.LU R27, [R1+0x19c8] ;  /* 0x0019c800011b7983 */ /* 0x000ee80000300800 */
[----:B------:R-:W2:-:S15]  /*27210*/  LDL.LU.64 R24, [R1+0x19c0] ;  /* 0x0019c00001187983 */ /* 0x000e9e0000300a00 */
[----:B------:R-:W-:-:S03]  /*27220*/  NOP ;  /* 0x0000000000007918 */ /* 0x000fc60000000000 */
[----:B------:R0:W-:Y:S04]  /*27230*/  STL.64 [R1+0x190], R16 ;  /* 0x0001901001007387 */ /* 0x0001e80000100a00 */
[----:B------:R1:W-:Y:S04]  /*27240*/  STL.64 [R1+0x198], R18 ;  /* 0x0001981201007387 */ /* 0x0003e80000100a00 */
[----:B0-----:R-:W4:Y:S04]  /*27250*/  LDL.LU R16, [R1+0x490] ;  /* 0x0004900001107983 */ /* 0x001f280000300800 */
[----:B------:R-:W4:Y:S04]  /*27260*/  LDL.LU R17, [R1+0x494] ;  /* 0x0004940001117983 */ /* 0x000f280000300800 */
[----:B-1----:R-:W4:Y:S04]  /*27270*/  LDL.LU R18, [R1+0x498] ;  /* 0x0004980001127983 */ /* 0x002f280000300800 */
[----:B------:R-:W4:Y:S01]  /*27280*/  LDL.LU R19, [R1+0x49c] ;  /* 0x00049c0001137983 */ /* 0x000f220000300800 */
        /* <DEDUP_REMOVED lines=12> */
[----:B------:R-:W-:Y:S04]  /*27350*/  STL.64 [R1+0x1970], R22 ;  /* 0x0019701601007387 */ /* 0x000fe80000100a00 */
[----:B------:R0:W-:Y:S04]  /*27360*/  STL.64 [R1+0x1968], R20 ;  /* 0x0019681401007387 */ /* 0x0001e80000100a00 */
[----:B0-----:R-:W2:Y:S04]  /*27370*/  LDL.LU R20, [R1+0x4a0] ;  /* 0x0004a00001147983 */ /* 0x001ea80000300800 */
[----:B------:R-:W2:Y:S04]  /*27380*/  LDL.LU R21, [R1+0x4a4] ;  /* 0x0004a40001157983 */ /* 0x000ea80000300800 */
[----:B------:R-:W2:Y:S04]  /*27390*/  LDL.LU R22, [R1+0x4a8] ;  /* 0x0004a80001167983 */ /* 0x000ea80000300800 */
[----:B------:R-:W2:Y:S01]  /*273a0*/  LDL.LU R23, [R1+0x4ac] ;  /* 0x0004ac0001177983 */ /* 0x000ea20000300800 */
[C---:B----4-:R-:W-:Y:S06]  /*273b0*/  HMMA.16816.F32 R16, R4.reuse, R12, R16 ;  /* 0x0000000c0410723c */ /* 0x050fec0000001810 */
[----:B--2---:R-:W-:Y:S06]  /*273c0*/  HMMA.16816.F32 R20, R4, R14, R20 ;  /* 0x0000000e0414723c */ /* 0x004fec0000001814 */
[----:B------:R-:W-:-:S15]  /*273d0*/  STL.64 [R1+0x1940], R14 ;  /* 0x0019400e01007387 */ /* 0x000fde0000100a00 */
[----:B------:R-:W-:-:S02]  /*273e0*/  NOP ;  /* 0x0000000000007918 */ /* 0x000fc40000000000 */
[----:B------:R-:W-:Y:S04]  /*273f0*/  STL.64 [R1+0x160], R20 ;  /* 0x0001601401007387 */ /* 0x000fe80000100a00 */
[----:B------:R-:W-:Y:S04]  /*27400*/  STL.64 [R1+0x168], R22 ;  /* 0x0001681601007387 */ /* 0x000fe80000100a00 */
[----:B------:R-:W-:Y:S04]  /*27410*/  STL.64 [R1+0x1938], R12 ;  /* 0x0019380c01007387 */ /* 0x000fe80000100a00 */
[----:B------:R0:W-:Y:S04]  /*27420*/  STL.64 [R1+0x150], R16 ;  /* 0x0001501001007387 */ /* 0x0001e80000100a00 */
[----:B------:R1:W-:Y:S04]  /*27430*/  STL.64 [R1+0x158], R18 ;  /* 0x0001581201007387 */ /* 0x0003e80000100a00 */
[----:B0-----:R-:W2:Y:S04]  /*27440*/  LDL.LU R17, [R1+0x12f4] ;  /* 0x0012f40001117983 */ /* 0x001ea80000300800 */
[----:B-1----:R-:W2:Y:S01]  /*27450*/  LDL.LU R18, [R1+0x12f0] ;  /* 0x0012f00001127983 */ /* 0x002ea20000300800 */
[----:B---3--:R-:W-:-:S03]  /*27460*/  IMAD R16, R29, 0x100, R27 ;  /* 0x000001001d107824 */ /* 0x008fc600078e021b */
[----:B------:R-:W3:Y:S04]  /*27470*/  LDL.LU R26, [R1+0x12fc] ;  /* 0x0012fc00011a7983 */ /* 0x000ee80000300800 */
[----:B------:R-:W3:Y:S04]  /*27480*/  LDL.LU R27, [R1+0x12f8] ;  /* 0x0012f800011b7983 */ /* 0x000ee80000300800 */
[----:B---3--:R-:W-:Y:S04]  /*27490*/  STL.64 [R1+0x1998], R26 ;  /* 0x0019981a01007387 */ /* 0x008fe80000100a00 */
[----:B------:R0:W-:Y:S04]  /*274a0*/  STL.64 [R1+0x1990], R24 ;  /* 0x0019901801007387 */ /* 0x0001e80000100a00 */
[----:B0-----:R-:W3:Y:S04]  /*274b0*/  LDL.LU R24, [R1+0x480] ;  /* 0x0004800001187983 */ /* 0x001ee80000300800 */
[----:B------:R-:W3:Y:S04]  /*274c0*/  LDL.LU R25, [R1+0x484] ;  /* 0x0004840001197983 */ /* 0x000ee80000300800 */
[----:B------:R-:W3:Y:S04]  /*274d0*/  LDL.LU R26, [R1+0x488] ;  /* 0x00048800011a7983 */ /* 0x000ee80000300800 */
[----:B------:R-:W3:Y:S04]  /*274e0*/  LDL.LU R27, [R1+0x48c] ;  /* 0x00048c00011b7983 */ /* 0x000ee80000300800 */
[----:B------:R-:W4:Y:S04]  /*274f0*/  LDL.LU R29, [R1+0x1304] ;  /* 0x00130400011d7983 */ /* 0x000f280000300800 */
[----:B------:R-:W4:Y:S04]  /*27500*/  LDL.LU R19, [R1+0x1300] ;  /* 0x0013000001137983 */ /* 0x000f280000300800 */
[----:B------:R-:W2:Y:S04]  /*27510*/  LDL.LU R12, [R1+0x450] ;  /* 0x00045000010c7983 */ /* 0x000ea80000300800 */
[----:B------:R-:W2:Y:S04]  /*27520*/  LDL.LU R13, [R1+0x454] ;  /* 0x00045400010d7983 */ /* 0x000ea80000300800 */
[----:B------:R-:W3:Y:S04]  /*27530*/  LDL.LU R14, [R1+0x458] ;  /* 0x00045800010e7983 */ /* 0x000ee80000300800 */
[----:B------:R-:W3:Y:S04]  /*27540*/  LDL.LU R15, [R1+0x45c] ;  /* 0x00045c00010f7983 */ /* 0x000ee80000300800 */
[----:B------:R-:W4:Y:S04]  /*27550*/  LDL.LU R20, [R1+0x680] ;  /* 0x0006800001147983 */ /* 0x000f280000300800 */
[----:B------:R-:W4:Y:S04]  /*27560*/  LDL.LU R21, [R1+0x684] ;  /* 0x0006840001157983 */ /* 0x000f280000300800 */
[----:B------:R-:W2:Y:S04]  /*27570*/  LDL.LU R22, [R1+0x688] ;  /* 0x0006880001167983 */ /* 0x000ea80000300800 */
[----:B------:R-:W2:Y:S04]  /*27580*/  LDL.LU R23, [R1+0x68c] ;  /* 0x00068c0001177983 */ /* 0x000ea80000300800 */
[----:B--2---:R-:W-:Y:S04]  /*27590*/  STL.64 [R1+0x1980], R22 ;  /* 0x0019801601007387 */ /* 0x004fe80000100a00 */
[----:B----4-:R0:W-:Y:S04]  /*275a0*/  STL.64 [R1+0x1978], R20 ;  /* 0x0019781401007387 */ /* 0x0101e80000100a00 */
[----:B0-----:R-:W2:Y:S04]  /*275b0*/  LDL.LU R20, [R1+0x690] ;  /* 0x0006900001147983 */ /* 0x001ea80000300800 */
[----:B------:R-:W2:Y:S04]  /*275c0*/  LDL.LU R21, [R1+0x694] ;  /* 0x0006940001157983 */ /* 0x000ea80000300800 */
[----:B------:R-:W2:Y:S04]  /*275d0*/  LDL.LU R22, [R1+0x698] ;  /* 0x0006980001167983 */ /* 0x000ea80000300800 */
[----:B------:R-:W2:Y:S04]  /*275e0*/  LDL.LU R23, [R1+0x69c] ;  /* 0x00069c0001177983 */ /* 0x000ea80000300800 */
[----:B---3--:R-:W-:Y:S04]  /*275f0*/  STL.64 [R1+0x1950], R14 ;  /* 0x0019500e01007387 */ /* 0x008fe80000100a00 */
[----:B------:R0:W-:Y:S04]  /*27600*/  STL.64 [R1+0x1948], R12 ;  /* 0x0019480c01007387 */ /* 0x0001e80000100a00 */
[----:B0-----:R-:W3:Y:S04]  /*27610*/  LDL.LU R12, [R1+0x460] ;  /* 0x00046000010c7983 */ /* 0x001ee80000300800 */
[----:B------:R-:W3:Y:S04]  /*27620*/  LDL.LU R13, [R1+0x464] ;  /* 0x00046400010d7983 */ /* 0x000ee80000300800 */
[----:B------:R-:W4:Y:S04]  /*27630*/  LDL.LU R14, [R1+0x468] ;  /* 0x00046800010e7983 */ /* 0x000f280000300800 */
[----:B------:R-:W4:Y:S01]  /*27640*/  LDL.LU R15, [R1+0x46c] ;  /* 0x00046c00010f7983 */ /* 0x000f220000300800 */
[C---:B------:R-:W-:Y:S03]  /*27650*/  HMMA.16816.F32 R24, R4.reuse, R10, R24 ;  /* 0x0000000a0418723c */ /* 0x040fe60000001818 */
[----:B----4-:R-:W-:Y:S04]  /*27660*/  STL.64 [R1+0x1960], R14 ;  /* 0x0019600e01007387 */ /* 0x010fe80000100a00 */
[----:B---3--:R0:W-:Y:S04]  /*27670*/  STL.64 [R1+0x1958], R12 ;  /* 0x0019580c01007387 */ /* 0x0081e80000100a00 */
[----:B0-----:R-:W3:Y:S04]  /*27680*/  LDL.LU R12, [R1+0x470] ;  /* 0x00047000010c7983 */ /* 0x001ee80000300800 */
[----:B------:R-:W3:Y:S04]  /*27690*/  LDL.LU R13, [R1+0x474] ;  /* 0x00047400010d7983 */ /* 0x000ee80000300800 */
[----:B------:R-:W3:Y:S04]  /*276a0*/  LDL.LU R14, [R1+0x478] ;  /* 0x00047800010e7983 */ /* 0x000ee80000300800 */
[----:B------:R-:W3:Y:S04]  /*276b0*/  LDL.LU R15, [R1+0x47c] ;  /* 0x00047c00010f7983 */ /* 0x000ee80000300800 */
[----:B------:R-:W-:Y:S04]  /*276c0*/  STL.64 [R1+0x140], R24 ;  /* 0x0001401801007387 */ /* 0x000fe80000100a00 */
[----:B------:R0:W-:Y:S04]  /*276d0*/  STL.64 [R1+0x148], R26 ;  /* 0x0001481a01007387 */ /* 0x0001e80000100a00 */
[----:B0-----:R-:W4:Y:S01]  /*276e0*/  LDL.LU.64 R26, [R1+0x1998] ;  /* 0x00199800011a7983 */ /* 0x001f220000300a00 */
[----:B--2---:R-:W-:Y:S01]  /*276f0*/  HMMA.16816.F32 R20, R4, R8, R20 ;  /* 0x000000080414723c */ /* 0x004fe20000001814 */
[----:B------:R-:W-:-:S02]  /*27700*/  IMAD R17, R18, 0x100, R17 ;  /* 0x0000010012117824 */ /* 0x000fc400078e0211 */
[----:B------:R-:W2:Y:S01]  /*27710*/  LDL.LU.64 R24, [R1+0x1990] ;  /* 0x0019900001187983 */ /* 0x000ea20000300a00 */
[----:B------:R-:W-:Y:S02]  /*27720*/  IMAD R19, R19, 0x100, R29 ;  /* 0x0000010013137824 */ /* 0x000fe400078e021d */
[----:B----4-:R-:W-:Y:S02]  /*27730*/  IMAD R18, R27, 0x100, R26 ;  /* 0x000001001b127824 */ /* 0x010fe400078e021a */
[----:B------:R-:W4:Y:S04]  /*27740*/  LDL.LU R26, [R1+0x1324] ;  /* 0x00132400011a7983 */ /* 0x000f280000300800 */
[----:B------:R-:W4:Y:S04]  /*27750*/  LDL.LU R27, [R1+0x1320] ;  /* 0x00132000011b7983 */ /* 0x000f280000300800 */
[----:B------:R-:W4:Y:S07]  /*27760*/  LDL.LU R29, [R1+0x1988] ;  /* 0x00198800011d7983 */ /* 0x000f2e0000300800 */
[----:B------:R-:W-:Y:S04]  /*27770*/  STL.64 [R1+0x350], R20 ;  /* 0x0003501401007387 */ /* 0x000fe80000100a00 */
[----:B------:R0:W-:Y:S04]  /*27780*/  STL.64 [R1+0x358], R22 ;  /* 0x0003581601007387 */ /* 0x0001e80000100a00 */
[----:B0-----:R-:W3:Y:S04]  /*27790*/  LDL.LU.64 R22, [R1+0x1980] ;  /* 0x0019800001167983 */ /* 0x001ee80000300a00 */
[----:B------:R-:W3:Y:S04]  /*277a0*/  LDL.LU.64 R20, [R1+0x1978] ;  /* 0x0019780001147983 */ /* 0x000ee80000300a00 */
[----:B------:R-:W-:Y:S04]  /*277b0*/  STL.64 [R1+0x1920], R10 ;  /* 0x0019200a01007387 */ /* 0x000fe80000100a00 */
[----:B------:R0:W-:Y:S04]  /*277c0*/  STL.64 [R1+0x1918], R8 ;  /* 0x0019180801007387 */ /* 0x0001e80000100a00 */
[----:B0-----:R-:W2:Y:S04]  /*277d0*/  LDL.LU R8, [R1+0x430] ;  /* 0x0004300001087983 */ /* 0x001ea80000300800 */
[----:B------:R-:W2:Y:S04]  /*277e0*/  LDL.LU R9, [R1+0x434] ;  /* 0x0004340001097983 */ /* 0x000ea80000300800 */
[----:B------:R-:W4:Y:S04]  /*277f0*/  LDL.LU R10, [R1+0x438] ;  /* 0x00043800010a7983 */ /* 0x000f280000300800 */
[----:B------:R-:W4:Y:S01]  /*27800*/  LDL.LU R11, [R1+0x43c] ;  /* 0x00043c00010b7983 */ /* 0x000f220000300800 */
[----:B---3--:R-:W-:Y:S03]  /*27810*/  HMMA.16816.F32 R20, R4, R2, R20 ;  /* 0x000000020414723c */ /* 0x008fe60000001814 */
[----:B----4-:R-:W-:Y:S04]  /*27820*/  STL.64 [R1+0x1930], R10 ;  /* 0x0019300a01007387 */ /* 0x010fe80000100a00 */
[----:B--2---:R0:W-:Y:S04]  /*27830*/  STL.64 [R1+0x1928], R8 ;  /* 0x0019280801007387 */ /* 0x0041e80000100a00 */
[----:B0-----:R-:W2:-:S12]  /*27840*/  LDL.LU R8, [R1+0x440] ;  /* 0x0004400001087983 */ /* 0x001e980000300800 */
[----:B------:R-:W-:Y:S04]  /*27850*/  STL.64 [R1+0x340], R20 ;  /* 0x0003401401007387 */ /* 0x000fe80000100a00 */
[----:B------:R0:W-:Y:S04]  /*27860*/  STL.64 [R1+0x348], R22 ;  /* 0x0003481601007387 */ /* 0x0001e80000100a00 */
[----:B0-----:R-:W3:Y:S04]  /*27870*/  LDL.LU.64 R22, [R1+0x1970] ;  /* 0x0019700001167983 */ /* 0x001ee80000300a00 */
[----:B------:R-:W4:Y:S01]  /*27880*/  LDL.LU.64 R20, [R1+0x1968] ;  /* 0x0019680001147983 */ /* 0x000f220000300a00 */
[----:B------:R-:W-:-:S02]  /*27890*/  F2FP.F16.E5M2.UNPACK_B R16, R16 ;  /* 0x00000010ff10723e */ /* 0x000fc400020004ff */
[----:B------:R-:W-:Y:S02]  /*278a0*/  F2FP.F16.E5M2.UNPACK_B R17, R17 ;  /* 0x00000011ff11723e */ /* 0x000fe400020004ff */
[----:B------:R-:W-:Y:S02]  /*278b0*/  F2FP.F16.E5M2.UNPACK_B R18, R18 ;  /* 0x00000012ff12723e */ /* 0x000fe400020004ff */
[----:B------:R-:W-:Y:S01]  /*278c0*/  F2FP.F16.E5M2.UNPACK_B R19, R19 ;  /* 0x00000013ff13723e */ /* 0x000fe200020004ff */
[----:B---3--:R-:W-:Y:S01]  /*278d0*/  HMMA.16816.F32 R4, R4, R22, R12 ;  /* 0x000000160404723c */ /* 0x008fe2000000180c */
[----:B------:R-:W3:Y:S04]  /*278e0*/  LDL.LU.64 R14, [R1+0x1960] ;  /* 0x00196000010e7983 */ /* 0x000ee80000300a00 */
[----:B------:R-:W3:-:S15]  /*278f0*/  LDL.LU.64 R12, [R1+0x1958] ;  /* 0x00195800010c7983 */ /* 0x000ede0000300a00 */
[----:B------:R-:W-:-:S03]  /*27900*/  NOP ;  /* 0x0000000000007918 */ /* 0x000fc60000000000 */
[----:B------:R0:W-:Y:S04]  /*27910*/  STL.64 [R1+0x130], R4 ;  /* 0x0001300401007387 */ /* 0x0001e80000100a00 */
[----:B------:R1:W-:Y:S04]  /*27920*/  STL.64 [R1+0x138], R6 ;  /* 0x0001380601007387 */ /* 0x0003e80000100a00 */
[----:B0-----:R-:W2:Y:S04]  /*27930*/  LDL.LU R4, [R1+0x1308] ;  /* 0x0013080001047983 */ /* 0x001ea80000300800 */
[----:B------:R-:W2:Y:S04]  /*27940*/  LDL.LU R5, [R1+0x1310] ;  /* 0x0013100001057983 */ /* 0x000ea80000300800 */
[----:B-1----:R-:W2:Y:S04]  /*27950*/  LDL.LU R6, [R1+0x131c] ;  /* 0x00131c0001067983 */ /* 0x002ea80000300800 */
[----:B------:R-:W2:Y:S01]  /*27960*/  LDL.LU R7, [R1+0x1318] ;  /* 0x0013180001077983 */ /* 0x000ea20000300800 */
[----:B---3--:R-:W-:-:S15]  /*27970*/  HMMA.16816.F32 R12, R16, R24, R12 ;  /* 0x00000018100c723c */ /* 0x008fde000000180c */
[----:B------:R-:W-:-:S08]  /*27980*/  NOP ;  /* 0x0000000000007918 */ /* 0x000fd00000000000 */
[----:B------:R-:W-:Y:S04]  /*27990*/  STL.64 [R1+0x120], R12 ;  /* 0x0001200c01007387 */ /* 0x000fe80000100a00 */
[----:B------:R0:W-:Y:S04]  /*279a0*/  STL.64 [R1+0x128], R14 ;  /* 0x0001280e01007387 */ /* 0x0001e80000100a00 */
[----:B0-----:R-:W4:Y:S04]  /*279b0*/  LDL.LU.64 R14, [R1+0x1950] ;  /* 0x00195000010e7983 */ /* 0x001f280000300a00 */
[----:B------:R-:W4:Y:S01]  /*279c0*/  LDL.LU.64 R12, [R1+0x1948] ;  /* 0x00194800010c7983 */ /* 0x000f220000300a00 */
[----:B------:R-:W-:-:S02]  /*279d0*/  IMAD.MOV.U32 R10, RZ, RZ, R28 ;  /* 0x000000ffff0a7224 */ /* 0x000fc400078e001c */
[----:B------:R-:W-:Y:S01]  /*279e0*/  IMAD.MOV.U32 R11, RZ, RZ, R0 ;  /* 0x000000ffff0b7224 */ /* 0x000fe200078e0000 */
[----:B----4-:R-:W-:-:S15]  /*279f0*/  HMMA.16816.F32 R12, R16, R20, R12 ;  /* 0x00000014100c723c */ /* 0x010fde000000180c */
[----:B------:R-:W-:-:S08]  /*27a00*/  NOP ;  /* 0x0000000000007918 */ /* 0x000fd00000000000 */
[----:B------:R0:W-:Y:S01]  /*27a10*/  STL [R1+0x110], R12 ;  /* 0x0001100c01007387 */ /* 0x0001e20000100800 */
[----:B------:R-:W-:Y:S02]  /*27a20*/  IMAD.MOV.U32 R28, RZ, RZ, R14 ;  /* 0x000000ffff1c7224 */ /* 0x000fe400078e000e */
[----:B------:R-:W-:Y:S02]  /*27a30*/  IMAD.MOV.U32 R0, RZ, RZ, R15 ;  /* 0x000000ffff007224 */ /* 0x000fe400078e000f */
[----:B------:R-:W2:Y:S01]  /*27a40*/  LDL.LU.64 R14, [R1+0x1940] ;  /* 0x00194000010e7983 */ /* 0x000ea20000300a00 */
[----:B------:R-:W-:Y:S02]  /*27a50*/  IMAD.MOV.U32 R9, RZ, RZ, R29 ;  /* 0x000000ffff097224 */ /* 0x000fe400078e001d */
[----:B------:R-:W-:Y:S02]  /*27a60*/  IMAD.MOV.U32 R29, RZ, RZ, R13 ;  /* 0x000000ffff1d7224 */ /* 0x000fe400078e000d */
[----:B0-----:R-:W3:Y:S04]  /*27a70*/  LDL.LU.64 R12, [R1+0x1938] ;  /* 0x00193800010c7983 */ /* 0x001ee80000300a00 */
[----:B------:R-:W-:Y:S04]  /*27a80*/  STL.64 [R1+0x1910], R22 ;  /* 0x0019101601007387 */ /* 0x000fe80000100a00 */
[----:B------:R0:W-:Y:S04]  /*27a90*/  STL.64 [R1+0x1908], R20 ;  /* 0x0019081401007387 */ /* 0x0001e80000100a00 */
[----:B0-----:R-:W4:Y:S04]  /*27aa0*/  LDL.LU R20, [R1+0x320] ;  /* 0x0003200001147983 */ /* 0x001f280000300800 */
[----:B------:R-:W4:Y:S04]  /*27ab0*/  LDL.LU R21, [R1+0x324] ;  /* 0x0003240001157983 */ /* 0x000f280000300800 */
[----:B------:R-:W4:Y:S04]  /*27ac0*/  LDL.LU R22, [R1+0x328] ;  /* 0x0003280001167983 */ /* 0x000f280000300800 */
[----:B------:R-:W4:Y:S04]  /*27ad0*/  LDL.LU R23, [R1+0x32c] ;  /* 0x00032c0001177983 */ /* 0x000f280000300800 */
[----:B------:R0:W-:Y:S04]  /*27ae0*/  STL [R1+0x16f0], R0 ;  /* 0x0016f00001007387 */ /* 0x0001e80000100800 */
[----:B0-----:R-:W4:Y:S04]  /*27af0*/  LDL.LU R0, [R1+0x1314] ;  /* 0x0013140001007983 */ /* 0x001f280000300800 */
[----:B------:R0:W-:Y:S04]  /*27b00*/  STL [R1+0x168c], R28 ;  /* 0x00168c1c01007387 */ /* 0x0001e80000100800 */
[----:B0-----:R-:W4:Y:S04]  /*27b10*/  LDL.LU R28, [R1+0x130c] ;  /* 0x00130c00011c7983 */ /* 0x001f280000300800 */
[----:B------:R-:W-:Y:S01]  /*27b20*/  STL [R1+0x1688], R29 ;  /* 0x0016881d01007387 */ /* 0x000fe20000100800 */
        /* <DEDUP_REMOVED lines=10> */
[----:B0-----:R-:W4:Y:S04]  /*27bd0*/  LDL.LU.64 R10, [R1+0x1920] ;  /* 0x00192000010a7983 */ /* 0x001f280000300a00 */
[----:B------:R-:W2:Y:S04]  /*27be0*/  LDL.LU.64 R8, [R1+0x1918] ;  /* 0x0019180001087983 */ /* 0x000ea80000300a00 */
[----:B------:R-:W-:Y:S04]  /*27bf0*/  STL.64 [R1+0x18e0], R14 ;  /* 0x0018e00e01007387 */ /* 0x000fe80000100a00 */
[----:B------:R0:W-:Y:S04]  /*27c00*/  STL.64 [R1+0x18d8], R12 ;  /* 0x0018d80c01007387 */ /* 0x0001e80000100a00 */
[----:B0-----:R-:W2:Y:S04]  /*27c10*/  LDL.LU R12, [R1+0x670] ;  /* 0x00067000010c7983 */ /* 0x001ea80000300800 */
[----:B------:R-:W2:Y:S04]  /*27c20*/  LDL.LU R13, [R1+0x674] ;  /* 0x00067400010d7983 */ /* 0x000ea80000300800 */
[----:B------:R-:W2:Y:S04]  /*27c30*/  LDL.LU R14, [R1+0x678] ;  /* 0x00067800010e7983 */ /* 0x000ea80000300800 */
[----:B------:R-:W2:Y:S01]  /*27c40*/  LDL.LU R15, [R1+0x67c] ;  /* 0x00067c00010f7983 */ /* 0x000ea20000300800 */
[----:B----4-:R-:W-:-:S15]  /*27c50*/  HMMA.16816.F32 R20, R16, R10, R20 ;  /* 0x0000000a1014723c */ /* 0x010fde0000001814 */
[----:B------:R-:W-:-:S08]  /*27c60*/  NOP ;  /* 0x0000000000007918 */ /* 0x000fd00000000000 */
[----:B------:R0:W-:Y:S04]  /*27c70*/  STL.64 [R1+0xe0], R20 ;  /* 0x0000e01401007387 */ /* 0x0001e80000100a00 */
[----:B------:R1:W-:Y:S04]  /*27c80*/  STL.64 [R1+0xe8], R22 ;  /* 0x0000e81601007387 */ /* 0x0003e80000100a00 */
[----:B0-----:R-:W3:Y:S04]  /*27c90*/  LDL.LU R20, [R1+0x660] ;  /* 0x0006600001147983 */ /* 0x001ee80000300800 */
[----:B------:R-:W3:Y:S04]  /*27ca0*/  LDL.LU R21, [R1+0x664] ;  /* 0x0006640001157983 */ /* 0x000ee80000300800 */
[----:B-1----:R-:W3:Y:S04]  /*27cb0*/  LDL.LU R22, [R1+0x668] ;  /* 0x0006680001167983 */ /* 0x002ee80000300800 */
[----:B------:R-:W3:Y:S04]  /*27cc0*/  LDL.LU R23, [R1+0x66c] ;  /* 0x00066c0001177983 */ /* 0x000ee80000300800 */
[----:B------:R-:W4:Y:S01]  /*27cd0*/  LDL.LU R29, [R1+0x74c] ;  /* 0x00074c00011d7983 */ /* 0x000f220000300800 */
[----:B--2---:R-:W-:Y:S03]  /*27ce0*/  HMMA.16816.F32 R12, R16, R8, R12 ;  /* 0x00000008100c723c */ /* 0x004fe6000000180c */
[----:B----4-:R0:W-:Y:S04]  /*27cf0*/  STL [R1+0x1890], R29 ;  /* 0x0018901d01007387 */ /* 0x0101e80000100800 */
[----:B0-----:R-:W2:Y:S01]  /*27d00*/  LDL.LU R29, [R1+0x1340] ;  /* 0x00134000011d7983 */ /* 0x001ea20000300800 */
[----:B------:R-:W-:-:S02]  /*27d10*/  IMAD R6, R7, 0x100, R6 ;  /* 0x0000010007067824 */ /* 0x000fc400078e0206 */
[----:B------:R-:W-:-:S14]  /*27d20*/  IMAD R7, R27, 0x100, R26 ;  /* 0x000001001b077824 */ /* 0x000fdc00078e021a */
[----:B------:R-:W-:Y:S02]  /*27d30*/  IMAD.MOV.U32 R26, RZ, RZ, R14 ;  /* 0x000000ffff1a7224 */ /* 0x000fe400078e000e */
[----:B------:R-:W-:Y:S02]  /*27d40*/  IMAD.MOV.U32 R27, RZ, RZ, R15 ;  /* 0x000000ffff1b7224 */ /* 0x000fe400078e000f */
[----:B------:R-:W-:Y:S02]  /*27d50*/  IMAD R4, R4, 0x100, R28 ;  /* 0x0000010004047824 */ /* 0x000fe400078e021c */
[----:B------:R-:W-:Y:S01]  /*27d60*/  IMAD R5, R5, 0x100, R0 ;  /* 0x0000010005057824 */ /* 0x000fe200078e0200 */
[----:B--2---:R0:W-:Y:S04]  /*27d70*/  STL [R1+0x1894], R29 ;  /* 0x0018941d01007387 */ /* 0x0041e80000100800 */
[----:B0-----:R-:W2:Y:S04]  /*27d80*/  LDL.LU R29, [R1+0x1338] ;  /* 0x00133800011d7983 */ /* 0x001ea80000300800 */
[----:B------:R-:W4:Y:S04]  /*27d90*/  LDL.LU R28, [R1+0x758] ;  /* 0x00075800011c7983 */ /* 0x000f280000300800 */
[----:B------:R-:W4:Y:S04]  /*27da0*/  LDL.LU R0, [R1+0x75c] ;  /* 0x00075c0001007983 */ /* 0x000f280000300800 */
        /* <DEDUP_REMOVED lines=20> */
[----:B0-----:R-:W3:Y:S04]  /*27ef0*/  LDL.LU R8, [R1+0x60] ;  /* 0x0000600001087983 */ /* 0x001ee80000300800 */
[----:B------:R-:W3:Y:S04]  /*27f00*/  LDL.LU R9, [R1+0x64] ;  /* 0x0000640001097983 */ /* 0x000ee80000300800 */
[----:B------:R-:W4:Y:S04]  /*27f10*/  LDL.LU R10, [R1+0x68] ;  /* 0x00006800010a7983 */ /* 0x000f280000300800 */
[----:B------:R-:W4:Y:S04]  /*27f20*/  LDL.LU R11, [R1+0x6c] ;  /* 0x00006c00010b7983 */ /* 0x000f280000300800 */
        /* <DEDUP_REMOVED lines=8> */
[----:B0-----:R-:W4:Y:S04]  /*27fb0*/  LDL.LU.64 R22, [R1+0x1910] ;  /* 0x0019100001167983 */ /* 0x001f280000300a00 */
[----:B------:R-:W3:Y:S01]  /*27fc0*/  LDL.LU.64 R20, [R1+0x1908] ;  /* 0x0019080001147983 */ /* 0x000ee20000300a00 */
[----:B----4-:R-:W-:Y:S03]  /*27fd0*/  HMMA.16816.F32 R16, R16, R22, R24 ;  /* 0x000000161010723c */ /* 0x010fe60000001818 */
[----:B------:R-:W4:Y:S04]  /*27fe0*/  LDL.LU.64 R26, [R1+0x1900] ;  /* 0x00190000011a7983 */ /* 0x000f280000300a00 */
[----:B------:R-:W2:-:S15]  /*27ff0*/  LDL.LU.64 R24, [R1+0x18f8] ;  /* 0x0018f80001187983 */ /* 0x000e9e0000300a00 */
[----:B------:R-:W-:-:S01]  /*28000*/  NOP ;  /* 0x0000000000007918 */ /* 0x000fc20000000000 */
[----:B------:R0:W-:Y:S04]  /*28010*/  STL.64 [R1+0xd0], R16 ;  /* 0x0000d01001007387 */ /* 0x0001e80000100a00 */
[----:B------:R1:W-:Y:S04]  /*28020*/  STL.64 [R1+0xd8], R18 ;  /* 0x0000d81201007387 */ /* 0x0003e80000100a00 */
[----:B0-----:R-:W3:Y:S04]  /*28030*/  LDL.LU R16, [R1+0x132c] ;  /* 0x00132c0001107983 */ /* 0x001ee80000300800 */
[----:B------:R-:W3:Y:S04]  /*28040*/  LDL.LU R17, [R1+0x1334] ;  /* 0x0013340001117983 */ /* 0x000ee80000300800 */
[----:B-1----:R-:W4:Y:S04]  /*28050*/  LDL.LU R18, [R1+0x133c] ;  /* 0x00133c0001127983 */ /* 0x002f280000300800 */
[----:B------:R-:W4:Y:S01]  /*28060*/  LDL.LU R19, [R1+0x1344] ;  /* 0x0013440001137983 */ /* 0x000f220000300800 */
[----:B------:R-:W-:-:S02]  /*28070*/  F2FP.F16.E5M2.UNPACK_B R4, R4 ;  /* 0x00000004ff04723e */ /* 0x000fc400020004ff */
[----:B------:R-:W-:Y:S02]  /*28080*/  F2FP.F16.E5M2.UNPACK_B R5, R5 ;  /* 0x00000005ff05723e */ /* 0x000fe400020004ff */
[----:B------:R-:W-:Y:S02]  /*28090*/  F2FP.F16.E5M2.UNPACK_B R6, R6 ;  /* 0x00000006ff06723e */ /* 0x000fe400020004ff */
[----:B------:R-:W-:-:S07]  /*280a0*/  F2FP.F16.E5M2.UNPACK_B R7, R7 ;  /* 0x00000007ff07723e */ /* 0x000fce00020004ff */
[C---:B--2---:R-:W-:Y:S01]  /*280b0*/  HMMA.16816.F32 R12, R4.reuse, R24, R12 ;  /* 0x00000018040c723c */ /* 0x044fe2000000180c */
        /* <DEDUP_REMOVED lines=9> */
[----:B------:R-:W3:Y:S04]  /*28150*/  LDL.LU.64 R12, [R1+0x18e8] ;  /* 0x0018e800010c7983 */ /* 0x000ee80000300a00 */
[----:B------:R-:W4:Y:S04]  /*28160*/  LDL.LU R24, [R1+0x1348] ;  /* 0x0013480001187983 */ /* 0x000f280000300800 */
[----:B------:R-:W4:Y:S04]  /*28170*/  LDL.LU R25, [R1+0x748] ;  /* 0x0007480001197983 */ /* 0x000f280000300800 */
[----:B------:R-:W-:Y:S01]  /*28180*/  STL.64 [R1+0x18a0], R26 ;  /* 0x0018a01a01007387 */ /* 0x000fe20000100a00 */
[C---:B---3--:R-:W-:Y:S03]  /*28190*/  HMMA.16816.F32 R12, R4.reuse, R20, R12 ;  /* 0x00000014040c723c */ /* 0x048fe6000000180c */
[----:B----4-:R0:W-:Y:S04]  /*281a0*/  STL.64 [R1+0x1898], R24 ;  /* 0x0018981801007387 */ /* 0x0101e80000100a00 */
[----:B0-----:R-:W3:Y:S04]  /*281b0*/  LDL.LU R24, [R1+0x20] ;  /* 0x0000200001187983 */ /* 0x001ee80000300800 */
[----:B------:R-:W3:Y:S04]  /*281c0*/  LDL.LU R25, [R1+0x24] ;  /* 0x0000240001197983 */ /* 0x000ee80000300800 */
[----:B------:R-:W3:Y:S04]  /*281d0*/  LDL.LU R26, [R1+0x28] ;  /* 0x00002800011a7983 */ /* 0x000ee80000300800 */
[----:B------:R-:W3:Y:S04]  /*281e0*/  LDL.LU R27, [R1+0x2c] ;  /* 0x00002c00011b7983 */ /* 0x000ee80000300800 */
[----:B------:R-:W-:Y:S04]  /*281f0*/  STL.64 [R1+0xa0], R12 ;  /* 0x0000a00c01007387 */ /* 0x000fe80000100a00 */
[----:B------:R0:W-:Y:S04]  /*28200*/  STL.64 [R1+0xa8], R14 ;  /* 0x0000a80e01007387 */ /* 0x0001e80000100a00 */
[----:B0-----:R-:W4:Y:S04]  /*28210*/  LDL.LU.64 R14, [R1+0x18e0] ;  /* 0x0018e000010e7983 */ /* 0x001f280000300a00 */
[----:B------:R-:W2:Y:S04]  /*28220*/  LDL.LU.64 R12, [R1+0x18d8] ;  /* 0x0018d800010c7983 */ /* 0x000ea80000300a00 */
[----:B------:R0:W-:Y:S04]  /*28230*/  STL.64 [R1+0x1888], R22 ;  /* 0x0018881601007387 */ /* 0x0001e80000100a00 */
[----:B------:R-:W3:Y:S04]  /*28240*/  LDL.LU R20, [R1+0x10] ;  /* 0x0000100001147983 */ /* 0x000ee80000300800 */
[----:B------:R-:W3:Y:S04]  /*28250*/  LDL.LU R21, [R1+0x14] ;  /* 0x0000140001157983 */ /* 0x000ee80000300800 */
[----:B0-----:R-:W3:Y:S04]  /*28260*/  LDL.LU R22, [R1+0x18] ;  /* 0x0000180001167983 */ /* 0x001ee80000300800 */
        /* <DEDUP_REMOVED lines=9> */
[----:B------:R-:W3:-:S15]  /*28300*/  LDL.LU.64 R8, [R1+0x18b8] ;  /* 0x0018b80001087983 */ /* 0x000ede0000300a00 */
[----:B------:R-:W-:-:S02]  /*28310*/  NOP ;  /* 0x0000000000007918 */ /* 0x000fc40000000000 */
        /* <DEDUP_REMOVED lines=11> */
[----:B------:R-:W3:Y:S04]  /*283d0*/  LDL.LU.64 R16, [R1+0x18a8] ;  /* 0x0018a80001107983 */ /* 0x000ee80000300a00 */
[----:B------:R-:W3:Y:S02]  /*283e0*/  LDL.LU R11, [R1+0x1330] ;  /* 0x00133000010b7983 */ /* 0x000ee40000300800 */
[----:B---3--:R-:W-:-:S02]  /*283f0*/  IMAD R16, R16, 0x100, R11 ;  /* 0x0000010010107824 */ /* 0x008fc400078e020b */
[----:B------:R-:W-:Y:S01]  /*28400*/  HMMA.16816.F32 R8, R4, R8, R24 ;  /* 0x000000080408723c */ /* 0x000fe20000001818 */
[----:B------:R-:W3:Y:S04]  /*28410*/  LDL.LU.64 R26, [R1+0x18a0] ;  /* 0x0018a000011a7983 */ /* 0x000ee80000300a00 */
[----:B------:R-:W4:Y:S01]  /*28420*/  LDL.LU.64 R24, [R1+0x1898] ;  /* 0x0018980001187983 */ /* 0x000f220000300a00 */
[----:B------:R-:W-:-:S15]  /*28430*/  IMAD R17, R17, 0x100, R29 ;  /* 0x0000010011117824 */ /* 0x000fde00078e021d */
[----:B------:R-:W-:-:S02]  /*28440*/  NOP ;  /* 0x0000000000007918 */ /* 0x000fc40000000000 */
[----:B------:R0:W-:Y:S04]  /*28450*/  STL.64 [R1+0x20], R8 ;  /* 0x0000200801007387 */ /* 0x0001e80000100a00 */
[----:B------:R1:W-:Y:S04]  /*28460*/  STL.64 [R1+0x28], R10 ;  /* 0x0000280a01007387 */ /* 0x0003e80000100a00 */
[----:B0-----:R-:W3:Y:S04]  /*28470*/  LDL.LU R8, [R1] ;  /* 0x0000000001087983 */ /* 0x001ee80000300800 */
[----:B------:R-:W3:Y:S04]  /*28480*/  LDL.LU R9, [R1+0x4] ;  /* 0x0000040001097983 */ /* 0x000ee80000300800 */
[----:B-1----:R-:W3:Y:S04]  /*28490*/  LDL.LU R10, [R1+0x8] ;  /* 0x00000800010a7983 */ /* 0x002ee80000300800 */
[----:B------:R-:W3:Y:S04]  /*284a0*/  LDL.LU R11, [R1+0xc] ;  /* 0x00000c00010b7983 */ /* 0x000ee80000300800 */
[----:B------:R-:W2:Y:S01]  /*284b0*/  LDL.LU R29, [R1+0x1894] ;  /* 0x00189400011d7983 */ /* 0x000ea20000300800 */
[----:B------:R-:W-:Y:S01]  /*284c0*/  HMMA.16816.F32 R20, R4, R2, R20 ;  /* 0x000000020414723c */ /* 0x000fe20000001814 */
[----:B--2---:R-:W-:-:S02]  /*284d0*/  IMAD R18, R18, 0x100, R29 ;  /* 0x0000010012127824 */ /* 0x004fc400078e021d */
[----:B------:R-:W2:-:S15]  /*284e0*/  LDL.LU R29, [R1+0x1890] ;  /* 0x00189000011d7983 */ /* 0x000e9e0000300800 */
[----:B------:R-:W-:-:S05]  /*284f0*/  NOP ;  /* 0x0000000000007918 */ /* 0x000fca0000000000 */
[----:B------:R-:W-:Y:S04]  /*28500*/  STL.64 [R1+0x10], R20 ;  /* 0x0000101401007387 */ /* 0x000fe80000100a00 */
[----:B------:R0:W-:Y:S04]  /*28510*/  STL.64 [R1+0x18], R22 ;  /* 0x0000181601007387 */ /* 0x0001e80000100a00 */
[----:B0-----:R-:W3:Y:S01]  /*28520*/  LDL.LU.64 R22, [R1+0x1888] ;  /* 0x0018880001167983 */ /* 0x001ee20000300a00 */
[----:B----4-:R-:W-:Y:S01]  /*28530*/  IMAD R19, R19, 0x100, R24 ;  /* 0x0000010013137824 */ /* 0x010fe200078e0218 */
[----:B------:R-:W-:-:S02]  /*28540*/  F2FP.F16.E5M2.UNPACK_B R24, R25.H1 ;  /* 0x00000019ff18723e */ /* 0x000fc400030004ff */
[----:B------:R-:W-:Y:S02]  /*28550*/  F2FP.F16.E5M2.UNPACK_B R16, R16 ;  /* 0x00000010ff10723e */ /* 0x000fe400020004ff */
[----:B------:R-:W-:Y:S02]  /*28560*/  F2FP.F16.E5M2.UNPACK_B R17, R17 ;  /* 0x00000011ff11723e */ /* 0x000fe400020004ff */
[----:B------:R-:W-:Y:S02]  /*28570*/  F2FP.F16.E5M2.UNPACK_B R18, R18 ;  /* 0x00000012ff12723e */ /* 0x000fe400020004ff */
[----:B------:R-:W-:Y:S01]  /*28580*/  F2FP.F16.E5M2.UNPACK_B R19, R19 ;  /* 0x00000013ff13723e */ /* 0x000fe200020004ff */
[----:B---3--:R-:W-:Y:S01]  /*28590*/  HMMA.16816.F32 R4, R4, R22, R8 ;  /* 0x000000160404723c */ /* 0x008fe20000001808 */
[----:B--2---:R-:W-:-:S07]  /*285a0*/  F2FP.F16.E5M2.UNPACK_B R25, R29.H1 ;  /* 0x0000001dff19723e */ /* 0x004fce00030004ff */
[----:B------:R-:W-:-:S15]  /*285b0*/  HMMA.16816.F32 R8, R16, R24, R12 ;  /* 0x000000181008723c */ /* 0x000fde000000180c */
[----:B------:R-:W-:Y:S04]  /*285c0*/  STL.64 [R1], R4 ;  /* 0x0000000401007387 */ /* 0x000fe80000100a00 */
[----:B------:R0:W-:Y:S04]  /*285d0*/  STL.64 [R1+0x8], R6 ;  /* 0x0000080601007387 */ /* 0x0001e80000100a00 */
[----:B0-----:R-:W2:Y:S04]  /*285e0*/  LDL.LU R6, [R1+0x1368] ;  /* 0x0013680001067983 */ /* 0x001ea80000300800 */
[----:B------:R-:W3:Y:S04]  /*285f0*/  LDL.LU R15, [R1+0x1364] ;  /* 0x00136400010f7983 */ /* 0x000ee80000300800 */
[----:B------:R-:W-:Y:S04]  /*28600*/  STL.64 [R1+0x400], R8 ;  /* 0x0004000801007387 */ /* 0x000fe80000100a00 */
[----:B------:R-:W-:Y:S04]  /*28610*/  STL.64 [R1+0x408], R10 ;  /* 0x0004080a01007387 */ /* 0x000fe80000100a00 */
[----:B---3--:R-:W-:Y:S04]  /*28620*/  STL [R1+0x1858], R15 ;  /* 0x0018580f01007387 */ /* 0x008fe80000100800 */
[----:B------:R-:W2:Y:S04]  /*28630*/  LDL.LU R7, [R1+0x798] ;  /* 0x0007980001077983 */ /* 0x000ea80000300800 */
[----:B--2---:R0:W-:Y:S04]  /*28640*/  STL.64 [R1+0x1850], R6 ;  /* 0x0018500601007387 */ /* 0x0041e80000100a00 */
[----:B------:R-:W2:Y:S04]  /*28650*/  LDL.LU R4, [R1+0x90] ;  /* 0x0000900001047983 */ /* 0x000ea80000300800 */
[----:B--2---:R-:W-:Y:S04]  /*28660*/  STL [R1+0x185c], R4 ;  /* 0x00185c0401007387 */ /* 0x004fe80000100800 */
[----:B------:R-:W2:Y:S04]  /*28670*/  LDL.LU R5, [R1+0x94] ;  /* 0x0000940001057983 */ /* 0x000ea80000300800 */
[----:B--2---:R1:W-:Y:S04]  /*28680*/  STL [R1+0x1860], R5 ;  /* 0x0018600501007387 */ /* 0x0043e80000100800 */
[----:B0-----:R-:W2:Y:S04]  /*28690*/  LDL.LU R6, [R1+0x98] ;  /* 0x0000980001067983 */ /* 0x001ea80000300800 */
[----:B------:R-:W2:Y:S04]  /*286a0*/  LDL.LU R7, [R1+0x9c] ;  /* 0x00009c0001077983 */ /* 0x000ea80000300800 */
[----:B------:R-:W3:Y:S04]  /*286b0*/  LDL.LU R20, [R1+0x768] ;  /* 0x0007680001147983 */ /* 0x000ee80000300800 */
[----:B------:R-:W4:Y:S04]  /*286c0*/  LDL.LU R21, [R1+0x76c] ;  /* 0x00076c0001157983 */ /* 0x000f280000300800 */
[----:B------:R-:W4:Y:S04]  /*286d0*/  LDL.LU R10, [R1+0x778] ;  /* 0x00077800010a7983 */ /* 0x000f280000300800 */
[----:B------:R-:W4:Y:S04]  /*286e0*/  LDL.LU R11, [R1+0x77c] ;  /* 0x00077c00010b7983 */ /* 0x000f280000300800 */
[----:B-1----:R-:W3:Y:S04]  /*286f0*/  LDL.LU R5, [R1+0x1350] ;  /* 0x0013500001057983 */ /* 0x002ee80000300800 */
[----:B------:R-:W4:Y:S04]  /*28700*/  LDL.LU R12, [R1+0x134c] ;  /* 0x00134c00010c7983 */ /* 0x000f280000300800 */
[----:B------:R-:W3:Y:S04]  /*28710*/  LDL.LU R4, [R1+0x1358] ;  /* 0x0013580001047983 */ /* 0x000ee80000300800 */
[----:B--2---:R-:W-:Y:S04]  /*28720*/  STL.64 [R1+0x1870], R6 ;  /* 0x0018700601007387 */ /* 0x004fe80000100a00 */
[----:B---3--:R0:W-:Y:S04]  /*28730*/  STL.64 [R1+0x1868], R4 ;  /* 0x0018680401007387 */ /* 0x0081e80000100a00 */
[----:B0-----:R-:W2:Y:S04]  /*28740*/  LDL.LU R4, [R1+0x70] ;  /* 0x0000700001047983 */ /* 0x001ea80000300800 */
[----:B------:R-:W2:Y:S04]  /*28750*/  LDL.LU R5, [R1+0x74] ;  /* 0x0000740001057983 */ /* 0x000ea80000300800 */
[----:B------:R-:W3:Y:S04]  /*28760*/  LDL.LU R6, [R1+0x78] ;  /* 0x0000780001067983 */ /* 0x000ee80000300800 */
[----:B------:R-:W3:Y:S01]  /*28770*/  LDL.LU R7, [R1+0x7c] ;  /* 0x00007c0001077983 */ /* 0x000ee20000300800 */
[----:B------:R-:W-:-:S02]  /*28780*/  F2FP.F16.E5M2.UNPACK_B R22, R28.H1 ;  /* 0x0000001cff16723e */ /* 0x000fc400030004ff */
[----:B------:R-:W-:Y:S01]  /*28790*/  F2FP.F16.E5M2.UNPACK_B R23, R0.H1 ;  /* 0x00000000ff17723e */ /* 0x000fe200030004ff */
        /* <DEDUP_REMOVED lines=16> */
[----:B------:R-:W-:Y:S04]  /*288a0*/  STL.64 [R1+0x1838], R26 ;  /* 0x0018381a01007387 */ /* 0x000fe80000100a00 */
        /* <DEDUP_REMOVED lines=16> */
[----:B------:R-:W-:-:S02]  /*289b0*/  F2FP.F16.E5M2.UNPACK_B R20, R20.H1 ;  /* 0x00000014ff14723e */ /* 0x000fc400030004ff */
[----:B------:R-:W-:-:S07]  /*289c0*/  F2FP.F16.E5M2.UNPACK_B R21, R21.H1 ;  /* 0x00000015ff15723e */ /* 0x000fce00030004ff */
        /* <DEDUP_REMOVED lines=8> */
[----:B0-----:R-:W3:Y:S04]  /*28a50*/  LDL.LU R20, [R1+0x3e0] ;  /* 0x0003e00001147983 */ /* 0x001ee80000300800 */
[----:B------:R-:W3:Y:S04]  /*28a60*/  LDL.LU R21, [R1+0x3e4] ;  /* 0x0003e40001157983 */ /* 0x000ee80000300800 */
[----:B------:R-:W3:Y:S04]  /*28a70*/  LDL.LU R22, [R1+0x3e8] ;  /* 0x0003e80001167983 */ /* 0x000ee80000300800 */
[----:B------:R-:W3:Y:S01]  /*28a80*/  LDL.LU R23, [R1+0x3ec] ;  /* 0x0003ec0001177983 */ /* 0x000ee20000300800 */
[----:B----4-:R-:W-:-:S02]  /*28a90*/  IMAD R12, R12, 0x100, R5 ;  /* 0x000001000c0c7824 */ /* 0x010fc400078e0205 */
[----:B------:R-:W-:Y:S01]  /*28aa0*/  IMAD R13, R13, 0x100, R4 ;  /* 0x000001000d0d7824 */ /* 0x000fe200078e0204 */
[----:B------:R-:W3:Y:S04]  /*28ab0*/  LDL.LU R5, [R1+0x1860] ;  /* 0x0018600001057983 */ /* 0x000ee80000300800 */
[----:B------:R-:W3:Y:S01]  /*28ac0*/  LDL.LU R4, [R1+0x185c] ;  /* 0x00185c0001047983 */ /* 0x000ee20000300800 */
[----:B------:R-:W-:Y:S02]  /*28ad0*/  F2FP.F16.E5M2.UNPACK_B R10, R10.H1 ;  /* 0x0000000aff0a723e */ /* 0x000fe400030004ff */
[----:B------:R-:W-:Y:S02]  /*28ae0*/  F2FP.F16.E5M2.UNPACK_B R11, R11.H1 ;  /* 0x0000000bff0b723e */ /* 0x000fe400030004ff */
[----:B------:R-:W-:-:S02]  /*28af0*/  F2FP.F16.E5M2.UNPACK_B R8, R8.H1 ;  /* 0x00000008ff08723e */ /* 0x000fc400030004ff */
[----:B------:R-:W-:-:S07]  /*28b00*/  F2FP.F16.E5M2.UNPACK_B R9, R9.H1 ;  /* 0x00000009ff09723e */ /* 0x000fce00030004ff */
[C---:B--2---:R-:W-:Y:S01]  /*28b10*/  HMMA.16816.F32 R24, R16.reuse, R8, R24 ;  /* 0x000000081018723c */ /* 0x044fe20000001818 */
[----:B------:R-:W-:Y:S02]  /*28b20*/  IMAD R14, R14, 0x100, R15 ;  /* 0x000001000e0e7824 */ /* 0x000fe400078e020f */
[----:B------:R-:W2:Y:S03]  /*28b30*/  LDL.LU R15, [R1+0x1858] ;  /* 0x00185800010f7983 */ /* 0x000ea60000300800 */
[----:B---3--:R-:W-:-:S15]  /*28b40*/  HMMA.16816.F32 R4, R16, R10, R4 ;  /* 0x0000000a1004723c */ /* 0x008fde0000001804 */
[----:B------:R-:W-:-:S08]  /*28b50*/  NOP ;  /* 0x0000000000007918 */ /* 0x000fd00000000000 */
[----:B------:R-:W-:Y:S04]  /*28b60*/  STL.64 [R1+0x90], R4 ;  /* 0x0000900401007387 */ /* 0x000fe80000100a00 */
[----:B------:R0:W-:Y:S04]  /*28b70*/  STL.64 [R1+0x98], R6 ;  /* 0x0000980601007387 */ /* 0x0001e80000100a00 */
[----:B0-----:R-:W2:Y:S04]  /*28b80*/  LDL.LU.64 R6, [R1+0x1850] ;  /* 0x0018500001067983 */ /* 0x001ea80000300a00 */
[----:B------:R-:W-:Y:S04]  /*28b90*/  STL.64 [R1+0xc0], R24 ;  /* 0x0000c01801007387 */ /* 0x000fe80000100a00 */
[----:B------:R0:W-:Y:S04]  /*28ba0*/  STL.64 [R1+0xc8], R26 ;  /* 0x0000c81a01007387 */ /* 0x0001e80000100a00 */
[----:B0-----:R-:W3:Y:S04]  /*28bb0*/  LDL.LU.64 R26, [R1+0x1848] ;  /* 0x00184800011a7983 */ /* 0x001ee80000300a00 */
[----:B------:R-:W3:Y:S01]  /*28bc0*/  LDL.LU.64 R24, [R1+0x1840] ;  /* 0x0018400001187983 */ /* 0x000ee20000300a00 */
[----:B------:R-:W-:-:S02]  /*28bd0*/  F2FP.F16.E5M2.UNPACK_B R4, R3.H1 ;  /* 0x00000003ff04723e */ /* 0x000fc400030004ff */
[----:B------:R-:W-:-:S07]  /*28be0*/  F2FP.F16.E5M2.UNPACK_B R5, R29.H1 ;  /* 0x0000001dff05723e */ /* 0x000fce00030004ff */
[----:B------:R-:W-:Y:S01]  /*28bf0*/  HMMA.16816.F32 R20, R16, R4, R20 ;  /* 0x000000041014723c */ /* 0x000fe20000001814 */
[----:B------:R-:W-:Y:S01]  /*28c00*/  STL [R1+0x17e8], R9 ;  /* 0x0017e80901007387 */ /* 0x000fe20000100800 */
[----:B------:R-:W-:Y:S01]  /*28c10*/  F2FP.F16.E5M2.UNPACK_B R3, R0.H1 ;  /* 0x00000000ff03723e */ /* 0x000fe200030004ff */
[----:B--2---:R-:W-:Y:S01]  /*28c20*/  IMAD R15, R15, 0x100, R6 ;  /* 0x000001000f0f7824 */ /* 0x004fe200078e0206 */
[----:B------:R-:W-:Y:S02]  /*28c30*/  F2FP.F16.E5M2.UNPACK_B R6, R7.H1 ;  /* 0x00000007ff06723e */ /* 0x000fe400030004ff */
[----:B------:R-:W-:-:S07]  /*28c40*/  F2FP.F16.E5M2.UNPACK_B R7, R2.H1 ;  /* 0x00000002ff07723e */ /* 0x000fce00030004ff */
[----:B---3--:R-:W-:Y:S01]  /*28c50*/  HMMA.16816.F32 R24, R16, R6, R24 ;  /* 0x000000061018723c */ /* 0x008fe20000001818 */
[----:B------:R-:W-:-:S15]  /*28c60*/  F2FP.F16.E5M2.UNPACK_B R2, R28.H1 ;  /* 0x0000001cff02723e */ /* 0x000fde00030004ff */
[----:B------:R-:W-:-:S07]  /*28c70*/  NOP ;  /* 0x0000000000007918 */ /* 0x000fce0000000000 */
[----:B------:R0:W-:Y:S04]  /*28c80*/  STL.64 [R1+0x3f0], R24 ;  /* 0x0003f01801007387 */ /* 0x0001e80000100a00 */
[----:B------:R1:W-:Y:S04]  /*28c90*/  STL.64 [R1+0x3f8], R26 ;  /* 0x0003f81a01007387 */ /* 0x0003e80000100a00 */
[----:B0-----:R-:W2:Y:S04]  /*28ca0*/  LDL.LU R24, [R1+0x310] ;  /* 0x0003100001187983 */ /* 0x001ea80000300800 */
[----:B------:R-:W2:Y:S04]  /*28cb0*/  LDL.LU R25, [R1+0x314] ;  /* 0x0003140001197983 */ /* 0x000ea80000300800 */
[----:B-1----:R-:W2:Y:S04]  /*28cc0*/  LDL.LU R26, [R1+0x318] ;  /* 0x00031800011a7983 */ /* 0x002ea80000300800 */
[----:B------:R-:W2:Y:S04]  /*28cd0*/  LDL.LU R27, [R1+0x31c] ;  /* 0x00031c00011b7983 */ /* 0x000ea80000300800 */
[----:B------:R-:W3:Y:S04]  /*28ce0*/  LDL.LU R29, [R1+0x137c] ;  /* 0x00137c00011d7983 */ /* 0x000ee80000300800 */
[----:B------:R-:W4:Y:S04]  /*28cf0*/  LDL.LU R28, [R1+0x1388] ;  /* 0x00138800011c7983 */ /* 0x000f280000300800 */
[----:B------:R-:W4:Y:S04]  /*28d00*/  LDL.LU R0, [R1+0x1384] ;  /* 0x0013840001007983 */ /* 0x000f280000300800 */
[----:B------:R0:W-:Y:S04]  /*28d10*/  STL.64 [R1+0x3e0], R20 ;  /* 0x0003e01401007387 */ /* 0x0001e80000100a00 */
[----:B------:R1:W-:Y:S04]  /*28d20*/  STL.64 [R1+0x3e8], R22 ;  /* 0x0003e81601007387 */ /* 0x0003e80000100a00 */
[----:B0-----:R-:W3:Y:S04]  /*28d30*/  LDL.LU R20, [R1+0x300] ;  /* 0x0003000001147983 */ /* 0x001ee80000300800 */
[----:B------:R-:W3:Y:S04]  /*28d40*/  LDL.LU R21, [R1+0x304] ;  /* 0x0003040001157983 */ /* 0x000ee80000300800 */
[----:B-1----:R-:W3:Y:S04]  /*28d50*/  LDL.LU R22, [R1+0x308] ;  /* 0x0003080001167983 */ /* 0x002ee80000300800 */
[----:B------:R-:W3:Y:S04]  /*28d60*/  LDL.LU R23, [R1+0x30c] ;  /* 0x00030c0001177983 */ /* 0x000ee80000300800 */
[----:B------:R-:W2:Y:S04]  /*28d70*/  LDL.LU R9, [R1+0x1370] ;  /* 0x0013700001097983 */ /* 0x000ea80000300800 */
[----:B------:R-:W-:Y:S04]  /*28d80*/  STL.64 [R1+0x1808], R10 ;  /* 0x0018080a01007387 */ /* 0x000fe80000100a00 */
[----:B--2---:R-:W-:Y:S04]  /*28d90*/  STL.64 [R1+0x1800], R8 ;  /* 0x0018000801007387 */ /* 0x004fe80000100a00 */
[----:B------:R-:W-:Y:S04]  /*28da0*/  STL.64 [R1+0x17e0], R6 ;  /* 0x0017e00601007387 */ /* 0x000fe80000100a00 */
[----:B------:R0:W-:Y:S04]  /*28db0*/  STL.64 [R1+0x17d8], R4 ;  /* 0x0017d80401007387 */ /* 0x0001e80000100a00 */
[----:B0-----:R-:W2:Y:S04]  /*28dc0*/  LDL.LU R4, [R1+0x2c0] ;  /* 0x0002c00001047983 */ /* 0x001ea80000300800 */
[----:B------:R-:W2:Y:S04]  /*28dd0*/  LDL.LU R5, [R1+0x2c4] ;  /* 0x0002c40001057983 */ /* 0x000ea80000300800 */
[----:B------:R-:W4:Y:S04]  /*28de0*/  LDL.LU R6, [R1+0x2c8] ;  /* 0x0002c80001067983 */ /* 0x000f280000300800 */
[----:B------:R-:W4:Y:S04]  /*28df0*/  LDL.LU R7, [R1+0x2cc] ;  /* 0x0002cc0001077983 */ /* 0x000f280000300800 */
[----:B------:R-:W3:Y:S04]  /*28e00*/  LDL.LU R8, [R1+0x2e0] ;  /* 0x0002e00001087983 */ /* 0x000ee80000300800 */
[----:B------:R-:W3:Y:S04]  /*28e10*/  LDL.LU R9, [R1+0x2e4] ;  /* 0x0002e40001097983 */ /* 0x000ee80000300800 */
[----:B------:R-:W2:Y:S04]  /*28e20*/  LDL.LU R10, [R1+0x2e8] ;  /* 0x0002e800010a7983 */ /* 0x000ea80000300800 */
[----:B------:R-:W2:Y:S01]  /*28e30*/  LDL.LU R11, [R1+0x2ec] ;  /* 0x0002ec00010b7983 */ /* 0x000ea20000300800 */
[----:B------:R-:W-:Y:S03]  /*28e40*/  HMMA.16816.F32 R16, R16, R2, R24 ;  /* 0x000000021010723c */ /* 0x000fe60000001818 */
[----:B--2---:R-:W-:Y:S04]  /*28e50*/  STL.64 [R1+0x1818], R10 ;  /* 0x0018180a01007387 */ /* 0x004fe80000100a00 */
[----:B---3--:R0:W-:Y:S04]  /*28e60*/  STL.64 [R1+0x1810], R8 ;  /* 0x0018100801007387 */ /* 0x0081e80000100a00 */
[----:B0-----:R-:W2:Y:S04]  /*28e70*/  LDL.LU R8, [R1+0x2f0] ;  /* 0x0002f00001087983 */ /* 0x001ea80000300800 */
[----:B------:R-:W2:Y:S04]  /*28e80*/  LDL.LU R9, [R1+0x2f4] ;  /* 0x0002f40001097983 */ /* 0x000ea80000300800 */
[----:B------:R-:W2:Y:S04]  /*28e90*/  LDL.LU R10, [R1+0x2f8] ;  /* 0x0002f800010a7983 */ /* 0x000ea80000300800 */
[----:B------:R-:W2:Y:S04]  /*28ea0*/  LDL.LU R11, [R1+0x2fc] ;  /* 0x0002fc00010b7983 */ /* 0x000ea80000300800 */
[----:B----4-:R-:W-:Y:S04]  /*28eb0*/  STL.64 [R1+0x17f8], R6 ;  /* 0x0017f80601007387 */ /* 0x010fe80000100a00 */
[----:B------:R0:W-:Y:S04]  /*28ec0*/  STL.64 [R1+0x17f0], R4 ;  /* 0x0017f00401007387 */ /* 0x0001e80000100a00 */
[----:B0-----:R-:W3:Y:S04]  /*28ed0*/  LDL.LU R4, [R1+0x2d0] ;  /* 0x0002d00001047983 */ /* 0x001ee80000300800 */
[----:B------:R-:W3:Y:S04]  /*28ee0*/  LDL.LU R5, [R1+0x2d4] ;  /* 0x0002d40001057983 */ /* 0x000ee80000300800 */
[----:B------:R-:W3:Y:S04]  /*28ef0*/  LDL.LU R6, [R1+0x2d8] ;  /* 0x0002d80001067983 */ /* 0x000ee80000300800 */
[----:B------:R-:W3:Y:S04]  /*28f00*/  LDL.LU R7, [R1+0x2dc] ;  /* 0x0002dc0001077983 */ /* 0x000ee80000300800 */
[----:B------:R-:W4:Y:S04]  /*28f10*/  LDL.LU.64 R26, [R1+0x1838] ;  /* 0x00183800011a7983 */ /* 0x000f280000300a00 */
[----:B------:R-:W2:Y:S01]  /*28f20*/  LDL.LU.64 R24, [R1+0x1830] ;  /* 0x0018300001187983 */ /* 0x000ea20000300a00 */
[----:B------:R-:W-:-:S02]  /*28f30*/  F2FP.F16.E5M2.UNPACK_B R12, R12 ;  /* 0x0000000cff0c723e */ /* 0x000fc400020004ff */
[----:B------:R-:W-:Y:S02]  /*28f40*/  F2FP.F16.E5M2.UNPACK_B R13, R13 ;  /* 0x0000000dff0d723e */ /* 0x000fe400020004ff */
[----:B------:R-:W-:Y:S02]  /*28f50*/  F2FP.F16.E5M2.UNPACK_B R14, R14 ;  /* 0x0000000eff0e723e */ /* 0x000fe400020004ff */
[----:B------:R-:W-:Y:S01]  /*28f60*/  F2FP.F16.E5M2.UNPACK_B R15, R15 ;  /* 0x0000000fff0f723e */ /* 0x000fe200020004ff */
[----:B------:R0:W-:Y:S04]  /*28f70*/  STL.64 [R1+0x310], R16 ;  /* 0x0003101001007387 */ /* 0x0001e80000100a00 */
[----:B------:R1:W-:Y:S04]  /*28f80*/  STL.64 [R1+0x318], R18 ;  /* 0x0003181201007387 */ /* 0x0003e80000100a00 */
[----:B0-----:R-:W3:Y:S04]  /*28f90*/  LDL.LU R16, [R1+0x136c] ;  /* 0x00136c0001107983 */ /* 0x001ee80000300800 */
[----:B------:R-:W3:Y:S04]  /*28fa0*/  LDL.LU R17, [R1+0x1378] ;  /* 0x0013780001117983 */ /* 0x000ee80000300800 */
[----:B-1----:R-:W3:Y:S04]  /*28fb0*/  LDL.LU R18, [R1+0x1374] ;  /* 0x0013740001127983 */ /* 0x002ee80000300800 */
[----:B------:R-:W3:Y:S01]  /*28fc0*/  LDL.LU R19, [R1+0x1380] ;  /* 0x0013800001137983 */ /* 0x000ee20000300800 */
[----:B--2---:R-:W-:-:S15]  /*28fd0*/  HMMA.16816.F32 R20, R12, R24, R20 ;  /* 0x000000180c14723c */ /* 0x004fde0000001814 */
[----:B------:R-:W-:-:S08]  /*28fe0*/  NOP ;  /* 0x0000000000007918 */ /* 0x000fd00000000000 */
[----:B------:R-:W-:Y:S04]  /*28ff0*/  STL.64 [R1+0x450], R20 ;  /* 0x0004501401007387 */ /* 0x000fe80000100a00 */
[----:B------:R0:W-:Y:S04]  /*29000*/  STL.64 [R1+0x458], R22 ;  /* 0x0004581601007387 */ /* 0x0001e80000100a00 */
[----:B0-----:R-:W2:Y:S04]  /*29010*/  LDL.LU.64 R22, [R1+0x1828] ;  /* 0x0018280001167983 */ /* 0x001ea80000300a00 */
[----:B------:R-:W3:Y:S04]  /*29020*/  LDL.LU.64 R20, [R1+0x1820] ;  /* 0x0018200001147983 */ /* 0x000ee80000300a00 */
[----:B----4-:R-:W-:Y:S04]  /*29030*/  STL.64 [R1+0x17b0], R26 ;  /* 0x0017b01a01007387 */ /* 0x010fe80000100a00 */
[----:B------:R0:W-:Y:S04]  /*29040*/  STL.64 [R1+0x17a8], R24 ;  /* 0x0017a81801007387 */ /* 0x0001e80000100a00 */
[----:B0-----:R-:W4:Y:S04]  /*29050*/  LDL.LU R24, [R1+0x2b0] ;  /* 0x0002b00001187983 */ /* 0x001f280000300800 */
        /* <DEDUP_REMOVED lines=25> */
[----:B------:R-:W4:Y:S01]  /*291f0*/  LDL.LU.64 R8, [R1+0x1800] ;  /* 0x0018000001087983 */ /* 0x000f220000300a00 */
[----:B---3--:R-:W-:Y:S01]  /*29200*/  HMMA.16816.F32 R4, R12, R10, R4 ;  /* 0x0000000a0c04723c */ /* 0x008fe20000001804 */
[----:B----4-:R-:W-:-:S15]  /*29210*/  IMAD R16, R16, 0x100, R9 ;  /* 0x0000010010107824 */ /* 0x010fde00078e0209 */
[----:B------:R-:W-:-:S07]  /*29220*/  NOP ;  /* 0x0000000000007918 */ /* 0x000fce0000000000 */
[----:B------:R-:W-:Y:S04]  /*29230*/  STL.64 [R1+0x2e0], R4 ;  /* 0x0002e00401007387 */ /* 0x000fe80000100a00 */
[----:B------:R0:W-:Y:S04]  /*29240*/  STL.64 [R1+0x2e8], R6 ;  /* 0x0002e80601007387 */ /* 0x0001e80000100a00 */
[----:B0-----:R-:W3:Y:S04]  /*29250*/  LDL.LU.64 R6, [R1+0x17f8] ;  /* 0x0017f80001067983 */ /* 0x001ee80000300a00 */
[----:B------:R-:W3:Y:S04]  /*29260*/  LDL.LU.64 R4, [R1+0x17f0] ;  /* 0x0017f00001047983 */ /* 0x000ee80000300a00 */
[----:B------:R-:W3:Y:S02]  /*29270*/  LDL.LU R9, [R1+0x17e8] ;  /* 0x0017e80001097983 */ /* 0x000ee40000300800 */
[----:B---3--:R-:W-:-:S15]  /*29280*/  HMMA.16816.F32 R4, R12, R8, R4 ;  /* 0x000000080c04723c */ /* 0x008fde0000001804 */
[----:B------:R-:W-:-:S08]  /*29290*/  NOP ;  /* 0x0000000000007918 */ /* 0x000fd00000000000 */
[----:B------:R-:W-:Y:S04]  /*292a0*/  STL.64 [R1+0x2d0], R4 ;  /* 0x0002d00401007387 */ /* 0x000fe80000100a00 */
[----:B------:R0:W-:Y:S04]  /*292b0*/  STL.64 [R1+0x2d8], R6 ;  /* 0x0002d80601007387 */ /* 0x0001e80000100a00 */
[----:B0-----:R-:W2:Y:S04]  /*292c0*/  LDL.LU.64 R6, [R1+0x17e0] ;  /* 0x0017e00001067983 */ /* 0x001ea80000300a00 */
[----:B------:R-:W3:Y:S04]  /*292d0*/  LDL.LU.64 R4, [R1+0x17d8] ;  /* 0x0017d80001047983 */ /* 0x000ee80000300a00 */
        /* <DEDUP_REMOVED lines=19> */
[----:B--2---:R-:W-:Y:S03]  /*29410*/  HMMA.16816.F32 R12, R12, R2, R24 ;  /* 0x000000020c0c723c */ /* 0x004fe60000001818 */
[----:B------:R-:W2:Y:S04]  /*29420*/  LDL.LU.64 R26, [R1+0x17b0] ;  /* 0x0017b000011a7983 */ /* 0x000ea80000300a00 */
[----:B------:R-:W3:Y:S01]  /*29430*/  LDL.LU.64 R24, [R1+0x17a8] ;  /* 0x0017a80001187983 */ /* 0x000ee20000300a00 */
[----:B------:R-:W-:-:S02]  /*29440*/  IMAD R17, R18, 0x100, R17 ;  /* 0x0000010012117824 */ /* 0x000fc400078e0211 */
[----:B------:R-:W-:Y:S02]  /*29450*/  IMAD R18, R29, 0x100, R19 ;  /* 0x000001001d127824 */ /* 0x000fe400078e0213 */
[----:B------:R-:W-:Y:S01]  /*29460*/  IMAD R19, R0, 0x100, R28 ;  /* 0x0000010000137824 */ /* 0x000fe200078e021c */
[----:B------:R-:W-:Y:S02]  /*29470*/  F2FP.F16.E5M2.UNPACK_B R16, R16 ;  /* 0x00000010ff10723e */ /* 0x000fe400020004ff */
[----:B------:R-:W-:Y:S02]  /*29480*/  F2FP.F16.E5M2.UNPACK_B R17, R17 ;  /* 0x00000011ff11723e */ /* 0x000fe400020004ff */
[----:B------:R-:W-:Y:S02]  /*29490*/  F2FP.F16.E5M2.UNPACK_B R18, R18 ;  /* 0x00000012ff12723e */ /* 0x000fe400020004ff */
[----:B------:R-:W-:-:S04]  /*294a0*/  F2FP.F16.E5M2.UNPACK_B R19, R19 ;  /* 0x00000013ff13723e */ /* 0x000fc800020004ff */
[----:B------:R-:W-:Y:S04]  /*294b0*/  STL.64 [R1+0x2b0], R12 ;  /* 0x0002b00c01007387 */ /* 0x000fe80000100a00 */
[----:B------:R3:W-:Y:S02]  /*294c0*/  STL.64 [R1+0x2b8], R14 ;  /* 0x0002b80e01007387 */ /* 0x0007e40000100a00 */
[----:B---3--:R-:W-:Y:S02]  /*294d0*/  HMMA.16816.F32 R12, R16, R24, R4 ;  /* 0x00000018100c723c */ /* 0x008fe40000001804 */
[----:B------:R-:W3:-:S15]  /*294e0*/  LDL.LU R4, [R1+0x260] ;  /* 0x0002600001047983 */ /* 0x000ede0000300800 */
[----:B------:R-:W-:-:S06]  /*294f0*/  NOP ;  /* 0x0000000000007918 */ /* 0x000fcc0000000000 */
[----:B------:R-:W-:Y:S04]  /*29500*/  STL.64 [R1+0x3c0], R12 ;  /* 0x0003c00c01007387 */ /* 0x000fe80000100a00 */
[----:B------:R-:W-:Y:S04]  /*29510*/  STL.64 [R1+0x3c8], R14 ;  /* 0x0003c80e01007387 */ /* 0x000fe80000100a00 */
[----:B------:R-:W3:Y:S04]  /*29520*/  LDL.LU R5, [R1+0x264] ;  /* 0x0002640001057983 */ /* 0x000ee80000300800 */
[----:B------:R-:W4:Y:S04]  /*29530*/  LDL.LU R6, [R1+0x268] ;  /* 0x0002680001067983 */ /* 0x000f280000300800 */
[----:B------:R-:W4:Y:S04]  /*29540*/  LDL.LU R7, [R1+0x26c] ;  /* 0x00026c0001077983 */ /* 0x000f280000300800 */
[----:B----4-:R-:W-:Y:S04]  /*29550*/  STL.64 [R1+0x1780], R6 ;  /* 0x0017800601007387 */ /* 0x010fe80000100a00 */
[----:B---3--:R0:W-:Y:S04]  /*29560*/  STL.64 [R1+0x1778], R4 ;  /* 0x0017780401007387 */ /* 0x0081e80000100a00 */
        /* <DEDUP_REMOVED lines=52> */
[----:B------:R-:W3:Y:S04]  /*298b0*/  LDL.LU.64 R4, [R1+0x1788] ;  /* 0x0017880001047983 */ /* 0x000ee80000300a00 */
[----:B------:R-:W-:Y:S04]  /*298c0*/  STL.64 [R1+0x1728], R22 ;  /* 0x0017281601007387 */ /* 0x000fe80000100a00 */
[----:B------:R0:W-:Y:S01]  /*298d0*/  STL.64 [R1+0x1720], R20 ;  /* 0x0017201401007387 */ /* 0x0001e20000100a00 */
[----:B----4-:R-:W-:-:S03]  /*298e0*/  IMAD R12, R12, 0x100, R9 ;  /* 0x000001000c0c7824 */ /* 0x010fc600078e0209 */
[----:B0-----:R-:W4:Y:S04]  /*298f0*/  LDL.LU R20, [R1+0x240] ;  /* 0x0002400001147983 */ /* 0x001f280000300800 */
[----:B------:R-:W4:Y:S04]  /*29900*/  LDL.LU R21, [R1+0x244] ;  /* 0x0002440001157983 */ /* 0x000f280000300800 */
[----:B------:R-:W4:Y:S04]  /*29910*/  LDL.LU R22, [R1+0x248] ;  /* 0x0002480001167983 */ /* 0x000f280000300800 */
[----:B------:R-:W4:Y:S01]  /*29920*/  LDL.LU R23, [R1+0x24c] ;  /* 0x00024c0001177983 */ /* 0x000f220000300800 */
[----:B---3--:R-:W-:-:S15]  /*29930*/  HMMA.16816.F32 R4, R16, R10, R4 ;  /* 0x0000000a1004723c */ /* 0x008fde0000001804 */
[----:B------:R-:W-:-:S08]  /*29940*/  NOP ;  /* 0x0000000000007918 */ /* 0x000fd00000000000 */
        /* <DEDUP_REMOVED lines=11> */
[----:B------:R-:W-:Y:S04]  /*29a00*/  STL [R1+0x170c], R8 ;  /* 0x00170c0801007387 */ /* 0x000fe80000100800 */
[----:B------:R-:W-:Y:S01]  /*29a10*/  STL [R1+0x1708], R9 ;  /* 0x0017080901007387 */ /* 0x000fe20000100800 */
[----:B--2---:R-:W-:-:S15]  /*29a20*/  HMMA.16816.F32 R24, R16, R6, R24 ;  /* 0x000000061018723c */ /* 0x004fde0000001818 */
[----:B------:R-:W-:-:S08]  /*29a30*/  NOP ;  /* 0x0000000000007918 */ /* 0x000fd00000000000 */
[----:B------:R-:W-:Y:S04]  /*29a40*/  STL.64 [R1+0x3b0], R24 ;  /* 0x0003b01801007387 */ /* 0x000fe80000100a00 */
[----:B------:R0:W-:Y:S04]  /*29a50*/  STL.64 [R1+0x3b8], R26 ;  /* 0x0003b81a01007387 */ /* 0x0001e80000100a00 */
[----:B0-----:R-:W3:Y:S04]  /*29a60*/  LDL.LU.64 R26, [R1+0x1758] ;  /* 0x00175800011a7983 */ /* 0x001ee80000300a00 */
[----:B------:R-:W3:Y:S04]  /*29a70*/  LDL.LU.64 R24, [R1+0x1750] ;  /* 0x0017500001187983 */ /* 0x000ee80000300a00 */
[----:B------:R-:W-:Y:S01]  /*29a80*/  STL [R1+0x16f4], R7 ;  /* 0x0016f40701007387 */ /* 0x000fe20000100800 */
[----:B---3--:R-:W-:-:S15]  /*29a90*/  HMMA.16816.F32 R24, R16, R4, R24 ;  /* 0x000000041018723c */ /* 0x008fde0000001818 */
[----:B------:R-:W-:-:S08]  /*29aa0*/  NOP ;  /* 0x0000000000007918 */ /* 0x000fd00000000000 */
[----:B------:R-:W-:Y:S04]  /*29ab0*/  STL.64 [R1+0x260], R24 ;  /* 0x0002601801007387 */ /* 0x000fe80000100a00 */
[----:B------:R0:W-:Y:S04]  /*29ac0*/  STL.64 [R1+0x268], R26 ;  /* 0x0002681a01007387 */ /* 0x0001e80000100a00 */
[----:B0-----:R-:W2:Y:S04]  /*29ad0*/  LDL.LU.64 R26, [R1+0x1748] ;  /* 0x00174800011a7983 */ /* 0x001ea80000300a00 */
[----:B------:R-:W2:Y:S01]  /*29ae0*/  LDL.LU.64 R24, [R1+0x1740] ;  /* 0x0017400001187983 */ /* 0x000ea20000300a00 */
[----:B------:R-:W-:-:S02]  /*29af0*/  IMAD R13, R14, 0x100, R13 ;  /* 0x000001000e0d7824 */ /* 0x000fc400078e020d */
[----:B------:R-:W-:Y:S02]  /*29b00*/  IMAD R14, R29, 0x100, R15 ;  /* 0x000001001d0e7824 */ /* 0x000fe400078e020f */
[----:B------:R-:W-:Y:S01]  /*29b10*/  IMAD R15, R0, 0x100, R28 ;  /* 0x00000100000f7824 */ /* 0x000fe200078e021c */
[----:B------:R-:W3:Y:S04]  /*29b20*/  LDL.LU R29, [R1+0x13dc] ;  /* 0x0013dc00011d7983 */ /* 0x000ee80000300800 */
[----:B------:R-:W3:Y:S01]  /*29b30*/  LDL.LU R28, [R1+0x13d8] ;  /* 0x0013d800011c7983 */ /* 0x000ee20000300800 */
[----:B--2---:R-:W-:Y:S03]  /*29b40*/  HMMA.16816.F32 R16, R16, R2, R24 ;  /* 0x000000021010723c */ /* 0x004fe60000001818 */
[----:B------:R-:W2:Y:S04]  /*29b50*/  LDL.LU.64 R26, [R1+0x1738] ;  /* 0x00173800011a7983 */ /* 0x000ea80000300a00 */
[----:B------:R-:W4:Y:S01]  /*29b60*/  LDL.LU.64 R24, [R1+0x1730] ;  /* 0x0017300001187983 */ /* 0x000f220000300a00 */
[----:B------:R-:W-:-:S02]  /*29b70*/  F2FP.F16.E5M2.UNPACK_B R12, R12 ;  /* 0x0000000cff0c723e */ /* 0x000fc400020004ff */
[----:B------:R-:W-:Y:S02]  /*29b80*/  F2FP.F16.E5M2.UNPACK_B R13, R13 ;  /* 0x0000000dff0d723e */ /* 0x000fe400020004ff */
[----:B------:R-:W-:Y:S02]  /*29b90*/  F2FP.F16.E5M2.UNPACK_B R14, R14 ;  /* 0x0000000eff0e723e */ /* 0x000fe400020004ff */
[----:B------:R-:W-:-:S09]  /*29ba0*/  F2FP.F16.E5M2.UNPACK_B R15, R15 ;  /* 0x0000000fff0f723e */ /* 0x000fd200020004ff */
[----:B------:R0:W-:Y:S04]  /*29bb0*/  STL.64 [R1+0x250], R16 ;  /* 0x0002501001007387 */ /* 0x0001e80000100a00 */
[----:B------:R1:W-:Y:S04]  /*29bc0*/  STL.64 [R1+0x258], R18 ;  /* 0x0002581201007387 */ /* 0x0003e80000100a00 */
[----:B0-----:R-:W3:Y:S04]  /*29bd0*/  LDL.LU R16, [R1+0x220] ;  /* 0x0002200001107983 */ /* 0x001ee80000300800 */
[----:B------:R-:W3:Y:S04]  /*29be0*/  LDL.LU R17, [R1+0x224] ;  /* 0x0002240001117983 */ /* 0x000ee80000300800 */
[----:B-1----:R-:W3:Y:S04]  /*29bf0*/  LDL.LU R18, [R1+0x228] ;  /* 0x0002280001127983 */ /* 0x002ee80000300800 */
[----:B------:R-:W3:Y:S01]  /*29c00*/  LDL.LU R19, [R1+0x22c] ;  /* 0x00022c0001137983 */ /* 0x000ee20000300800 */
[----:B----4-:R-:W-:-:S15]  /*29c10*/  HMMA.16816.F32 R20, R12, R24, R20 ;  /* 0x000000180c14723c */ /* 0x010fde0000001814 */
[----:B------:R-:W-:-:S08]  /*29c20*/  NOP ;  /* 0x0000000000007918 */ /* 0x000fd00000000000 */
[----:B------:R-:W-:Y:S04]  /*29c30*/  STL.64 [R1+0x3a0], R20 ;  /* 0x0003a01401007387 */ /* 0x000fe80000100a00 */
[----:B------:R0:W-:Y:S04]  /*29c40*/  STL.64 [R1+0x3a8], R22 ;  /* 0x0003a81601007387 */ /* 0x0001e80000100a00 */
[----:B0-----:R-:W4:Y:S04]  /*29c50*/  LDL.LU.64 R22, [R1+0x1728] ;  /* 0x0017280001167983 */ /* 0x001f280000300a00 */
[----:B------:R-:W3:Y:S04]  /*29c60*/  LDL.LU.64 R20, [R1+0x1720] ;  /* 0x0017200001147983 */ /* 0x000ee80000300a00 */
[----:B--2---:R-:W-:Y:S04]  /*29c70*/  STL.64 [R1+0x16c8], R26 ;  /* 0x0016c81a01007387 */ /* 0x004fe80000100a00 */
[----:B------:R0:W-:Y:S04]  /*29c80*/  STL.64 [R1+0x16c0], R24 ;  /* 0x0016c01801007387 */ /* 0x0001e80000100a00 */
[----:B0-----:R-:W4:Y:S04]  /*29c90*/  LDL.LU R24, [R1+0x230] ;  /* 0x0002300001187983 */ /* 0x001f280000300800 */
[----:B------:R-:W4:Y:S04]  /*29ca0*/  LDL.LU R25, [R1+0x234] ;  /* 0x0002340001197983 */ /* 0x000f280000300800 */
[----:B------:R-:W4:Y:S04]  /*29cb0*/  LDL.LU R26, [R1+0x238] ;  /* 0x00023800011a7983 */ /* 0x000f280000300800 */
[----:B------:R-:W4:Y:S01]  /*29cc0*/  LDL.LU R27, [R1+0x23c] ;  /* 0x00023c00011b7983 */ /* 0x000f220000300800 */
[C---:B---3--:R-:W-:Y:S06]  /*29cd0*/  HMMA.16816.F32 R16, R12.reuse, R20, R16 ;  /* 0x000000140c10723c */ /* 0x048fec0000001810 */
[----:B----4-:R-:W-:-:S15]  /*29ce0*/  HMMA.16816.F32 R24, R12, R22, R24 ;  /* 0x000000160c18723c */ /* 0x010fde0000001818 */
[----:B------:R-:W-:-:S08]  /*29cf0*/  NOP ;  /* 0x0000000000007918 */ /* 0x000fd00000000000 */
[----:B------:R0:W-:Y:S04]  /*29d00*/  STL.64 [R1+0x240], R24 ;  /* 0x0002401801007387 */ /* 0x0001e80000100a00 */
[----:B------:R1:W-:Y:S04]  /*29d10*/  STL.64 [R1+0x248], R26 ;  /* 0x0002481a01007387 */ /* 0x0003e80000100a00 */
[----:B0-----:R-:W2:Y:S04]  /*29d20*/  LDL.LU R24, [R1+0x1f0] ;  /* 0x0001f00001187983 */ /* 0x001ea80000300800 */
[----:B------:R0:W-:Y:S04]  /*29d30*/  STL.64 [R1+0x230], R16 ;  /* 0x0002301001007387 */ /* 0x0001e80000100a00 */
[----:B------:R-:W-:Y:S04]  /*29d40*/  STL.64 [R1+0x238], R18 ;  /* 0x0002381201007387 */ /* 0x000fe80000100a00 */
[----:B------:R-:W2:Y:S04]  /*29d50*/  LDL.LU R25, [R1+0x1f4] ;  /* 0x0001f40001197983 */ /* 0x000ea80000300800 */
[----:B-1----:R-:W3:Y:S04]  /*29d60*/  LDL.LU R26, [R1+0x1f8] ;  /* 0x0001f800011a7983 */ /* 0x002ee80000300800 */
[----:B------:R-:W3:Y:S04]  /*29d70*/  LDL.LU R27, [R1+0x1fc] ;  /* 0x0001fc00011b7983 */ /* 0x000ee80000300800 */
[----:B------:R-:W4:Y:S04]  /*29d80*/  LDL.LU R8, [R1+0x13b4] ;  /* 0x0013b40001087983 */ /* 0x000f280000300800 */
[----:B0-----:R-:W4:Y:S04]  /*29d90*/  LDL.LU R16, [R1+0x13b0] ;  /* 0x0013b00001107983 */ /* 0x001f280000300800 */
[----:B------:R-:W4:Y:S04]  /*29da0*/  LDL.LU R9, [R1+0x13bc] ;  /* 0x0013bc0001097983 */ /* 0x000f280000300800 */
[----:B------:R-:W4:Y:S04]  /*29db0*/  LDL.LU R17, [R1+0x13b8] ;  /* 0x0013b80001117983 */ /* 0x000f280000300800 */
        /* <DEDUP_REMOVED lines=24> */
[C---:B--2---:R-:W-:Y:S01]  /*29f40*/  HMMA.16816.F32 R4, R12.reuse, R10, R4 ;  /* 0x0000000a0c04723c */ /* 0x044fe20000001804 */
[----:B---3--:R-:W-:Y:S04]  /*29f50*/  STL.64 [R1+0x16e8], R26 ;  /* 0x0016e81a01007387 */ /* 0x008fe80000100a00 */
[----:B------:R0:W-:Y:S04]  /*29f60*/  STL.64 [R1+0x16e0], R24 ;  /* 0x0016e01801007387 */ /* 0x0001e80000100a00 */
        /* <DEDUP_REMOVED lines=13> */
[----:B------:R-:W4:Y:S04]  /*2a040*/  LDL.LU.64 R4, [R1+0x1710] ;  /* 0x0017100001047983 */ /* 0x000f280000300a00 */
[----:B------:R-:W4:Y:S04]  /*2a050*/  LDL.LU R8, [R1+0x170c] ;  /* 0x00170c0001087983 */ /* 0x000f280000300800 */
[----:B------:R-:W4:Y:S02]  /*2a060*/  LDL.LU R9, [R1+0x1708] ;  /* 0x0017080001097983 */ /* 0x000f240000300800 */
[----:B----4-:R-:W-:-:S15]  /*2a070*/  HMMA.16816.F32 R4, R12, R8, R4 ;  /* 0x000000080c04723c */ /* 0x010fde0000001804 */
[----:B------:R-:W-:-:S08]  /*2a080*/  NOP ;  /* 0x0000000000007918 */ /* 0x000fd00000000000 */
[----:B------:R-:W-:Y:S04]  /*2a090*/  STL.64 [R1+0x210], R4 ;  /* 0x0002100401007387 */ /* 0x000fe80000100a00 */
[----:B------:R0:W-:Y:S04]  /*2a0a0*/  STL.64 [R1+0x218], R6 ;  /* 0x0002180601007387 */ /* 0x0001e80000100a00 */
[----:B0-----:R-:W4:Y:S04]  /*2a0b0*/  LDL.LU.64 R6, [R1+0x1700] ;  /* 0x0017000001067983 */ /* 0x001f280000300a00 */
[----:B------:R-:W3:Y:S04]  /*2a0c0*/  LDL.LU.64 R4, [R1+0x16f8] ;  /* 0x0016f80001047983 */ /* 0x000ee80000300a00 */
[----:B------:R-:W-:Y:S04]  /*2a0d0*/  STL.64 [R1+0x1698], R10 ;  /* 0x0016980a01007387 */ /* 0x000fe80000100a00 */
[----:B------:R0:W-:Y:S04]  /*2a0e0*/  STL.64 [R1+0x1690], R8 ;  /* 0x0016900801007387 */ /* 0x0001e80000100a00 */
[----:B0-----:R-:W2:Y:S04]  /*2a0f0*/  LDL.LU R8, [R1+0x1c0] ;  /* 0x0001c00001087983 */ /* 0x001ea80000300800 */
[----:B------:R-:W2:Y:S04]  /*2a100*/  LDL.LU R9, [R1+0x1c4] ;  /* 0x0001c40001097983 */ /* 0x000ea80000300800 */
[----:B------:R-:W3:Y:S04]  /*2a110*/  LDL.LU R10, [R1+0x1c8] ;  /* 0x0001c800010a7983 */ /* 0x000ee80000300800 */
[----:B------:R-:W3:Y:S01]  /*2a120*/  LDL.LU R11, [R1+0x1cc] ;  /* 0x0001cc00010b7983 */ /* 0x000ee20000300800 */
[----:B----4-:R-:W-:-:S03]  /*2a130*/  IMAD R18, R18, 0x100, R7 ;  /* 0x0000010012127824 */ /* 0x010fc600078e0207 */
[----:B---3--:R-:W-:Y:S04]  /*2a140*/  STL.64 [R1+0x16a8], R10 ;  /* 0x0016a80a01007387 */ /* 0x008fe80000100a00 */
[----:B--2---:R0:W-:Y:S04]  /*2a150*/  STL.64 [R1+0x16a0], R8 ;  /* 0x0016a00801007387 */ /* 0x0041e80000100a00 */
[----:B0-----:R-:W2:Y:S04]  /*2a160*/  LDL.LU R8, [R1+0x1d0] ;  /* 0x0001d00001087983 */ /* 0x001ea80000300800 */
[----:B------:R-:W2:Y:S04]  /*2a170*/  LDL.LU R9, [R1+0x1d4] ;  /* 0x0001d40001097983 */ /* 0x000ea80000300800 */
[----:B------:R-:W2:Y:S04]  /*2a180*/  LDL.LU R10, [R1+0x1d8] ;  /* 0x0001d800010a7983 */ /* 0x000ea80000300800 */
[----:B------:R-:W2:Y:S04]  /*2a190*/  LDL.LU R11, [R1+0x1dc] ;  /* 0x0001dc00010b7983 */ /* 0x000ea80000300800 */
[----:B------:R-:W3:Y:S01]  /*2a1a0*/  LDL.LU R7, [R1+0x16f4] ;  /* 0x0016f40001077983 */ /* 0x000ee20000300800 */
[----:B------:R-:W-:-:S03]  /*2a1b0*/  IMAD R19, R19, 0x100, R0 ;  /* 0x0000010013137824 */ /* 0x000fc600078e0200 */
        /* <DEDUP_REMOVED lines=18> */
[----:B------:R-:W3:Y:S04]  /*2a2e0*/  LDL.LU.64 R26, [R1+0x16c8] ;  /* 0x0016c800011a7983 */ /* 0x000ee80000300a00 */
[----:B------:R-:W2:-:S15]  /*2a2f0*/  LDL.LU.64 R24, [R1+0x16c0] ;  /* 0x0016c00001187983 */ /* 0x000e9e0000300a00 */
[----:B------:R-:W-:-:S03]  /*2a300*/  NOP ;  /* 0x0000000000007918 */ /* 0x000fc60000000000 */
[----:B------:R-:W-:Y:S04]  /*2a310*/  STL.64 [R1+0x1f0], R12 ;  /* 0x0001f00c01007387 */ /* 0x000fe80000100a00 */
[----:B------:R0:W-:Y:S04]  /*2a320*/  STL.64 [R1+0x1f8], R14 ;  /* 0x0001f80e01007387 */ /* 0x0001e80000100a00 */
[----:B0-----:R-:W4:Y:S04]  /*2a330*/  LDL.LU R14, [R1+0x13d4] ;  /* 0x0013d400010e7983 */ /* 0x001f280000300800 */
[----:B------:R-:W4:Y:S01]  /*2a340*/  LDL.LU R15, [R1+0x13d0] ;  /* 0x0013d000010f7983 */ /* 0x000f220000300800 */
[----:B--2---:R-:W-:-:S15]  /*2a350*/  HMMA.16816.F32 R20, R16, R24, R20 ;  /* 0x000000181014723c */ /* 0x004fde0000001814 */
[----:B------:R-:W-:-:S08]  /*2a360*/  NOP ;  /* 0x0000000000007918 */ /* 0x000fd00000000000 */
[----:B------:R-:W-:Y:S04]  /*2a370*/  STL.64 [R1+0x380], R20 ;  /* 0x0003801401007387 */ /* 0x000fe80000100a00 */
[----:B------:R0:W-:Y:S04]  /*2a380*/  STL.64 [R1+0x388], R22 ;  /* 0x0003881601007387 */ /* 0x0001e80000100a00 */
[----:B0-----:R-:W2:Y:S04]  /*2a390*/  LDL.LU.64 R22, [R1+0x16b8] ;  /* 0x0016b80001167983 */ /* 0x001ea80000300a00 */
[----:B------:R-:W4:Y:S04]  /*2a3a0*/  LDL.LU.64 R20, [R1+0x16b0] ;  /* 0x0016b00001147983 */ /* 0x000f280000300a00 */
[----:B---3--:R-:W-:Y:S04]  /*2a3b0*/  STL.64 [R1+0x1660], R26 ;  /* 0x0016601a01007387 */ /* 0x008fe80000100a00 */
        /* <DEDUP_REMOVED lines=22> */
[----:B------:R-:W2:Y:S01]  /*2a520*/  LDL.LU R23, [R1+0x1bc] ;  /* 0x0001bc0001177983 */ /* 0x000ea20000300800 */
[----:B------:R-:W-:-:S02]  /*2a530*/  IMAD R13, R28, 0x100, R29 ;  /* 0x000001001c0d7824 */ /* 0x000fc400078e021d */
[----:B------:R-:W-:Y:S01]  /*2a540*/  IMAD R12, R15, 0x100, R14 ;  /* 0x000001000f0c7824 */ /* 0x000fe200078e020e */
[----:B--2---:R-:W-:-:S15]  /*2a550*/  HMMA.16816.F32 R20, R16, R10, R20 ;  /* 0x0000000a1014723c */ /* 0x004fde0000001814 */
[----:B------:R-:W-:-:S08]  /*2a560*/  NOP ;  /* 0x0000000000007918 */ /* 0x000fd00000000000 */
[----:B------:R-:W-:Y:S04]  /*2a570*/  STL.64 [R1+0x1c0], R20 ;  /* 0x0001c01401007387 */ /* 0x000fe80000100a00 */
[----:B------:R3:W-:Y:S04]  /*2a580*/  STL.64 [R1+0x1c8], R22 ;  /* 0x0001c81601007387 */ /* 0x0007e80000100a00 */
[----:B------:R-:W2:Y:S04]  /*2a590*/  LDL.LU R28, [R1+0x13e4] ;  /* 0x0013e400011c7983 */ /* 0x000ea80000300800 */
[----:B------:R-:W2:Y:S01]  /*2a5a0*/  LDL.LU R14, [R1+0x13e0] ;  /* 0x0013e000010e7983 */ /* 0x000ea20000300800 */
[----:B---3--:R-:W-:-:S15]  /*2a5b0*/  HMMA.16816.F32 R20, R16, R8, R24 ;  /* 0x000000081014723c */ /* 0x008fde0000001818 */
[----:B------:R-:W-:-:S08]  /*2a5c0*/  NOP ;  /* 0x0000000000007918 */ /* 0x000fd00000000000 */
[----:B------:R-:W-:Y:S04]  /*2a5d0*/  STL.64 [R1+0x1b0], R20 ;  /* 0x0001b01401007387 */ /* 0x000fe80000100a00 */
[----:B------:R-:W-:Y:S04]  /*2a5e0*/  STL.64 [R1+0x1b8], R22 ;  /* 0x0001b81601007387 */ /* 0x000fe80000100a00 */
        /* <DEDUP_REMOVED lines=11> */
[----:B------:R-:W4:Y:S04]  /*2a6a0*/  LDL.LU R27, [R1+0x36c] ;  /* 0x00036c00011b7983 */ /* 0x000f280000300800 */
[----:B----4-:R-:W-:Y:S04]  /*2a6b0*/  STL.64 [R1+0x1680], R26 ;  /* 0x0016801a01007387 */ /* 0x010fe80000100a00 */
[----:B--2---:R0:W-:Y:S04]  /*2a6c0*/  STL.64 [R1+0x1678], R24 ;  /* 0x0016781801007387 */ /* 0x0041e80000100a00 */
        /* <DEDUP_REMOVED lines=8> */
[----:B------:R-:W-:Y:S04]  /*2a750*/  STL.64 [R1+0x1630], R10 ;  /* 0x0016300a01007387 */ /* 0x000fe80000100a00 */
[----:B------:R0:W-:Y:S04]  /*2a760*/  STL.64 [R1+0x1628], R8 ;  /* 0x0016280801007387 */ /* 0x0001e80000100a00 */
[----:B0-----:R-:W4:Y:S04]  /*2a770*/  LDL.LU R8, [R1+0x160] ;  /* 0x0001600001087983 */ /* 0x001f280000300800 */
[----:B------:R-:W4:Y:S04]  /*2a780*/  LDL.LU R9, [R1+0x164] ;  /* 0x0001640001097983 */ /* 0x000f280000300800 */
[----:B------:R-:W4:Y:S04]  /*2a790*/  LDL.LU R10, [R1+0x168] ;  /* 0x00016800010a7983 */ /* 0x000f280000300800 */
[----:B------:R-:W4:Y:S01]  /*2a7a0*/  LDL.LU R11, [R1+0x16c] ;  /* 0x00016c00010b7983 */ /* 0x000f220000300800 */
[----:B------:R-:W-:-:S02]  /*2a7b0*/  IMAD R14, R14, 0x100, R28 ;  /* 0x000001000e0e7824 */ /* 0x000fc400078e021c */
[----:B---3--:R-:W-:Y:S01]  /*2a7c0*/  IMAD R15, R15, 0x100, R29 ;  /* 0x000001000f0f7824 */ /* 0x008fe200078e021d */
[C---:B--2---:R-:W-:Y:S01]  /*2a7d0*/  HMMA.16816.F32 R24, R16.reuse, R6, R24 ;  /* 0x000000061018723c */ /* 0x044fe20000001818 */
[----:B----4-:R-:W-:Y:S04]  /*2a7e0*/  STL.64 [R1+0x1640], R10 ;  /* 0x0016400a01007387 */ /* 0x010fe80000100a00 */
[----:B------:R0:W-:Y:S04]  /*2a7f0*/  STL.64 [R1+0x1638], R8 ;  /* 0x0016380801007387 */ /* 0x0001e80000100a00 */
[----:B0-----:R-:W2:Y:S04]  /*2a800*/  LDL.LU R8, [R1+0x170] ;  /* 0x0001700001087983 */ /* 0x001ea80000300800 */
[----:B------:R-:W2:Y:S04]  /*2a810*/  LDL.LU R9, [R1+0x174] ;  /* 0x0001740001097983 */ /* 0x000ea80000300800 */
[----:B------:R-:W2:Y:S04]  /*2a820*/  LDL.LU R10, [R1+0x178] ;  /* 0x00017800010a7983 */ /* 0x000ea80000300800 */
[----:B------:R-:W2:Y:S04]  /*2a830*/  LDL.LU R11, [R1+0x17c] ;  /* 0x00017c00010b7983 */ /* 0x000ea80000300800 */
        /* <DEDUP_REMOVED lines=37> */
[----:B--2---:R0:W-:Y:S04]  /*2aa90*/  STL.64 [R1+0x15f0], R26 ;  /* 0x0015f01a01007387 */ /* 0x0041e80000100a00 */
[----:B0-----:R-:W2:Y:S04]  /*2aaa0*/  LDL.LU R26, [R1+0x1404] ;  /* 0x00140400011a7983 */ /* 0x001ea80000300800 */
[----:B------:R-:W2:Y:S04]  /*2aab0*/  LDL.LU R27, [R1+0x140c] ;  /* 0x00140c00011b7983 */ /* 0x000ea80000300800 */
[----:B------:R0:W-:Y:S04]  /*2aac0*/  STL.64 [R1+0x15e8], R24 ;  /* 0x0015e81801007387 */ /* 0x0001e80000100a00 */
[----:B0-----:R-:W2:Y:S04]  /*2aad0*/  LDL.LU R24, [R1+0x13f4] ;  /* 0x0013f40001187983 */ /* 0x001ea80000300800 */
[----:B------:R-:W2:Y:S01]  /*2aae0*/  LDL.LU R25, [R1+0x13fc] ;  /* 0x0013fc0001197983 */ /* 0x000ea20000300800 */
[----:B----4-:R-:W-:-:S15]  /*2aaf0*/  HMMA.16816.F32 R8, R12, R22, R8 ;  /* 0x000000160c08723c */ /* 0x010fde0000001808 */
        /* <DEDUP_REMOVED lines=17> */
[----:B--2---:R-:W-:-:S02]  /*2ac10*/  IMAD R16, R16, 0x100, R24 ;  /* 0x0000010010107824 */ /* 0x004fc400078e0218 */
[----:B------:R-:W-:Y:S02]  /*2ac20*/  IMAD R17, R17, 0x100, R25 ;  /* 0x0000010011117824 */ /* 0x000fe400078e0219 */
[----:B------:R-:W-:Y:S02]  /*2ac30*/  IMAD R18, R18, 0x100, R26 ;  /* 0x0000010012127824 */ /* 0x000fe400078e021a */
[----:B------:R-:W-:Y:S01]  /*2ac40*/  IMAD R19, R19, 0x100, R27 ;  /* 0x0000010013137824 */ /* 0x000fe200078e021b */
[C---:B---3--:R-:W-:Y:S06]  /*2ac50*/  HMMA.16816.F32 R4, R12.reuse, R10, R4 ;  /* 0x0000000a0c04723c */ /* 0x048fec0000001804 */
[----:B----4-:R-:W-:-:S15]  /*2ac60*/  HMMA.16816.F32 R20, R12, R8, R20 ;  /* 0x000000080c14723c */ /* 0x010fde0000001814 */
[----:B------:R-:W-:-:S02]  /*2ac70*/  NOP ;  /* 0x0000000000007918 */ /* 0x000fc40000000000 */
[----:B------:R-:W-:Y:S04]  /*2ac80*/  STL.64 [R1+0x160], R4 ;  /* 0x0001600401007387 */ /* 0x000fe80000100a00 */
[----:B------:R0:W-:Y:S04]  /*2ac90*/  STL.64 [R1+0x168], R6 ;  /* 0x0001680601007387 */ /* 0x0001e80000100a00 */
[----:B0-----:R-:W2:Y:S04]  /*2aca0*/  LDL.LU.64 R6, [R1+0x1620] ;  /* 0x0016200001067983 */ /* 0x001ea80000300a00 */
[----:B------:R-:W3:Y:S04]  /*2acb0*/  LDL.LU.64 R4, [R1+0x1618] ;  /* 0x0016180001047983 */ /* 0x000ee80000300a00 */
[----:B------:R-:W-:Y:S04]  /*2acc0*/  STL.64 [R1+0x15c0], R10 ;  /* 0x0015c00a01007387 */ /* 0x000fe80000100a00 */
[----:B------:R0:W-:Y:S04]  /*2acd0*/  STL.64 [R1+0x15b8], R8 ;  /* 0x0015b80801007387 */ /* 0x0001e80000100a00 */
[----:B------:R-:W-:Y:S04]  /*2ace0*/  STL.64 [R1+0x150], R20 ;  /* 0x0001501401007387 */ /* 0x000fe80000100a00 */
[----:B------:R-:W-:Y:S04]  /*2acf0*/  STL.64 [R1+0x158], R22 ;  /* 0x0001581601007387 */ /* 0x000fe80000100a00 */
[----:B0-----:R-:W4:Y:S04]  /*2ad00*/  LDL.LU R8, [R1+0x100] ;  /* 0x0001000001087983 */ /* 0x001f280000300800 */
[----:B------:R-:W4:Y:S04]  /*2ad10*/  LDL.LU R9, [R1+0x104] ;  /* 0x0001040001097983 */ /* 0x000f280000300800 */
[----:B------:R-:W2:Y:S04]  /*2ad20*/  LDL.LU R10, [R1+0x108] ;  /* 0x00010800010a7983 */ /* 0x000ea80000300800 */
[----:B------:R-:W2:Y:S04]  /*2ad30*/  LDL.LU R11, [R1+0x10c] ;  /* 0x00010c00010b7983 */ /* 0x000ea80000300800 */
[----:B------:R-:W3:Y:S04]  /*2ad40*/  LDL.LU R24, [R1+0x130] ;  /* 0x0001300001187983 */ /* 0x000ee80000300800 */
        /* <DEDUP_REMOVED lines=19> */
[----:B--2---:R0:W-:Y:S04]  /*2ae80*/  STL.64 [R1+0x15d0], R10 ;  /* 0x0015d00a01007387 */ /* 0x0041e80000100a00 */
[----:B------:R1:W-:Y:S01]  /*2ae90*/  STL.64 [R1+0x15c8], R8 ;  /* 0x0015c80801007387 */ /* 0x0003e20000100a00 */
[----:B0-----:R-:W-:-:S03]  /*2aea0*/  IMAD.MOV.U32 R11, RZ, RZ, R0 ;  /* 0x000000ffff0b7224 */ /* 0x001fc600078e0000 */
[----:B-1----:R-:W2:Y:S01]  /*2aeb0*/  LDL.LU R8, [R1+0x110] ;  /* 0x0001100001087983 */ /* 0x002ea20000300800 */
[----:B------:R-:W-:-:S03]  /*2aec0*/  IMAD.MOV.U32 R10, RZ, RZ, R28 ;  /* 0x000000ffff0a7224 */ /* 0x000fc600078e001c */
[----:B------:R-:W2:Y:S01]  /*2aed0*/  LDL.LU R0, [R1+0x1414] ;  /* 0x0014140001007983 */ /* 0x000ea20000300800 */
[----:B------:R-:W-:-:S03]  /*2aee0*/  IMAD.MOV.U32 R9, RZ, RZ, R29 ;  /* 0x000000ffff097224 */ /* 0x000fc600078e001d */
[----:B------:R-:W2:Y:S04]  /*2aef0*/  LDL.LU R28, [R1+0x1420] ;  /* 0x00142000011c7983 */ /* 0x000ea80000300800 */
[----:B------:R-:W2:Y:S01]  /*2af00*/  LDL.LU R29, [R1+0x142c] ;  /* 0x00142c00011d7983 */ /* 0x000ea20000300800 */
        /* <DEDUP_REMOVED lines=13> */
[----:B------:R0:W-:Y:S04]  /*2afe0*/  STL.64 [R1+0x1590], R4 ;  /* 0x0015900401007387 */ /* 0x0001e80000100a00 */
[----:B0-----:R-:W4:Y:S04]  /*2aff0*/  LDL.LU R4, [R1+0xe0] ;  /* 0x0000e00001047983 */ /* 0x001f280000300800 */
[----:B------:R-:W4:Y:S04]  /*2b000*/  LDL.LU R5, [R1+0xe4] ;  /* 0x0000e40001057983 */ /* 0x000f280000300800 */
[----:B------:R-:W2:Y:S04]  /*2b010*/  LDL.LU R6, [R1+0xe8] ;  /* 0x0000e80001067983 */ /* 0x000ea80000300800 */
[----:B------:R-:W2:Y:S01]  /*2b020*/  LDL.LU R7, [R1+0xec] ;  /* 0x0000ec0001077983 */ /* 0x000ea20000300800 */
[----:B---3--:R-:W-:Y:S03]  /*2b030*/  HMMA.16816.F32 R12, R12, R2, R24 ;  /* 0x000000020c0c723c */ /* 0x008fe60000001818 */
[----:B--2---:R-:W-:Y:S04]  /*2b040*/  STL.64 [R1+0x15b0], R6 ;  /* 0x0015b00601007387 */ /* 0x004fe80000100a00 */
[----:B----4-:R0:W-:Y:S04]  /*2b050*/  STL.64 [R1+0x15a8], R4 ;  /* 0x0015a80401007387 */ /* 0x0101e80000100a00 */
[----:B0-----:R-:W2:Y:S04]  /*2b060*/  LDL.LU R4, [R1+0xf0] ;  /* 0x0000f00001047983 */ /* 0x001ea80000300800 */
[----:B------:R-:W2:Y:S04]  /*2b070*/  LDL.LU R5, [R1+0xf4] ;  /* 0x0000f40001057983 */ /* 0x000ea80000300800 */
[----:B------:R-:W2:Y:S04]  /*2b080*/  LDL.LU R6, [R1+0xf8] ;  /* 0x0000f80001067983 */ /* 0x000ea80000300800 */
[----:B------:R-:W2:Y:S04]  /*2b090*/  LDL.LU R7, [R1+0xfc] ;  /* 0x0000fc0001077983 */ /* 0x000ea80000300800 */
[----:B------:R-:W3:Y:S04]  /*2b0a0*/  LDL.LU.64 R26, [R1+0x15f0] ;  /* 0x0015f000011a7983 */ /* 0x000ee80000300a00 */
[----:B------:R-:W4:Y:S01]  /*2b0b0*/  LDL.LU.64 R24, [R1+0x15e8] ;  /* 0x0015e80001187983 */ /* 0x000f220000300a00 */
        /* <DEDUP_REMOVED lines=15> */
[----:B------:R-:W2:Y:S04]  /*2b1b0*/  LDL.LU.64 R20, [R1+0x15d8] ;  /* 0x0015d80001147983 */ /* 0x000ea80000300a00 */
[----:B------:R0:W-:Y:S04]  /*2b1c0*/  STL.64 [R1+0x1588], R24 ;  /* 0x0015881801007387 */ /* 0x0001e80000100a00 */
        /* <DEDUP_REMOVED lines=16> */
[----:B0-----:R-:W4:Y:S04]  /*2b2d0*/  LDL.LU R20, [R1+0xd0] ;  /* 0x0000d00001147983 */ /* 0x001f280000300800 */
[----:B------:R-:W4:Y:S04]  /*2b2e0*/  LDL.LU R21, [R1+0xd4] ;  /* 0x0000d40001157983 */ /* 0x000f280000300800 */
[----:B------:R-:W4:Y:S04]  /*2b2f0*/  LDL.LU R22, [R1+0xd8] ;  /* 0x0000d80001167983 */ /* 0x000f280000300800 */
[----:B------:R-:W4:Y:S01]  /*2b300*/  LDL.LU R23, [R1+0xdc] ;  /* 0x0000dc0001177983 */ /* 0x000f220000300800 */
[----:B--2---:R-:W-:-:S15]  /*2b310*/  HMMA.16816.F32 R4, R16, R10, R4 ;  /* 0x0000000a1004723c */ /* 0x004fde0000001804 */
[----:B------:R-:W-:-:S08]  /*2b320*/  NOP ;  /* 0x0000000000007918 */ /* 0x000fd00000000000 */
[----:B------:R-:W-:Y:S04]  /*2b330*/  STL.64 [R1+0x100], R4 ;  /* 0x0001000401007387 */ /* 0x000fe80000100a00 */
[----:B------:R0:W-:Y:S04]  /*2b340*/  STL.64 [R1+0x108], R6 ;  /* 0x0001080601007387 */ /* 0x0001e80000100a00 */
[----:B0-----:R-:W4:Y:S04]  /*2b350*/  LDL.LU.64 R6, [R1+0x15b0] ;  /* 0x0015b00001067983 */ /* 0x001f280000300a00 */
[----:B------:R-:W4:Y:S01]  /*2b360*/  LDL.LU.64 R4, [R1+0x15a8] ;  /* 0x0015a80001047983 */ /* 0x000f220000300a00 */
[----:B---3--:R-:W-:-:S03]  /*2b370*/  IMAD R12, R12, 0x100, R0 ;  /* 0x000001000c0c7824 */ /* 0x008fc600078e0200 */
[----:B------:R-:W2:Y:S01]  /*2b380*/  LDL.LU R0, [R1+0x15a0] ;  /* 0x0015a00001007983 */ /* 0x000ea20000300800 */
        /* <DEDUP_REMOVED lines=12> */
[----:B------:R-:W-:-:S02]  /*2b450*/  IMAD R13, R14, 0x100, R13 ;  /* 0x000001000e0d7824 */ /* 0x000fc400078e020d */
[----:B------:R-:W-:Y:S02]  /*2b460*/  IMAD R14, R28, 0x100, R15 ;  /* 0x000001001c0e7824 */ /* 0x000fe400078e020f */
[----:B--2---:R-:W-:Y:S01]  /*2b470*/  IMAD R15, R0, 0x100, R29 ;  /* 0x00000100000f7824 */ /* 0x004fe200078e021d */
[C---:B---3--:R-:W-:Y:S06]  /*2b480*/  HMMA.16816.F32 R24, R16.reuse, R6, R24 ;  /* 0x000000061018723c */ /* 0x048fec0000001818 */
[----:B----4-:R-:W-:-:S15]  /*2b490*/  HMMA.16816.F32 R8, R16, R4, R8 ;  /* 0x000000041008723c */ /* 0x010fde0000001808 */
[----:B------:R-:W-:-:S02]  /*2b4a0*/  NOP ;  /* 0x0000000000007918 */ /* 0x000fc40000000000 */
[----:B------:R0:W-:Y:S04]  /*2b4b0*/  STL.64 [R1+0x460], R24 ;  /* 0x0004601801007387 */ /* 0x0001e80000100a00 */
[----:B------:R1:W-:Y:S04]  /*2b4c0*/  STL.64 [R1+0x468], R26 ;  /* 0x0004681a01007387 */ /* 0x0003e80000100a00 */
[----:B0-----:R-:W2:Y:S04]  /*2b4d0*/  LDL.LU.64 R24, [R1+0x1588] ;  /* 0x0015880001187983 */ /* 0x001ea80000300a00 */
[----:B------:R-:W-:Y:S04]  /*2b4e0*/  STL.64 [R1+0x1540], R6 ;  /* 0x0015400601007387 */ /* 0x000fe80000100a00 */
[----:B------:R0:W-:Y:S04]  /*2b4f0*/  STL.64 [R1+0x1538], R4 ;  /* 0x0015380401007387 */ /* 0x0001e80000100a00 */
[----:B------:R-:W-:Y:S04]  /*2b500*/  STL.64 [R1+0x330], R8 ;  /* 0x0003300801007387 */ /* 0x000fe80000100a00 */
[----:B------:R3:W-:Y:S04]  /*2b510*/  STL.64 [R1+0x338], R10 ;  /* 0x0003380a01007387 */ /* 0x0007e80000100a00 */
[----:B-1----:R-:W4:Y:S04]  /*2b520*/  LDL.LU R26, [R1+0x10b8] ;  /* 0x0010b800011a7983 */ /* 0x002f280000300800 */
[----:B------:R-:W4:Y:S04]  /*2b530*/  LDL.LU R27, [R1+0x10dc] ;  /* 0x0010dc00011b7983 */ /* 0x000f280000300800 */
[----:B------:R-:W4:Y:S04]  /*2b540*/  LDL.LU R28, [R1+0x10b0] ;  /* 0x0010b000011c7983 */ /* 0x000f280000300800 */
[----:B------:R-:W4:Y:S04]  /*2b550*/  LDL.LU R29, [R1+0x10d4] ;  /* 0x0010d400011d7983 */ /* 0x000f280000300800 */
[----:B------:R-:W4:Y:S04]  /*2b560*/  LDL.LU R0, [R1+0x10a8] ;  /* 0x0010a80001007983 */ /* 0x000f280000300800 */
[----:B0-----:R-:W2:Y:S01]  /*2b570*/  LDL.LU R4, [R1+0x40] ;  /* 0x0000400001047983 */ /* 0x001ea20000300800 */
        /* <DEDUP_REMOVED lines=9> */
[----:B-1----:R-:W2:Y:S04]  /*2b610*/  LDL.LU R10, [R1+0x88] ;  /* 0x00008800010a7983 */ /* 0x002ea80000300800 */
[----:B------:R-:W2:Y:S04]  /*2b620*/  LDL.LU R11, [R1+0x8c] ;  /* 0x00008c00010b7983 */ /* 0x000ea80000300800 */
[----:B------:R-:W3:Y:S04]  /*2b630*/  LDL.LU R20, [R1+0xb0] ;  /* 0x0000b00001147983 */ /* 0x000ee80000300800 */
[----:B------:R-:W3:Y:S04]  /*2b640*/  LDL.LU R21, [R1+0xb4] ;  /* 0x0000b40001157983 */ /* 0x000ee80000300800 */
[----:B------:R-:W3:Y:S04]  /*2b650*/  LDL.LU R22, [R1+0xb8] ;  /* 0x0000b80001167983 */ /* 0x000ee80000300800 */
[----:B------:R-:W3:Y:S04]  /*2b660*/  LDL.LU R23, [R1+0xbc] ;  /* 0x0000bc0001177983 */ /* 0x000ee80000300800 */
        /* <DEDUP_REMOVED lines=18> */
[----:B0-----:R-:W2:Y:S04]  /*2b790*/  LDL.LU R16, [R1] ;  /* 0x0000000001107983 */ /* 0x001ea80000300800 */
[----:B------:R-:W2:Y:S04]  /*2b7a0*/  LDL.LU R17, [R1+0x4] ;  /* 0x0000040001117983 */ /* 0x000ea80000300800 */
[----:B------:R-:W4:Y:S04]  /*2b7b0*/  LDL.LU R18, [R1+0x8] ;  /* 0x0000080001127983 */ /* 0x000f280000300800 */
[----:B------:R-:W4:Y:S01]  /*2b7c0*/  LDL.LU R19, [R1+0xc] ;  /* 0x00000c0001137983 */ /* 0x000f220000300800 */
[----:B------:R-:W-:-:S02]  /*2b7d0*/  F2FP.F16.E5M2.UNPACK_B R12, R12 ;  /* 0x0000000cff0c723e */ /* 0x000fc400020004ff */
[----:B------:R-:W-:Y:S02]  /*2b7e0*/  F2FP.F16.E5M2.UNPACK_B R13, R13 ;  /* 0x0000000dff0d723e */ /* 0x000fe400020004ff */
[----:B------:R-:W-:Y:S02]  /*2b7f0*/  F2FP.F16.E5M2.UNPACK_B R14, R14 ;  /* 0x0000000eff0e723e */ /* 0x000fe400020004ff */
[----:B------:R-:W-:-:S07]  /*2b800*/  F2FP.F16.E5M2.UNPACK_B R15, R15 ;  /* 0x0000000fff0f723e */ /* 0x000fce00020004ff */
[C---:B------:R-:W-:Y:S01]  /*2b810*/  HMMA.16816.F32 R20, R12.reuse, R24, R20 ;  /* 0x000000180c14723c */ /* 0x040fe20000001814 */
[----:B----4-:R-:W-:Y:S04]  /*2b820*/  STL.64 [R1+0x1520], R18 ;  /* 0x0015201201007387 */ /* 0x010fe80000100a00 */
[----:B--2---:R0:W-:Y:S04]  /*2b830*/  STL.64 [R1+0x1518], R16 ;  /* 0x0015181001007387 */ /* 0x0041e80000100a00 */
        /* <DEDUP_REMOVED lines=12> */
[----:B0-----:R-:W4:Y:S04]  /*2b900*/  LDL.LU.64 R22, [R1+0x1580] ;  /* 0x0015800001167983 */ /* 0x001f280000300a00 */
[----:B------:R-:W3:Y:S04]  /*2b910*/  LDL.LU.64 R20, [R1+0x1578] ;  /* 0x0015780001147983 */ /* 0x000ee80000300a00 */
[----:B------:R-:W2:Y:S04]  /*2b920*/  LDL.LU R24, [R1+0x10d0] ;  /* 0x0010d00001187983 */ /* 0x000ea80000300800 */
[----:B------:R-:W2:Y:S01]  /*2b930*/  LDL.LU R25, [R1+0x7d8] ;  /* 0x0007d80001197983 */ /* 0x000ea20000300800 */
[----:B----4-:R-:W-:-:S15]  /*2b940*/  HMMA.16816.F32 R8, R12, R22, R8 ;  /* 0x000000160c08723c */ /* 0x010fde0000001808 */
[----:B------:R-:W-:-:S08]  /*2b950*/  NOP ;  /* 0x0000000000007918 */ /* 0x000fd00000000000 */
[----:B------:R-:W-:Y:S04]  /*2b960*/  STL.64 [R1+0xb0], R8 ;  /* 0x0000b00801007387 */ /* 0x000fe80000100a00 */
[----:B------:R0:W-:Y:S04]  /*2b970*/  STL.64 [R1+0xb8], R10 ;  /* 0x0000b80a01007387 */ /* 0x0001e80000100a00 */
[----:B0-----:R-:W3:Y:S04]  /*2b980*/  LDL.LU.64 R10, [R1+0x1570] ;  /* 0x00157000010a7983 */ /* 0x001ee80000300a00 */
[----:B------:R-:W3:Y:S04]  /*2b990*/  LDL.LU.64 R8, [R1+0x1568] ;  /* 0x0015680001087983 */ /* 0x000ee80000300a00 */
[----:B------:R-:W4:Y:S04]  /*2b9a0*/  LDL.LU R22, [R1+0x10d8] ;  /* 0x0010d80001167983 */ /* 0x000f280000300800 */
[----:B------:R-:W4:Y:S01]  /*2b9b0*/  LDL.LU R23, [R1+0x7d0] ;  /* 0x0007d00001177983 */ /* 0x000f220000300800 */
[----:B---3--:R-:W-:-:S15]  /*2b9c0*/  HMMA.16816.F32 R8, R12, R20, R8 ;  /* 0x000000140c08723c */ /* 0x008fde0000001808 */
[----:B------:R-:W-:-:S08]  /*2b9d0*/  NOP ;  /* 0x0000000000007918 */ /* 0x000fd00000000000 */
[----:B------:R-:W-:Y:S04]  /*2b9e0*/  STL.64 [R1+0x80], R8 ;  /* 0x0000800801007387 */ /* 0x000fe80000100a00 */
[----:B------:R0:W-:Y:S04]  /*2b9f0*/  STL.64 [R1+0x88], R10 ;  /* 0x0000880a01007387 */ /* 0x0001e80000100a00 */
[----:B0-----:R-:W3:Y:S04]  /*2ba00*/  LDL.LU.64 R10, [R1+0x1560] ;  /* 0x00156000010a7983 */ /* 0x001ee80000300a00 */
[----:B------:R-:W2:Y:S04]  /*2ba10*/  LDL.LU.64 R8, [R1+0x1558] ;  /* 0x0015580001087983 */ /* 0x000ea80000300a00 */
[----:B------:R-:W4:Y:S04]  /*2ba20*/  LDL.LU R20, [R1+0x10e0] ;  /* 0x0010e00001147983 */ /* 0x000f280000300800 */
[----:B------:R-:W4:Y:S01]  /*2ba30*/  LDL.LU R21, [R1+0x7c8] ;  /* 0x0007c80001157983 */ /* 0x000f220000300800 */
[----:B---3--:R-:W-:-:S15]  /*2ba40*/  HMMA.16816.F32 R4, R12, R10, R4 ;  /* 0x0000000a0c04723c */ /* 0x008fde0000001804 */
[----:B------:R-:W-:-:S08]  /*2ba50*/  NOP ;  /* 0x0000000000007918 */ /* 0x000fd00000000000 */
[----:B------:R-:W-:Y:S04]  /*2ba60*/  STL.64 [R1+0x60], R4 ;  /* 0x0000600401007387 */ /* 0x000fe80000100a00 */
[----:B------:R0:W-:Y:S04]  /*2ba70*/  STL.64 [R1+0x68], R6 ;  /* 0x0000680601007387 */ /* 0x0001e80000100a00 */
[----:B0-----:R-:W2:Y:S04]  /*2ba80*/  LDL.LU.64 R6, [R1+0x1550] ;  /* 0x0015500001067983 */ /* 0x001ea80000300a00 */
[----:B------:R-:W2:Y:S04]  /*2ba90*/  LDL.LU.64 R4, [R1+0x1548] ;  /* 0x0015480001047983 */ /* 0x000ea80000300a00 */
[----:B------:R-:W3:Y:S04]  /*2baa0*/  LDL.LU R10, [R1+0x7e4] ;  /* 0x0007e400010a7983 */ /* 0x000ee80000300800 */
[----:B------:R-:W4:Y:S01]  /*2bab0*/  LDL.LU R11, [R1+0x10e8] ;  /* 0x0010e800010b7983 */ /* 0x000f220000300800 */
[----:B--2---:R-:W-:-:S15]  /*2bac0*/  HMMA.16816.F32 R4, R12, R8, R4 ;  /* 0x000000080c04723c */ /* 0x004fde0000001804 */
[----:B------:R-:W-:-:S08]  /*2bad0*/  NOP ;  /* 0x0000000000007918 */ /* 0x000fd00000000000 */
[----:B------:R-:W-:Y:S04]  /*2bae0*/  STL.64 [R1+0x430], R4 ;  /* 0x0004300401007387 */ /* 0x000fe80000100a00 */
[----:B------:R0:W-:Y:S04]  /*2baf0*/  STL.64 [R1+0x438], R6 ;  /* 0x0004380601007387 */ /* 0x0001e80000100a00 */
[----:B0-----:R-:W2:Y:S04]  /*2bb00*/  LDL.LU.64 R6, [R1+0x1540] ;  /* 0x0015400001067983 */ /* 0x001ea80000300a00 */
[----:B------:R-:W3:Y:S04]  /*2bb10*/  LDL.LU.64 R4, [R1+0x1538] ;  /* 0x0015380001047983 */ /* 0x000ee80000300a00 */
        /* <DEDUP_REMOVED lines=8> */
[----:B------:R-:W2:Y:S04]  /*2bba0*/  LDL.LU R6, [R1+0x85c] ;  /* 0x00085c0001067983 */ /* 0x000ea80000300800 */
[----:B------:R-:W4:Y:S01]  /*2bbb0*/  LDL.LU R7, [R1+0x7cc] ;  /* 0x0007cc0001077983 */ /* 0x000f220000300800 */
[----:B---3--:R-:W-:Y:S01]  /*2bbc0*/  HMMA.16816.F32 R16, R12, R4, R16 ;  /* 0x000000040c10723c */ /* 0x008fe20000001810 */
[----:B--2---:R-:W-:Y:S01]  /*2bbd0*/  VIADD R6, R6, 0x1 ;  /* 0x0000000106067836 */ /* 0x004fe20000000000 */
[----:B----4-:R-:W-:-:S02]  /*2bbe0*/  IADD3 R7, P6, R7, UR38, RZ ;  /* 0x0000002607077c10 */ /* 0x010fc4000ffde0ff */
[----:B------:R-:W-:Y:S02]  /*2bbf0*/  IADD3 R8, P1, R8, UR38, RZ ;  /* 0x0000002608087c10 */ /* 0x000fe4000ff3e0ff */
[----:B------:R-:W-:Y:S02]  /*2bc00*/  IADD3 R9, P2, R9, UR38, RZ ;  /* 0x0000002609097c10 */ /* 0x000fe4000ff5e0ff */
[----:B------:R-:W-:Y:S02]  /*2bc10*/  IADD3 R10, P3, R10, UR38, RZ ;  /* 0x000000260a0a7c10 */ /* 0x000fe4000ff7e0ff */
[----:B------:R-:W-:Y:S02]  /*2bc20*/  IADD3 R11, P4, R11, UR38, RZ ;  /* 0x000000260b0b7c10 */ /* 0x000fe4000ff9e0ff */
[----:B------:R-:W-:Y:S01]  /*2bc30*/  IADD3 R20, P5, R20, UR38, RZ ;  /* 0x0000002614147c10 */ /* 0x000fe2000ffbe0ff */
[----:B------:R-:W0:Y:S10]  /*2bc40*/  LDC R4, c[0x0][0x230] ;  /* 0x00008c00ff047b82 */ /* 0x000e340000000800 */
[----:B------:R-:W-:Y:S04]  /*2bc50*/  STL.64 [R1+0x410], R16 ;  /* 0x0004101001007387 */ /* 0x000fe80000100a00 */
[----:B------:R1:W-:Y:S04]  /*2bc60*/  STL.64 [R1+0x418], R18 ;  /* 0x0004181201007387 */ /* 0x0003e80000100a00 */
[----:B-1----:R-:W2:Y:S04]  /*2bc70*/  LDL.LU.64 R18, [R1+0x1520] ;  /* 0x0015200001127983 */ /* 0x002ea80000300a00 */
[----:B------:R-:W2:Y:S01]  /*2bc80*/  LDL.LU.64 R16, [R1+0x1518] ;  /* 0x0015180001107983 */ /* 0x000ea20000300a00 */
[----:B------:R-:W-:-:S02]  /*2bc90*/  IADD3.X R21, R21, UR25, RZ, P6, !PT ;  /* 0x0000001915157c10 */ /* 0x000fc4000b7fe4ff */
[----:B------:R-:W-:Y:S01]  /*2bca0*/  IADD3 R22, P6, R22, UR38, RZ ;  /* 0x0000002616167c10 */ /* 0x000fe2000ffde0ff */
[----:B--2---:R-:W-:Y:S01]  /*2bcb0*/  HMMA.16816.F32 R12, R12, R2, R16 ;  /* 0x000000020c0c723c */ /* 0x004fe20000001810 */
[----:B------:R-:W2:Y:S04]  /*2bcc0*/  LDL.LU.64 R18, [R1+0x1510] ;  /* 0x0015100001127983 */ /* 0x000ea80000300a00 */
[----:B------:R-:W3:Y:S04]  /*2bcd0*/  LDL.LU.64 R16, [R1+0x1508] ;  /* 0x0015080001107983 */ /* 0x000ee80000300a00 */
[----:B------:R-:W-:Y:S01]  /*2bce0*/  STL [R1+0x85c], R6 ;  /* 0x00085c0601007387 */ /* 0x000fe20000100800 */
[----:B------:R-:W-:-:S02]  /*2bcf0*/  IADD3.X R23, R23, UR25, RZ, P1, !PT ;  /* 0x0000001917177c10 */ /* 0x000fc40008ffe4ff */
[----:B------:R-:W-:Y:S02]  /*2bd00*/  IADD3 R24, P1, R24, UR38, RZ ;  /* 0x0000002618187c10 */ /* 0x000fe4000ff3e0ff */
[----:B------:R-:W-:Y:S02]  /*2bd10*/  IADD3.X R25, R25, UR25, RZ, P2, !PT ;  /* 0x0000001919197c10 */ /* 0x000fe400097fe4ff */
[----:B------:R-:W-:-:S07]  /*2bd20*/  IADD3.X R27, R27, UR25, RZ, P5, !PT ;  /* 0x000000191b1b7c10 */ /* 0x000fce000affe4ff */
[----:B------:R1:W-:Y:S04]  /*2bd30*/  STL.64 [R1+0xa0], R12 ;  /* 0x0000a00c01007387 */ /* 0x0003e80000100a00 */
[----:B------:R-:W-:Y:S04]  /*2bd40*/  STL.64 [R1+0xa8], R14 ;  /* 0x0000a80e01007387 */ /* 0x000fe80000100a00 */
        /* <DEDUP_REMOVED lines=11> */
[----:B---3--:R-:W-:-:S02]  /*2be00*/  IADD3 R16, P2, R16, UR38, RZ ;  /* 0x0000002610107c10 */ /* 0x008fc4000ff5e0ff */
[----:B------:R-:W-:Y:S02]  /*2be10*/  IADD3.X R17, R17, UR25, RZ, P3, !PT ;  /* 0x0000001911117c10 */ /* 0x000fe40009ffe4ff */
[----:B--2---:R-:W-:Y:S02]  /*2be20*/  IADD3 R18, P3, R18, UR38, RZ ;  /* 0x0000002612127c10 */ /* 0x004fe4000ff7e0ff */
[----:B------:R-:W-:Y:S02]  /*2be30*/  IADD3.X R19, R19, UR25, RZ, P4, !PT ;  /* 0x0000001913137c10 */ /* 0x000fe4000a7fe4ff */
[----:B------:R-:W-:Y:S01]  /*2be40*/  IADD3 R26, P4, R26, UR38, RZ ;  /* 0x000000261a1a7c10 */ /* 0x000fe2000ff9e0ff */
[----:B------:R-:W-:Y:S04]  /*2be50*/  STL [R1+0x10c8], R16 ;  /* 0x0010c81001007387 */ /* 0x000fe80000100800 */
[----:B------:R-:W-:Y:S04]  /*2be60*/  STL [R1+0x7e0], R17 ;  /* 0x0007e01101007387 */ /* 0x000fe80000100800 */
[----:B------:R-:W-:Y:S04]  /*2be70*/  STL [R1+0x10c0], R18 ;  /* 0x0010c01201007387 */ /* 0x000fe80000100800 */
[----:B------:R-:W-:Y:S04]  /*2be80*/  STL [R1+0x10e4], R19 ;  /* 0x0010e41301007387 */ /* 0x000fe80000100800 */
[----:B------:R-:W-:Y:S04]  /*2be90*/  STL [R1+0x10b8], R26 ;  /* 0x0010b81a01007387 */ /* 0x000fe80000100800 */
[----:B------:R-:W-:Y:S04]  /*2bea0*/  STL [R1+0x10dc], R27 ;  /* 0x0010dc1b01007387 */ /* 0x000fe80000100800 */
[----:B-1----:R-:W2:Y:S01]  /*2beb0*/  LDL.LU R12, [R1+0x10c4] ;  /* 0x0010c400010c7983 */ /* 0x002ea20000300800 */
[----:B------:R-:W-:-:S02]  /*2bec0*/  IADD3 R28, P5, R28, UR38, RZ ;  /* 0x000000261c1c7c10 */ /* 0x000fc4000ffbe0ff */
[----:B------:R-:W-:-:S03]  /*2bed0*/  IADD3.X R29, R29, UR25, RZ, P6, !PT ;  /* 0x000000191d1d7c10 */ /* 0x000fc6000b7fe4ff */
[----:B------:R-:W-:Y:S04]  /*2bee0*/  STL [R1+0x10b0], R28 ;  /* 0x0010b01c01007387 */ /* 0x000fe80000100800 */
[----:B--2---:R1:W-:Y:S04]  /*2bef0*/  STL [R1+0x14fc], R12 ;  /* 0x0014fc0c01007387 */ /* 0x0043e80000100800 */
[----:B------:R-:W-:Y:S04]  /*2bf00*/  STL [R1+0x10d4], R29 ;  /* 0x0010d41d01007387 */ /* 0x000fe80000100800 */
[----:B-1----:R-:W2:Y:S01]  /*2bf10*/  LDL.LU R12, [R1+0x10a0] ;  /* 0x0010a000010c7983 */ /* 0x002ea20000300800 */
[----:B------:R-:W-:-:S05]  /*2bf20*/  IADD3 R0, P6, R0, UR38, RZ ;  /* 0x0000002600007c10 */ /* 0x000fca000ffde0ff */
[----:B------:R-:W-:Y:S01]  /*2bf30*/  STL [R1+0x10a8], R0 ;  /* 0x0010a80001007387 */ /* 0x000fe20000100800 */
[----:B0-----:R-:W-:-:S05]  /*2bf40*/  VIADD R4, R4, 0x3f ;  /* 0x0000003f04047836 */ /* 0x001fca0000000000 */
[----:B------:R-:W-:-:S04]  /*2bf50*/  SHF.R.S32.HI R5, RZ, 0x1f, R4 ;  /* 0x0000001fff057819 */ /* 0x000fc80000011404 */
[----:B------:R-:W-:-:S04]  /*2bf60*/  LEA.HI R5, R5, R4, RZ, 0x6 ;  /* 0x0000000405057211 */ /* 0x000fc800078f30ff */
[----:B------:R-:W-:Y:S01]  /*2bf70*/  SHF.R.S32.HI R5, RZ, 0x6, R5 ;  /* 0x00000006ff057819 */ /* 0x000fe20000011405 */
[----:B--2---:R0:W-:Y:S04]  /*2bf80*/  STL [R1+0x1500], R12 ;  /* 0x0015000c01007387 */ /* 0x0041e80000100800 */
[----:B0-----:R-:W2:Y:S04]  /*2bf90*/  LDL.LU R12, [R1+0x10cc] ;  /* 0x0010cc00010c7983 */ /* 0x001ea80000300800 */
[----:B------:R-:W3:Y:S04]  /*2bfa0*/  LDL.LU R13, [R1+0x1098] ;  /* 0x00109800010d7983 */ /* 0x000ee80000300800 */
[----:B------:R-:W4:Y:S04]  /*2bfb0*/  LDL.LU R14, [R1+0x10bc] ;  /* 0x0010bc00010e7983 */ /* 0x000f280000300800 */
[----:B------:R-:W3:Y:S04]  /*2bfc0*/  LDL.LU R15, [R1+0x1090] ;  /* 0x00109000010f7983 */ /* 0x000ee80000300800 */
[----:B------:R-:W3:Y:S04]  /*2bfd0*/  LDL.LU R2, [R1+0x10b4] ;  /* 0x0010b40001027983 */ /* 0x000ee80000300800 */
[----:B------:R-:W3:Y:S01]  /*2bfe0*/  LDL.LU R3, [R1+0x1088] ;  /* 0x0010880001037983 */ /* 0x000ee20000300800 */
[----:B------:R-:W-:-:S03]  /*2bff0*/  ISETP.NE.U32.AND P0, PT, R6, R5, PT ;  /* 0x000000050600720c */ /* 0x000fc60003f05070 */
        /* <DEDUP_REMOVED lines=23> */
[----:B--2---:R-:W-:-:S05]  /*2c170*/  IADD3.X R12, R12, UR25, RZ, P1, !PT ;  /* 0x000000190c0c7c10 */ /* 0x004fca0008ffe4ff */
[----:B------:R0:W-:Y:S04]  /*2c180*/  STL [R1+0x10cc], R12 ;  /* 0x0010cc0c01007387 */ /* 0x0001e80000100800 */
[----:B0-----:R-:W2:Y:S02]  /*2c190*/  LDL.LU R12, [R1+0x1500] ;  /* 0x00150000010c7983 */ /* 0x001ea40000300800 */
[----:B--2---:R-:W-:-:S05]  /*2c1a0*/  IADD3 R12, P1, R12, UR38, RZ ;  /* 0x000000260c0c7c10 */ /* 0x004fca000ff3e0ff */
[----:B------:R0:W-:Y:S04]  /*2c1b0*/  STL [R1+0x10a0], R12 ;  /* 0x0010a00c01007387 */ /* 0x0001e80000100800 */
[----:B0-----:R-:W2:Y:S01]  /*2c1c0*/  LDL.LU R12, [R1+0x14fc] ;  /* 0x0014fc00010c7983 */ /* 0x001ea20000300800 */
[----:B----4-:R-:W-:Y:S02]  /*2c1d0*/  IADD3.X R14, R14, UR25, RZ, P3, !PT ;  /* 0x000000190e0e7c10 */ /* 0x010fe40009ffe4ff */
[----:B---3--:R-:W-:Y:S02]  /*2c1e0*/  IADD3 R15, P3, R15, UR38, RZ ;  /* 0x000000260f0f7c10 */ /* 0x008fe4000ff7e0ff */
[----:B------:R-:W-:Y:S02]  /*2c1f0*/  IADD3.X R2, R2, UR25, RZ, P4, !PT ;  /* 0x0000001902027c10 */ /* 0x000fe4000a7fe4ff */
[----:B------:R-:W-:-:S02]  /*2c200*/  IADD3 R3, P4, R3, UR38, RZ ;  /* 0x0000002603037c10 */ /* 0x000fc4000ff9e0ff */
[----:B------:R-:W-:Y:S02]  /*2c210*/  IADD3.X R4, R4, UR25, RZ, P5, !PT ;  /* 0x0000001904047c10 */ /* 0x000fe4000affe4ff */
[----:B------:R-:W-:Y:S02]  /*2c220*/  IADD3 R5, P5, R5, UR38, RZ ;  /* 0x0000002605057c10 */ /* 0x000fe4000ffbe0ff */
[----:B------:R-:W-:Y:S02]  /*2c230*/  IADD3.X R6, R6, UR25, RZ, P6, !PT ;  /* 0x0000001906067c10 */ /* 0x000fe4000b7fe4ff */
[----:B------:R-:W-:Y:S02]  /*2c240*/  IADD3 R7, P6, R7, UR38, RZ ;  /* 0x0000002607077c10 */ /* 0x000fe4000ffde0ff */
        /* <DEDUP_REMOVED lines=12> */
[----:B--2---:R-:W-:Y:S02]  /*2c310*/  IADD3.X R12, R12, UR25, RZ, P2, !PT ;  /* 0x000000190c0c7c10 */ /* 0x004fe400097fe4ff */
[----:B------:R-:W-:-:S03]  /*2c320*/  IADD3 R13, P2, R13, UR38, RZ ;  /* 0x000000260d0d7c10 */ /* 0x000fc6000ff5e0ff */
[----:B------:R0:W-:Y:S04]  /*2c330*/  STL [R1+0x10c4], R12 ;  /* 0x0010c40c01007387 */ /* 0x0001e80000100800 */
[----:B------:R-:W-:Y:S04]  /*2c340*/  STL [R1+0x1098], R13 ;  /* 0x0010980d01007387 */ /* 0x000fe80000100800 */
[----:B------:R-:W-:Y:S04]  /*2c350*/  STL [R1+0x10bc], R14 ;  /* 0x0010bc0e01007387 */ /* 0x000fe80000100800 */
[----:B------:R-:W-:Y:S04]  /*2c360*/  STL [R1+0x1090], R15 ;  /* 0x0010900f01007387 */ /* 0x000fe80000100800 */
[----:B------:R-:W-:Y:S04]  /*2c370*/  STL [R1+0x10b4], R2 ;  /* 0x0010b40201007387 */ /* 0x000fe80000100800 */
[----:B------:R-:W-:Y:S04]  /*2c380*/  STL [R1+0x1088], R3 ;  /* 0x0010880301007387 */ /* 0x000fe80000100800 */
[----:B------:R-:W-:Y:S04]  /*2c390*/  STL [R1+0x10ac], R4 ;  /* 0x0010ac0401007387 */ /* 0x000fe80000100800 */
[----:B------:R-:W-:Y:S01]  /*2c3a0*/  STL [R1+0x1080], R5 ;  /* 0x0010800501007387 */ /* 0x000fe20000100800 */
[----:B------:R-:W-:-:S03]  /*2c3b0*/  IADD3.X R10, R10, UR25, RZ, P2, !PT ;  /* 0x000000190a0a7c10 */ /* 0x000fc600097fe4ff */
[----:B------:R-:W-:Y:S01]  /*2c3c0*/  STL [R1+0x10a4], R6 ;  /* 0x0010a40601007387 */ /* 0x000fe20000100800 */
[----:B------:R-:W-:-:S03]  /*2c3d0*/  IADD3 R11, P2, R11, UR38, RZ ;  /* 0x000000260b0b7c10 */ /* 0x000fc6000ff5e0ff */
        /* <DEDUP_REMOVED lines=19> */
[----:B0-----:R-:W2:Y:S01]  /*2c510*/  LDL.LU R12, [R1+0x1020] ;  /* 0x00102000010c7983 */ /* 0x001ea20000300800 */
[----:B------:R-:W-:-:S02]  /*2c520*/  IADD3.X R28, R28, UR25, RZ, P3, !PT ;  /* 0x000000191c1c7c10 */ /* 0x000fc40009ffe4ff */
[----:B------:R-:W-:-:S03]  /*2c530*/  IADD3 R29, P3, R29, UR38, RZ ;  /* 0x000000261d1d7c10 */ /* 0x000fc6000ff7e0ff */
[----:B------:R-:W-:Y:S04]  /*2c540*/  STL [R1+0x105c], R28 ;  /* 0x00105c1c01007387 */ /* 0x000fe80000100800 */
[----:B--2---:R0:W-:Y:S04]  /*2c550*/  STL [R1+0x14f4], R12 ;  /* 0x0014f40c01007387 */ /* 0x0041e80000100800 */
[----:B------:R-:W-:Y:S04]  /*2c560*/  STL [R1+0x1030], R29 ;  /* 0x0010301d01007387 */ /* 0x000fe80000100800 */
[----:B0-----:R-:W2:Y:S01]  /*2c570*/  LDL.LU R12, [R1+0x104c] ;  /* 0x00104c00010c7983 */ /* 0x001ea20000300800 */
[----:B------:R-:W-:-:S05]  /*2c580*/  IADD3.X R0, R0, UR25, RZ, P4, !PT ;  /* 0x0000001900007c10 */ /* 0x000fca000a7fe4ff */
[----:B------:R-:W-:Y:S04]  /*2c590*/  STL [R1+0x1054], R0 ;  /* 0x0010540001007387 */ /* 0x000fe80000100800 */
[----:B--2---:R0:W-:Y:S04]  /*2c5a0*/  STL [R1+0x14f8], R12 ;  /* 0x0014f80c01007387 */ /* 0x0041e80000100800 */
[----:B0-----:R-:W2:Y:S04]  /*2c5b0*/  LDL.LU R12, [R1+0x1028] ;  /* 0x00102800010c7983 */ /* 0x001ea80000300800 */
        /* <DEDUP_REMOVED lines=28> */
[----:B--2---:R-:W-:-:S05]  /*2c780*/  IADD3 R12, P4, R12, UR38, RZ ;  /* 0x000000260c0c7c10 */ /* 0x004fca000ff9e0ff */
[----:B------:R0:W-:Y:S04]  /*2c790*/  STL [R1+0x1028], R12 ;  /* 0x0010280c01007387 */ /* 0x0001e80000100800 */
[----:B0-----:R-:W2:Y:S02]  /*2c7a0*/  LDL.LU R12, [R1+0x14f8] ;  /* 0x0014f800010c7983 */ /* 0x001ea40000300800 */
[----:B--2---:R-:W-:-:S05]  /*2c7b0*/  IADD3.X R12, R12, UR25, RZ, P5, !PT ;  /* 0x000000190c0c7c10 */ /* 0x004fca000affe4ff */
[----:B------:R0:W-:Y:S04]  /*2c7c0*/  STL [R1+0x104c], R12 ;  /* 0x00104c0c01007387 */ /* 0x0001e80000100800 */
[----:B0-----:R-:W2:Y:S01]  /*2c7d0*/  LDL.LU R12, [R1+0x14f4] ;  /* 0x0014f400010c7983 */ /* 0x001ea20000300800 */
[----:B---3--:R-:W-:Y:S02]  /*2c7e0*/  IADD3.X R13, R13, UR25, RZ, P6, !PT ;  /* 0x000000190d0d7c10 */ /* 0x008fe4000b7fe4ff */
[----:B----4-:R-:W-:Y:S02]  /*2c7f0*/  IADD3 R14, P6, R14, UR38, RZ ;  /* 0x000000260e0e7c10 */ /* 0x010fe4000ffde0ff */
        /* <DEDUP_REMOVED lines=19> */
[----:B--2---:R-:W-:-:S05]  /*2c930*/  IADD3 R12, P5, R12, UR38, RZ ;  /* 0x000000260c0c7c10 */ /* 0x004fca000ffbe0ff */
[----:B------:R0:W-:Y:S04]  /*2c940*/  STL [R1+0x1020], R12 ;  /* 0x0010200c01007387 */ /* 0x0001e80000100800 */
        /* <DEDUP_REMOVED lines=29> */
[----:B0-----:R-:W2:Y:S01]  /*2cb20*/  LDL.LU R12, [R1+0xfcc] ;  /* 0x000fcc00010c7983 */ /* 0x001ea20000300800 */
[----:B------:R-:W-:-:S02]  /*2cb30*/  IADD3 R28, P6, R28, UR38, RZ ;  /* 0x000000261c1c7c10 */ /* 0x000fc4000ffde0ff */
[----:B------:R-:W-:-:S03]  /*2cb40*/  IADD3.X R29, R29, UR25, RZ, P1, !PT ;  /* 0x000000191d1d7c10 */ /* 0x000fc60008ffe4ff */
[----:B------:R-:W-:Y:S04]  /*2cb50*/  STL [R1+0xfb8], R28 ;  /* 0x000fb81c01007387 */ /* 0x000fe80000100800 */
[----:B--2---:R0:W-:Y:S04]  /*2cb60*/  STL [R1+0x14ec], R12 ;  /* 0x0014ec0c01007387 */ /* 0x0041e80000100800 */
[----:B------:R-:W-:Y:S04]  /*2cb70*/  STL [R1+0xfdc], R29 ;  /* 0x000fdc1d01007387 */ /* 0x000fe80000100800 */
[----:B0-----:R-:W2:Y:S01]  /*2cb80*/  LDL.LU R12, [R1+0xfa8] ;  /* 0x000fa800010c7983 */ /* 0x001ea20000300800 */
[----:B------:R-:W-:-:S05]  /*2cb90*/  IADD3 R0, P1, R0, UR38, RZ ;  /* 0x0000002600007c10 */ /* 0x000fca000ff3e0ff */
[----:B------:R-:W-:Y:S04]  /*2cba0*/  STL [R1+0xfb0], R0 ;  /* 0x000fb00001007387 */ /* 0x000fe80000100800 */
[----:B--2---:R0:W-:Y:S04]  /*2cbb0*/  STL [R1+0x14f0], R12 ;  /* 0x0014f00c01007387 */ /* 0x0041e80000100800 */
[----:B0-----:R-:W2:Y:S04]  /*2cbc0*/  LDL.LU R12, [R1+0xfd4] ;  /* 0x000fd400010c7983 */ /* 0x001ea80000300800 */
[----:B------:R-:W3:Y:S04]  /*2cbd0*/  LDL.LU R13, [R1+0xfa0] ;  /* 0x000fa000010d7983 */ /* 0x000ee80000300800 */
[----:B------:R-:W4:Y:S04]  /*2cbe0*/  LDL.LU R14, [R1+0xfc4] ;  /* 0x000fc400010e7983 */ /* 0x000f280000300800 */
        /* <DEDUP_REMOVED lines=1605> */
[----:B------:R-:W-:-:S02]  /*33040*/  IADD3.X R28, R28, UR54, RZ, P6, !PT ;  /* 0x000000361c1c7c10 */ /* 0x000fc4000b7fe4ff */
[----:B--2---:R-:W-:Y:S02]  /*33050*/  IADD3.X R12, R12, UR54, RZ, P5, !PT ;  /* 0x000000360c0c7c10 */ /* 0x004fe4000affe4ff */
        /* <DEDUP_REMOVED lines=31> */
[----:B------:R0:W-:Y:S04]  /*33250*/  STL [R1+0x1234], R0 ;  /* 0x0012340001007387 */ /* 0x0001e80000100800 */
[----:B------:R-:W-:Y:S04]  /*33260*/  STL [R1+0x122c], R28 ;  /* 0x00122c1c01007387 */ /* 0x000fe80000100800 */
[----:B0-----:R-:W2:Y:S01]  /*33270*/  LDL.LU R0, [R1+0x12a8] ;  /* 0x0012a80001007983 */ /* 0x001ea20000300800 */
[----:B------:R-:W-:-:S05]  /*33280*/  IADD3 R29, P6, R29, UR4, RZ ;  /* 0x000000041d1d7c10 */ /* 0x000fca000ffde0ff */
[----:B------:R-:W-:Y:S04]  /*33290*/  STL [R1+0x1298], R29 ;  /* 0x0012981d01007387 */ /* 0x000fe80000100800 */
[----:B--2---:R0:W-:Y:S04]  /*332a0*/  STL [R1+0x1464], R0 ;  /* 0x0014640001007387 */ /* 0x0041e80000100800 */
[----:B0-----:R-:W2:Y:S04]  /*332b0*/  LDL.LU R0, [R1+0x123c] ;  /* 0x00123c0001007983 */ /* 0x001ea80000300800 */
        /* <DEDUP_REMOVED lines=58> */
[----:B------:R-:W-:Y:S02]  /*33660*/  IADD3.X R27, R27, UR54, RZ, P5, !PT ;  /* 0x000000361b1b7c10 */ /* 0x000fe4000affe4ff */
[----:B------:R-:W-:Y:S02]  /*33670*/  IADD3.X R29, R29, UR54, RZ, P1, !PT ;  /* 0x000000361d1d7c10 */ /* 0x000fe40008ffe4ff */
[----:B------:R-:W-:Y:S02]  /*33680*/  IADD3.X R28, R28, UR54, RZ, P6, !PT ;  /* 0x000000361c1c7c10 */ /* 0x000fe4000b7fe4ff */
[----:B--2---:R-:W-:-:S05]  /*33690*/  IADD3 R0, P2, R0, UR4, RZ ;  /* 0x0000000400007c10 */ /* 0x004fca000ff5e0ff */
[----:B------:R0:W-:Y:S01]  /*336a0*/  STL [R1+0x12a8], R0 ;  /* 0x0012a80001007387 */ /* 0x0001e20000100800 */
[----:B------:R-:W-:Y:S02]  /*336b0*/  IADD3.X R8, R8, UR54, RZ, P2, !PT ;  /* 0x0000003608087c10 */ /* 0x000fe400097fe4ff */
[----:B------:R-:W-:Y:S01]  /*336c0*/  IADD3 R9, P2, R9, UR4, RZ ;  /* 0x0000000409097c10 */ /* 0x000fe2000ff5e0ff */
[----:B0-----:R1:W5:Y:S04]  /*336d0*/  LDL.LU R0, [R1+0x1460] ;  /* 0x0014600001007983 */ /* 0x0013680000300800 */
[----:B------:R1:W-:Y:S04]  /*336e0*/  STL [R1+0x1244], R12 ;  /* 0x0012440c01007387 */ /* 0x0003e80000100800 */
        /* <DEDUP_REMOVED lines=16> */
[----:B------:R1:W-:Y:S01]  /*337f0*/  STL [R1+0x12d4], R23 ;  /* 0x0012d41701007387 */ /* 0x0003e20000100800 */
[----:B------:R-:W-:-:S03]  /*33800*/  IADD3.X R18, R18, UR54, RZ, P2, !PT ;  /* 0x0000003612127c10 */ /* 0x000fc600097fe4ff */
        /* <DEDUP_REMOVED lines=10> */
[----:B------:R-:W-:Y:S05]  /*338b0*/  @P0 BRA `(.L_x_2) ;  /* 0xfffffda400640947 */ /* 0x000fea000383ffff */
.L_x_1:
[----:B-1----:R-:W2:Y:S01]  /*338c0*/  LDL.LU R12, [R1+0x400] ;  /* 0x00040000010c7983 */ /* 0x002ea20000300800 */
[----:B------:R-:W-:Y:S01]  /*338d0*/  ULDC.64 UR24, c[0x0][0x228] ;  /* 0x00008a0000187ab9 */ /* 0x000fe20000000a00 */
[----:B------:R-:W1:Y:S01]  /*338e0*/  S2UR UR5, SR_CgaCtaId ;  /* 0x00000000000579c3 */ /* 0x000e620000008800 */
[----:B------:R-:W-:Y:S01]  /*338f0*/  UMOV UR4, 0x400 ;  /* 0x0000040000047882 */ /* 0x000fe20000000000 */
[----:B------:R-:W2:Y:S01]  /*33900*/  LDL.LU R11, [R1+0x404] ;  /* 0x00040400010b7983 */ /* 0x000ea20000300800 */
[----:B------:R-:W-:Y:S01]  /*33910*/  ULDC.64 UR6, c[0x0][0x220] ;  /* 0x0000880000067ab9 */ /* 0x000fe20000000a00 */
[----:B------:R-:W-:Y:S01]  /*33920*/  ULDC.64 UR26, c[0x0][0x228] ;  /* 0x00008a00001a7ab9 */ /* 0x000fe20000000a00 */
[----:B------:R-:W-:Y:S01]  /*33930*/  ULDC.64 UR8, c[0x0][0x220] ;  /* 0x0000880000087ab9 */ /* 0x000fe20000000a00 */
[----:B------:R-:W0:Y:S01]  /*33940*/  LDL.LU R10, [R1+0x408] ;  /* 0x00040800010a7983 */ /* 0x000e220000300800 */
[----:B------:R-:W-:Y:S01]  /*33950*/  ULDC UR10, c[0x0][0x22c] ;  /* 0x00008b00000a7ab9 */ /* 0x000fe20000000800 */
[----:B------:R-:W-:Y:S01]  /*33960*/  ULDC.64 UR20, c[0x0][0x228] ;  /* 0x00008a0000147ab9 */ /* 0x000fe20000000a00 */
[----:B------:R-:W-:Y:S01]  /*33970*/  ULDC.64 UR18, c[0x0][0x228] ;  /* 0x00008a0000127ab9 */ /* 0x000fe20000000a00 */
[----:B------:R-:W0:Y:S01]  /*33980*/  LDL.LU R9, [R1+0x40c] ;  /* 0x00040c0001097983 */ /* 0x000e220000300800 */
[----:B------:R-:W-:Y:S01]  /*33990*/  ULDC.64 UR16, c[0x0][0x228] ;  /* 0x00008a0000107ab9 */ /* 0x000fe20000000a00 */
[----:B------:R-:W-:Y:S01]  /*339a0*/  ULDC.64 UR14, c[0x0][0x228] ;  /* 0x00008a00000e7ab9 */ /* 0x000fe20000000a00 */
[----:B------:R-:W-:Y:S01]  /*339b0*/  ULDC.64 UR12, c[0x0][0x228] ;  /* 0x00008a00000c7ab9 */ /* 0x000fe20000000a00 */
[----:B------:R-:W3:Y:S01]  /*339c0*/  LDL.LU R7, [R1+0x50] ;  /* 0x0000500001077983 */ /* 0x000ee20000300800 */
[----:B------:R-:W-:-:S03]  /*339d0*/  ULDC.64 UR22, c[0x0][0x228] ;  /* 0x00008a0000167ab9 */ /* 0x000fc60000000a00 */
[----:B------:R-:W3:Y:S04]  /*339e0*/  LDL.LU R6, [R1+0x54] ;  /* 0x0000540001067983 */ /* 0x000ee80000300800 */
[----:B------:R-:W4:Y:S04]  /*339f0*/  LDL.LU R5, [R1+0x58] ;  /* 0x0000580001057983 */ /* 0x000f280000300800 */
[----:B------:R-:W4:Y:S04]  /*33a00*/  LDL.LU R4, [R1+0x5c] ;  /* 0x00005c0001047983 */ /* 0x000f280000300800 */
[----:B------:R-:W4:Y:S04]  /*33a10*/  LDL.LU R3, [R1+0x70] ;  /* 0x0000700001037983 */ /* 0x000f280000300800 */
[----:B------:R-:W4:Y:S04]  /*33a20*/  LDL.LU R2, [R1+0x74] ;  /* 0x0000740001027983 */ /* 0x000f280000300800 */
[----:B------:R2:W-:Y:S01]  /*33a30*/  STL [R1+0x1544], R8 ;  /* 0x0015440801007387 */ /* 0x0005e20000100800 */
[----:B------:R-:W-:Y:S01]  /*33a40*/  BAR.SYNC.DEFER_BLOCKING 0x0 ;  /* 0x0000000000007b1d */ /* 0x000fe20000010000 */
[----:B--2---:R-:W-:-:S05]  /*33a50*/  F2FP.SATFINITE.E5M2.F32.PACK_AB_MERGE_C R8, R11, R12, RZ ;  /* 0x0000000c0b08723e */ /* 0x004fca00048060ff */
[----:B------:R-:W-:Y:S01]  /*33a60*/  STL [R1+0x2c], R8 ;  /* 0x00002c0801007387 */ /* 0x000fe20000100800 */
[----:B0----5:R-:W-:-:S05]  /*33a70*/  F2FP.SATFINITE.E5M2.F32.PACK_AB_MERGE_C R0, R9, R10, RZ ;  /* 0x0000000a0900723e */ /* 0x021fca00048060ff */
[----:B------:R0:W-:Y:S01]  /*33a80*/  STL [R1+0x4], R0 ;  /* 0x0000040001007387 */ /* 0x0001e20000100800 */
[----:B---3--:R-:W-:-:S05]  /*33a90*/  F2FP.SATFINITE.E5M2.F32.PACK_AB_MERGE_C R6, R6, R7, RZ ;  /* 0x000000070606723e */ /* 0x008fca00048060ff */
[----:B------:R-:W-:Y:S01]  /*33aa0*/  STL [R1+0x324], R6 ;  /* 0x0003240601007387 */ /* 0x000fe20000100800 */
[----:B----4-:R-:W-:-:S03]  /*33ab0*/  F2FP.SATFINITE.E5M2.F32.PACK_AB_MERGE_C R4, R4, R5, RZ ;  /* 0x000000050404723e */ /* 0x010fc600048060ff */
[----:B------:R-:W2:Y:S04]  /*33ac0*/  LDL.LU R21, [R1+0x454] ;  /* 0x0004540001157983 */ /* 0x000ea80000300800 */
[----:B------:R-:W-:Y:S01]  /*33ad0*/  STL [R1+0x320], R4 ;  /* 0x0003200401007387 */ /* 0x000fe20000100800 */
[----:B0-----:R-:W-:-:S03]  /*33ae0*/  F2FP.SATFINITE.E5M2.F32.PACK_AB_MERGE_C R0, R2, R3, RZ ;  /* 0x000000030200723e */ /* 0x001fc600048060ff */
[----:B--2---:R0:W-:Y:S04]  /*33af0*/  STL [R1+0x16ac], R21 ;  /* 0x0016ac1501007387 */ /* 0x0041e80000100800 */
[----:B------:R-:W-:Y:S04]  /*33b00*/  STL [R1+0x32c], R0 ;  /* 0x00032c0001007387 */ /* 0x000fe80000100800 */
[----:B0-----:R-:W2:Y:S04]  /*33b10*/  LDL.LU R21, [R1+0x31c] ;  /* 0x00031c0001157983 */ /* 0x001ea80000300800 */
[----:B--2---:R0:W-:Y:S04]  /*33b20*/  STL [R1+0x16b4], R21 ;  /* 0x0016b41501007387 */ /* 0x0041e80000100800 */
        /* <DEDUP_REMOVED lines=19> */
[----:B------:R-:W3:Y:S04]  /*33c60*/  LDL.LU R8, [R1+0x2f0] ;  /* 0x0002f00001087983 */ /* 0x000ee80000300800 */
[----:B---3--:R0:W-:Y:S04]  /*33c70*/  STL [R1+0x1694], R8 ;  /* 0x0016940801007387 */ /* 0x0081e80000100800 */
[----:B0-----:R-:W3:Y:S04]  /*33c80*/  LDL.LU R8, [R1+0x308] ;  /* 0x0003080001087983 */ /* 0x001ee80000300800 */
        /* <DEDUP_REMOVED lines=27> */
[----:B0-----:R-:W2:Y:S04]  /*33e40*/  LDL.LU R8, [R1+0x78] ;  /* 0x0000780001087983 */ /* 0x001ea80000300800 */
[----:B------:R-:W3:Y:S04]  /*33e50*/  LDL.LU R0, [R1+0x2f4] ;  /* 0x0002f40001007983 */ /* 0x000ee80000300800 */
[----:B---3--:R0:W-:Y:S04]  /*33e60*/  STL [R1+0x169c], R0 ;  /* 0x00169c0001007387 */ /* 0x0081e80000100800 */
[----:B0-----:R-:W3:Y:S01]  /*33e70*/  LDL.LU R0, [R1+0x300] ;  /* 0x0003000001007983 */ /* 0x001ee20000300800 */
[----:B--2---:R-:W-:-:S03]  /*33e80*/  F2FP.SATFINITE.E5M2.F32.PACK_AB_MERGE_C R21, R21, R8, RZ ;  /* 0x000000081515723e */ /* 0x004fc600048060ff */
[----:B---3--:R0:W-:Y:S04]  /*33e90*/  STL [R1+0x16a4], R0 ;  /* 0x0016a40001007387 */ /* 0x0081e80000100800 */
[----:B0-----:R-:W2:Y:S04]  /*33ea0*/  LDL.LU R0, [R1+0x458] ;  /* 0x0004580001007983 */ /* 0x001ea80000300800 */
        /* <DEDUP_REMOVED lines=26> */
[----:B------:R-:W2:Y:S04]  /*34050*/  LDL.LU R8, [R1+0x1700] ;  /* 0x0017000001087983 */ /* 0x000ea80000300800 */
[----:B------:R0:W-:Y:S04]  /*34060*/  STL [R1+0x328], R21 ;  /* 0x0003281501007387 */ /* 0x0001e80000100800 */
[----:B0-----:R-:W2:Y:S02]  /*34070*/  LDL.LU R21, [R1+0x16fc] ;  /* 0x0016fc0001157983 */ /* 0x001ea40000300800 */
[----:B--2---:R-:W-:-:S02]  /*34080*/  F2FP.SATFINITE.E5M2.F32.PACK_AB_MERGE_C R21, R21, R8, RZ ;  /* 0x000000081515723e */ /* 0x004fc400048060ff */
        /* <DEDUP_REMOVED lines=42> */
[----:B0-----:R-:W3:Y:S01]  /*34330*/  LDL.LU R21, [R1+0x30c] ;  /* 0x00030c0001157983 */ /* 0x001ee20000300800 */
[----:B--2---:R-:W-:-:S03]  /*34340*/  F2FP.SATFINITE.E5M2.F32.PACK_AB_MERGE_C R8, R8, R0, RZ ;  /* 0x000000000808723e */ /* 0x004fc600048060ff */
[----:B------:R-:W2:Y:S04]  /*34350*/  LDL.LU R0, [R1+0x16a4] ;  /* 0x0016a40001007983 */ /* 0x000ea80000300800 */
[----:B------:R0:W-:Y:S04]  /*34360*/  STL [R1+0x10], R8 ;  /* 0x0000100801007387 */ /* 0x0001e80000100800 */
[----:B0-----:R-:W2:Y:S02]  /*34370*/  LDL.LU R8, [R1+0x16a0] ;  /* 0x0016a00001087983 */ /* 0x001ea40000300800 */
[----:B--2---:R-:W-:-:S02]  /*34380*/  F2FP.SATFINITE.E5M2.F32.PACK_AB_MERGE_C R8, R8, R0, RZ ;  /* 0x000000000808723e */ /* 0x004fc400048060ff */
[----:B------:R-:W2:Y:S04]  /*34390*/  LDL.LU R0, [R1+0x169c] ;  /* 0x00169c0001007983 */ /* 0x000ea80000300800 */
[----:B------:R0:W-:Y:S04]  /*343a0*/  STL [R1+0x304], R8 ;  /* 0x0003040801007387 */ /* 0x0001e80000100800 */
[----:B0-----:R-:W3:Y:S02]  /*343b0*/  LDL.LU R8, [R1+0x1698] ;  /* 0x0016980001087983 */ /* 0x001ee40000300800 */
[----:B---3--:R-:W-:-:S02]  /*343c0*/  F2FP.SATFINITE.E5M2.F32.PACK_AB_MERGE_C R21, R21, R8, RZ ;  /* 0x000000081515723e */ /* 0x008fc400048060ff */
[----:B------:R-:W2:Y:S04]  /*343d0*/  LDL.LU R8, [R1+0x1694] ;  /* 0x0016940001087983 */ /* 0x000ea80000300800 */
[----:B------:R2:W-:Y:S01]  /*343e0*/  STL [R1+0x300], R21 ;  /* 0x0003001501007387 */ /* 0x0005e20000100800 */
[----:B------:R-:W-:Y:S02]  /*343f0*/  F2FP.SATFINITE.E5M2.F32.PACK_AB_MERGE_C R17, R17, R18, RZ ;  /* 0x000000121111723e */ /* 0x000fe400048060ff */
[----:B----4-:R-:W-:Y:S02]  /*34400*/  F2FP.SATFINITE.E5M2.F32.PACK_AB_MERGE_C R11, R11, R12, RZ ;  /* 0x0000000c0b0b723e */ /* 0x010fe400048060ff */
[----:B--2---:R-:W-:Y:S02]  /*34410*/  F2FP.SATFINITE.E5M2.F32.PACK_AB_MERGE_C R21, R0, R8, RZ ;  /* 0x000000080015723e */ /* 0x004fe400048060ff */
[----:B------:R-:W-:-:S02]  /*34420*/  F2FP.SATFINITE.E5M2.F32.PACK_AB_MERGE_C R8, R28, R29, RZ ;  /* 0x0000001d1c08723e */ /* 0x000fc400048060ff */
[----:B------:R-:W-:Y:S01]  /*34430*/  F2FP.SATFINITE.E5M2.F32.PACK_AB_MERGE_C R0, R26, R27, RZ ;  /* 0x0000001b1a00723e */ /* 0x000fe200048060ff */
[----:B------:R0:W-:Y:S04]  /*34440*/  STL [R1+0x2f4], R21 ;  /* 0x0002f41501007387 */ /* 0x0001e80000100800 */
[----:B------:R2:W-:Y:S04]  /*34450*/  STL [R1+0x2f0], R8 ;  /* 0x0002f00801007387 */ /* 0x0005e80000100800 */
[----:B------:R3:W-:Y:S01]  /*34460*/  STL [R1+0x2e4], R0 ;  /* 0x0002e40001007387 */ /* 0x0007e20000100800 */
[----:B0-----:R-:W-:-:S02]  /*34470*/  F2FP.SATFINITE.E5M2.F32.PACK_AB_MERGE_C R21, R24, R25, RZ ;  /* 0x000000191815723e */ /* 0x001fc400048060ff */
[----:B--2---:R-:W-:-:S03]  /*34480*/  F2FP.SATFINITE.E5M2.F32.PACK_AB_MERGE_C R8, R22, R23, RZ ;  /* 0x000000171608723e */ /* 0x004fc600048060ff */
[----:B------:R-:W-:Y:S01]  /*34490*/  STL [R1+0x2e0], R21 ;  /* 0x0002e01501007387 */ /* 0x000fe20000100800 */
[----:B---3--:R-:W-:-:S03]  /*344a0*/  F2FP.SATFINITE.E5M2.F32.PACK_AB_MERGE_C R0, R19, R20, RZ ;  /* 0x000000141300723e */ /* 0x008fc600048060ff */
[----:B------:R0:W-:Y:S04]  /*344b0*/  STL [R1+0x2d4], R8 ;  /* 0x0002d40801007387 */ /* 0x0001e80000100800 */
[----:B------:R2:W-:Y:S01]  /*344c0*/  STL [R1+0x2d0], R0 ;  /* 0x0002d00001007387 */ /* 0x0005e20000100800 */
[----:B0-----:R-:W-:-:S03]  /*344d0*/  F2FP.SATFINITE.E5M2.F32.PACK_AB_MERGE_C R8, R15, R16, RZ ;  /* 0x000000100f08723e */ /* 0x001fc600048060ff */
[----:B------:R-:W-:Y:S01]  /*344e0*/  STL [R1+0x2dc], R17 ;  /* 0x0002dc1101007387 */ /* 0x000fe20000100800 */
[----:B--2---:R-:W-:-:S03]  /*344f0*/  F2FP.SATFINITE.E5M2.F32.PACK_AB_MERGE_C R0, R13, R14, RZ ;  /* 0x0000000e0d00723e */ /* 0x004fc600048060ff */
[----:B------:R0:W-:Y:S04]  /*34500*/  STL [R1+0x2d8], R8 ;  /* 0x0002d80801007387 */ /* 0x0001e80000100800 */
[----:B------:R2:W-:Y:S01]  /*34510*/  STL [R1+0x2c4], R0 ;  /* 0x0002c40001007387 */ /* 0x0005e20000100800 */
[----:B0-----:R-:W-:Y:S02]  /*34520*/  F2FP.SATFINITE.E5M2.F32.PACK_AB_MERGE_C R8, R9, R10, RZ ;  /* 0x0000000a0908723e */ /* 0x001fe400048060ff */
[----:B--2---:R-:W-:Y:S02]  /*34530*/  F2FP.SATFINITE.E5M2.F32.PACK_AB_MERGE_C R0, R6, R7, RZ ;  /* 0x000000070600723e */ /* 0x004fe400048060ff */
[----:B------:R-:W-:Y:S01]  /*34540*/  F2FP.SATFINITE.E5M2.F32.PACK_AB_MERGE_C R7, R4, R5, RZ ;  /* 0x000000050407723e */ /* 0x000fe200048060ff */
[----:B------:R-:W-:Y:S04]  /*34550*/  STL [R1+0x2c0], R11 ;  /* 0x0002c00b01007387 */ /* 0x000fe80000100800 */
[----:B------:R-:W-:Y:S04]  /*34560*/  STL [R1+0x2b4], R8 ;  /* 0x0002b40801007387 */ /* 0x000fe80000100800 */
[----:B------:R-:W-:Y:S04]  /*34570*/  STL [R1+0x1554], R7 ;  /* 0x0015540701007387 */ /* 0x000fe80000100800 */
[----:B------:R-:W-:Y:S04]  /*34580*/  STL [R1+0x2b0], R0 ;  /* 0x0002b00001007387 */ /* 0x000fe80000100800 */
[----:B------:R-:W2:Y:S04]  /*34590*/  LDL.LU R20, [R1+0x2a4] ;  /* 0x0002a40001147983 */ /* 0x000ea80000300800 */
[----:B------:R-:W3:Y:S04]  /*345a0*/  LDL.LU R17, [R1+0x2ac] ;  /* 0x0002ac0001117983 */ /* 0x000ee80000300800 */
[----:B---3--:R0:W-:Y:S04]  /*345b0*/  STL [R1+0x1690], R17 ;  /* 0x0016901101007387 */ /* 0x0081e80000100800 */
        /* <DEDUP_REMOVED lines=20> */
[----:B------:R-:W4:Y:S04]  /*34700*/  LDL.LU R21, [R1+0x26c] ;  /* 0x00026c0001157983 */ /* 0x000f280000300800 */
[----:B----4-:R0:W-:Y:S04]  /*34710*/  STL [R1+0x1658], R21 ;  /* 0x0016581501007387 */ /* 0x0101e80000100800 */
[----:B0-----:R-:W4:Y:S04]  /*34720*/  LDL.LU R21, [R1+0x3b0] ;  /* 0x0003b00001157983 */ /* 0x001f280000300800 */
        /* <DEDUP_REMOVED lines=9> */
[----:B0-----:R-:W4:Y:S01]  /*347c0*/  LDL.LU R21, [R1+0x298] ;  /* 0x0002980001157983 */ /* 0x001f220000300800 */
[----:B------:R-:W-:-:S02]  /*347d0*/  F2FP.SATFINITE.E5M2.F32.PACK_AB_MERGE_C R6, R2, R3, RZ ;  /* 0x000000030206723e */ /* 0x000fc400048060ff */
[----:B--2---:R-:W-:Y:S01]  /*347e0*/  F2FP.SATFINITE.E5M2.F32.PACK_AB_MERGE_C R20, R20, R17, RZ ;  /* 0x000000111414723e */ /* 0x004fe200048060ff */
[----:B----4-:R0:W-:Y:S04]  /*347f0*/  STL [R1+0x1688], R21 ;  /* 0x0016881501007387 */ /* 0x0101e80000100800 */
[----:B0-----:R-:W2:Y:S04]  /*34800*/  LDL.LU R21, [R1+0x290] ;  /* 0x0002900001157983 */ /* 0x001ea80000300800 */
        /* <DEDUP_REMOVED lines=26> */
[----:B------:R-:W3:Y:S04]  /*349b0*/  LDL.LU R17, [R1+0x1690] ;  /* 0x0016900001117983 */ /* 0x000ee80000300800 */
[----:B------:R0:W-:Y:S04]  /*349c0*/  STL [R1+0x1548], R20 ;  /* 0x0015481401007387 */ /* 0x0001e80000100800 */
[----:B0-----:R-:W4:Y:S01]  /*349d0*/  LDL.LU R20, [R1+0x260] ;  /* 0x0002600001147983 */ /* 0x001f220000300800 */
[----:B---3--:R-:W-:-:S03]  /*349e0*/  F2FP.SATFINITE.E5M2.F32.PACK_AB_MERGE_C R17, R17, R7, RZ ;  /* 0x000000071111723e */ /* 0x008fc600048060ff */
        /* <DEDUP_REMOVED lines=34> */
[----:B----4-:R-:W-:Y:S02]  /*34c10*/  F2FP.SATFINITE.E5M2.F32.PACK_AB_MERGE_C R5, R5, R27, RZ ;  /* 0x0000001b0505723e */ /* 0x010fe400048060ff */
[----:B------:R-:W-:Y:S02]  /*34c20*/  F2FP.SATFINITE.E5M2.F32.PACK_AB_MERGE_C R19, R19, R26, RZ ;  /* 0x0000001a1313723e */ /* 0x000fe400048060ff */
[----:B0-----:R-:W-:Y:S02]  /*34c30*/  F2FP.SATFINITE.E5M2.F32.PACK_AB_MERGE_C R17, R6, R20, RZ ;  /* 0x000000140611723e */ /* 0x001fe400048060ff */
[----:B------:R-:W-:-:S02]  /*34c40*/  F2FP.SATFINITE.E5M2.F32.PACK_AB_MERGE_C R6, R0, R8, RZ ;  /* 0x000000080006723e */ /* 0x000fc400048060ff */
[----:B------:R-:W-:Y:S01]  /*34c50*/  F2FP.SATFINITE.E5M2.F32.PACK_AB_MERGE_C R0, R28, R29, RZ ;  /* 0x0000001d1c00723e */ /* 0x000fe200048060ff */
[----:B------:R-:W-:Y:S01]  /*34c60*/  STL [R1+0x264], R17 ;  /* 0x0002641101007387 */ /* 0x000fe20000100800 */
[----:B------:R-:W-:Y:S02]  /*34c70*/  F2FP.SATFINITE.E5M2.F32.PACK_AB_MERGE_C R8, R24, R25, RZ ;  /* 0x000000191808723e */ /* 0x000fe400048060ff */
[----:B------:R-:W-:Y:S02]  /*34c80*/  F2FP.SATFINITE.E5M2.F32.PACK_AB_MERGE_C R14, R14, R23, RZ ;  /* 0x000000170e0e723e */ /* 0x000fe400048060ff */
[----:B--2---:R-:W-:-:S05]  /*34c90*/  F2FP.SATFINITE.E5M2.F32.PACK_AB_MERGE_C R7, R21, R7, RZ ;  /* 0x000000071507723e */ /* 0x004fca00048060ff */
[----:B------:R-:W-:Y:S04]  /*34ca0*/  STL [R1+0x260], R7 ;  /* 0x0002600701007387 */ /* 0x000fe80000100800 */
[----:B------:R0:W-:Y:S04]  /*34cb0*/  STL [R1+0x254], R6 ;  /* 0x0002540601007387 */ /* 0x0001e80000100800 */
[----:B------:R2:W-:Y:S04]  /*34cc0*/  STL [R1+0x155c], R5 ;  /* 0x00155c0501007387 */ /* 0x0005e80000100800 */
[----:B------:R3:W-:Y:S01]  /*34cd0*/  STL [R1+0x250], R0 ;  /* 0x0002500001007387 */ /* 0x0007e20000100800 */
[----:B0-----:R-:W-:-:S03]  /*34ce0*/  F2FP.SATFINITE.E5M2.F32.PACK_AB_MERGE_C R6, R18, R22, RZ ;  /* 0x000000161206723e */ /* 0x001fc600048060ff */
[----:B------:R-:W-:Y:S01]  /*34cf0*/  STL [R1+0x1560], R19 ;  /* 0x0015601301007387 */ /* 0x000fe20000100800 */
[----:B--2---:R-:W-:-:S03]  /*34d00*/  F2FP.SATFINITE.E5M2.F32.PACK_AB_MERGE_C R5, R15, R16, RZ ;  /* 0x000000100f05723e */ /* 0x004fc600048060ff */
[----:B------:R-:W-:Y:S01]  /*34d10*/  STL [R1+0x1564], R8 ;  /* 0x0015640801007387 */ /* 0x000fe20000100800 */
[----:B---3--:R-:W-:-:S03]  /*34d20*/  F2FP.SATFINITE.E5M2.F32.PACK_AB_MERGE_C R0, R12, R13, RZ ;  /* 0x0000000d0c00723e */ /* 0x008fc600048060ff */
[----:B------:R-:W-:Y:S04]  /*34d30*/  STL [R1+0x1568], R14 ;  /* 0x0015680e01007387 */ /* 0x000fe80000100800 */
[----:B------:R0:W-:Y:S04]  /*34d40*/  STL [R1+0x70], R6 ;  /* 0x0000700601007387 */ /* 0x0001e80000100800 */
[----:B------:R2:W-:Y:S01]  /*34d50*/  STL [R1+0x5c], R5 ;  /* 0x00005c0501007387 */ /* 0x0005e20000100800 */
[----:B0-----:R-:W-:-:S03]  /*34d60*/  F2FP.SATFINITE.E5M2.F32.PACK_AB_MERGE_C R6, R10, R11, RZ ;  /* 0x0000000b0a06723e */ /* 0x001fc600048060ff */
[----:B------:R0:W-:Y:S01]  /*34d70*/  STL [R1+0x78], R0 ;  /* 0x0000780001007387 */ /* 0x0001e20000100800 */
[----:B--2---:R-:W-:-:S03]  /*34d80*/  F2FP.SATFINITE.E5M2.F32.PACK_AB_MERGE_C R5, R4, R9, RZ ;  /* 0x000000090405723e */ /* 0x004fc600048060ff */
[----:B------:R-:W-:Y:S04]  /*34d90*/  STL [R1+0x74], R6 ;  /* 0x0000740601007387 */ /* 0x000fe80000100800 */
[----:B------:R-:W2:Y:S01]  /*34da0*/  LDL.LU R4, [R1+0x384] ;  /* 0x0003840001047983 */ /* 0x000ea20000300800 */
[----:B0-----:R-:W-:-:S03]  /*34db0*/  F2FP.SATFINITE.E5M2.F32.PACK_AB_MERGE_C R0, R2, R3, RZ ;  /* 0x000000030200723e */ /* 0x001fc600048060ff */
        /* <DEDUP_REMOVED lines=31> */
[----:B0-----:R-:W3:Y:S04]  /*34fb0*/  LDL.LU R9, [R1+0x388] ;  /* 0x0003880001097983 */ /* 0x001ee80000300800 */
[----:B------:R-:W4:Y:S04]  /*34fc0*/  LDL.LU R23, [R1+0x1ec] ;  /* 0x0001ec0001177983 */ /* 0x000f280000300800 */
[----:B----4-:R0:W-:Y:S04]  /*34fd0*/  STL [R1+0x1614], R23 ;  /* 0x0016141701007387 */ /* 0x0101e80000100800 */
[----:B0-----:R-:W4:Y:S04]  /*34fe0*/  LDL.LU R23, [R1+0x1e0] ;  /* 0x0001e00001177983 */ /* 0x001f280000300800 */
[----:B------:R-:W3:Y:S01]  /*34ff0*/  LDL.LU R13, [R1+0x1d4] ;  /* 0x0001d400010d7983 */ /* 0x000ee20000300800 */
[----:B--2---:R-:W-:-:S03]  /*35000*/  F2FP.SATFINITE.E5M2.F32.PACK_AB_MERGE_C R4, R4, R3, RZ ;  /* 0x000000030404723e */ /* 0x004fc600048060ff */
[----:B---3--:R0:W-:Y:S04]  /*35010*/  STL [R1+0x1610], R13 ;  /* 0x0016100d01007387 */ /* 0x0081e80000100800 */
[----:B0-----:R-:W2:Y:S04]  /*35020*/  LDL.LU R13, [R1+0x1e8] ;  /* 0x0001e800010d7983 */ /* 0x001ea80000300800 */
        /* <DEDUP_REMOVED lines=24> */
[----:B------:R-:W4:Y:S04]  /*351b0*/  LDL.LU R3, [R1+0x164c] ;  /* 0x00164c0001037983 */ /* 0x000f280000300800 */
[----:B------:R0:W-:Y:S04]  /*351c0*/  STL [R1+0x98], R4 ;  /* 0x0000980401007387 */ /* 0x0001e80000100800 */
[----:B0-----:R-:W4:Y:S02]  /*351d0*/  LDL.LU R4, [R1+0x1648] ;  /* 0x0016480001047983 */ /* 0x001f240000300800 */
[----:B----4-:R-:W-:-:S02]  /*351e0*/  F2FP.SATFINITE.E5M2.F32.PACK_AB_MERGE_C R4, R4, R3, RZ ;  /* 0x000000030404723e */ /* 0x010fc400048060ff */
        /* <DEDUP_REMOVED lines=22> */
[----:B0-----:R-:W3:Y:S01]  /*35350*/  LDL.LU R4, [R1+0x1c0] ;  /* 0x0001c00001047983 */ /* 0x001ee20000300800 */
[----:B----4-:R-:W-:-:S03]  /*35360*/  F2FP.SATFINITE.E5M2.F32.PACK_AB_MERGE_C R3, R3, R9, RZ ;  /* 0x000000090303723e */ /* 0x010fc600048060ff */
[----:B------:R-:W4:Y:S04]  /*35370*/  LDL.LU R9, [R1+0x1618] ;  /* 0x0016180001097983 */ /* 0x000f280000300800 */
[----:B------:R0:W-:Y:S04]  /*35380*/  STL [R1+0x1570], R3 ;  /* 0x0015700301007387 */ /* 0x0001e80000100800 */
[----:B0-----:R-:W3:Y:S01]  /*35390*/  LDL.LU R3, [R1+0x1d8] ;  /* 0x0001d80001037983 */ /* 0x001ee20000300800 */
[----:B----4-:R-:W-:-:S03]  /*353a0*/  F2FP.SATFINITE.E5M2.F32.PACK_AB_MERGE_C R9, R9, R23, RZ ;  /* 0x000000170909723e */ /* 0x010fc600048060ff */
[----:B------:R-:W2:Y:S04]  /*353b0*/  LDL.LU R23, [R1+0x1614] ;  /* 0x0016140001177983 */ /* 0x000ea80000300800 */
[----:B------:R0:W-:Y:S04]  /*353c0*/  STL [R1+0x1574], R9 ;  /* 0x0015740901007387 */ /* 0x0001e80000100800 */
[----:B0-----:R-:W4:Y:S01]  /*353d0*/  LDL.LU R9, [R1+0x1d0] ;  /* 0x0001d00001097983 */ /* 0x001f220000300800 */
[----:B--2---:R-:W-:-:S03]  /*353e0*/  F2FP.SATFINITE.E5M2.F32.PACK_AB_MERGE_C R23, R23, R13, RZ ;  /* 0x0000000d1717723e */ /* 0x004fc600048060ff */
[----:B------:R-:W4:Y:S01]  /*353f0*/  LDL.LU R13, [R1+0x1610] ;  /* 0x00161000010d7983 */ /* 0x000f220000300800 */
[----:B---3--:R-:W-:Y:S02]  /*35400*/  F2FP.SATFINITE.E5M2.F32.PACK_AB_MERGE_C R12, R12, R3, RZ ;  /* 0x000000030c0c723e */ /* 0x008fe400048060ff */
[----:B------:R-:W-:Y:S01]  /*35410*/  F2FP.SATFINITE.E5M2.F32.PACK_AB_MERGE_C R3, R17, R5, RZ ;  /* 0x000000051103723e */ /* 0x000fe200048060ff */
[----:B------:R-:W-:Y:S01]  /*35420*/  STL [R1+0x1578], R23 ;  /* 0x0015781701007387 */ /* 0x000fe20000100800 */
[----:B------:R-:W-:Y:S02]  /*35430*/  F2FP.SATFINITE.E5M2.F32.PACK_AB_MERGE_C R5, R6, R20, RZ ;  /* 0x000000140605723e */ /* 0x000fe400048060ff */
[----:B------:R-:W-:Y:S02]  /*35440*/  F2FP.SATFINITE.E5M2.F32.PACK_AB_MERGE_C R2, R2, R15, RZ ;  /* 0x0000000f0202723e */ /* 0x000fe400048060ff */
[----:B----4-:R-:W-:Y:S02]  /*35450*/  F2FP.SATFINITE.E5M2.F32.PACK_AB_MERGE_C R13, R13, R9, RZ ;  /* 0x000000090d0d723e */ /* 0x010fe400048060ff */
[----:B------:R-:W-:-:S02]  /*35460*/  F2FP.SATFINITE.E5M2.F32.PACK_AB_MERGE_C R9, R14, R4, RZ ;  /* 0x000000040e09723e */ /* 0x000fc400048060ff */
[----:B------:R-:W-:Y:S01]  /*35470*/  F2FP.SATFINITE.E5M2.F32.PACK_AB_MERGE_C R4, R19, R8, RZ ;  /* 0x000000081304723e */ /* 0x000fe200048060ff */
[----:B------:R-:W-:Y:S04]  /*35480*/  STL [R1+0x157c], R13 ;  /* 0x00157c0d01007387 */ /* 0x000fe80000100800 */
[----:B------:R-:W-:Y:S04]  /*35490*/  STL [R1+0x1580], R12 ;  /* 0x0015800c01007387 */ /* 0x000fe80000100800 */
[----:B------:R-:W-:Y:S04]  /*354a0*/  STL [R1+0x18], R9 ;  /* 0x0000180901007387 */ /* 0x000fe80000100800 */
[----:B------:R0:W-:Y:S04]  /*354b0*/  STL [R1+0x14], R4 ;  /* 0x0000140401007387 */ /* 0x0001e80000100800 */
[----:B------:R2:W-:Y:S01]  /*354c0*/  STL [R1+0x20], R3 ;  /* 0x0000200301007387 */ /* 0x0005e20000100800 */
[----:B0-----:R-:W-:-:S03]  /*354d0*/  F2FP.SATFINITE.E5M2.F32.PACK_AB_MERGE_C R4, R21, R7, RZ ;  /* 0x000000071504723e */ /* 0x001fc600048060ff */
[----:B------:R-:W-:Y:S01]  /*354e0*/  STL [R1+0x1c], R5 ;  /* 0x00001c0501007387 */ /* 0x000fe20000100800 */
[----:B--2---:R-:W-:Y:S02]  /*354f0*/  F2FP.SATFINITE.E5M2.F32.PACK_AB_MERGE_C R3, R29, R0, RZ ;  /* 0x000000001d03723e */ /* 0x004fe400048060ff */
        /* <DEDUP_REMOVED lines=8> */
[----:B------:R-:W-:Y:S01]  /*35580*/  STL [R1+0x40], R3 ;  /* 0x0000400301007387 */ /* 0x000fe20000100800 */
[----:B------:R-:W-:-:S03]  /*35590*/  F2FP.SATFINITE.E5M2.F32.PACK_AB_MERGE_C R18, R10, R11, RZ ;  /* 0x0000000b0a12723e */ /* 0x000fc600048060ff */
        /* <DEDUP_REMOVED lines=12> */
[----:B------:R-:W2:Y:S04]  /*35660*/  LDL.LU R24, [R1+0x164] ;  /* 0x0001640001187983 */ /* 0x000ea80000300800 */
[----:B--2---:R0:W-:Y:S04]  /*35670*/  STL [R1+0x1600], R24 ;  /* 0x0016001801007387 */ /* 0x0041e80000100800 */
[----:B0-----:R-:W2:Y:S04]  /*35680*/  LDL.LU R24, [R1+0x178] ;  /* 0x0001780001187983 */ /* 0x001ea80000300800 */
[----:B------:R-:W3:Y:S04]  /*35690*/  LDL.LU R22, [R1+0x16c] ;  /* 0x00016c0001167983 */ /* 0x000ee80000300800 */
[----:B---3--:R0:W-:Y:S04]  /*356a0*/  STL [R1+0x15fc], R22 ;  /* 0x0015fc1601007387 */ /* 0x0081e80000100800 */
[----:B0-----:R-:W3:Y:S04]  /*356b0*/  LDL.LU R22, [R1+0x160] ;  /* 0x0001600001167983 */ /* 0x001ee80000300800 */
[----:B------:R-:W4:Y:S04]  /*356c0*/  LDL.LU R26, [R1+0x154] ;  /* 0x00015400011a7983 */ /* 0x000f280000300800 */
[----:B----4-:R0:W-:Y:S04]  /*356d0*/  STL [R1+0x15f8], R26 ;  /* 0x0015f81a01007387 */ /* 0x0101e80000100800 */
[----:B0-----:R-:W4:Y:S04]  /*356e0*/  LDL.LU R26, [R1+0x168] ;  /* 0x00016800011a7983 */ /* 0x001f280000300800 */
[----:B------:R-:W2:Y:S01]  /*356f0*/  LDL.LU R25, [R1+0x15c] ;  /* 0x00015c0001197983 */ /* 0x000ea20000300800 */
[----:B------:R-:W-:-:S03]  /*35700*/  F2FP.SATFINITE.E5M2.F32.PACK_AB_MERGE_C R10, R10, R11, RZ ;  /* 0x0000000b0a0a723e */ /* 0x000fc600048060ff */
[----:B--2---:R0:W-:Y:S04]  /*35710*/  STL [R1+0x15f4], R25 ;  /* 0x0015f41901007387 */ /* 0x0041e80000100800 */
        /* <DEDUP_REMOVED lines=22> */
[----:B0-----:R-:W2:Y:S04]  /*35880*/  LDL.LU R18, [R1+0x130] ;  /* 0x0001300001127983 */ /* 0x001ea80000300800 */
[----:B------:R-:W3:Y:S04]  /*35890*/  LDL.LU R11, [R1+0x160c] ;  /* 0x00160c00010b7983 */ /* 0x000ee80000300800 */
[----:B------:R0:W-:Y:S04]  /*358a0*/  STL [R1+0x158c], R10 ;  /* 0x00158c0a01007387 */ /* 0x0001e80000100800 */
[----:B0-----:R-:W2:Y:S01]  /*358b0*/  LDL.LU R10, [R1+0x148] ;  /* 0x00014800010a7983 */ /* 0x001ea20000300800 */
[----:B---3--:R-:W-:-:S03]  /*358c0*/  F2FP.SATFINITE.E5M2.F32.PACK_AB_MERGE_C R11, R11, R16, RZ ;  /* 0x000000100b0b723e */ /* 0x008fc600048060ff */
        /* <DEDUP_REMOVED lines=26> */
[----:B------:R-:W-:Y:S02]  /*35a70*/  F2FP.SATFINITE.E5M2.F32.PACK_AB_MERGE_C R10, R2, R18, RZ ;  /* 0x00000012020a723e */ /* 0x000fe400048060ff */
[----:B------:R-:W-:-:S02]  /*35a80*/  F2FP.SATFINITE.E5M2.F32.PACK_AB_MERGE_C R2, R13, R12, RZ ;  /* 0x0000000c0d02723e */ /* 0x000fc400048060ff */
[----:B------:R-:W-:Y:S02]  /*35a90*/  F2FP.SATFINITE.E5M2.F32.PACK_AB_MERGE_C R9, R9, R23, RZ ;  /* 0x000000170909723e */ /* 0x000fe400048060ff */
[----:B------:R-:W-:Y:S02]  /*35aa0*/  F2FP.SATFINITE.E5M2.F32.PACK_AB_MERGE_C R3, R4, R3, RZ ;  /* 0x000000030403723e */ /* 0x000fe400048060ff */
[----:B------:R-:W-:Y:S02]  /*35ab0*/  F2FP.SATFINITE.E5M2.F32.PACK_AB_MERGE_C R4, R5, R19, RZ ;  /* 0x000000130504723e */ /* 0x000fe400048060ff */
[----:B----4-:R-:W-:-:S05]  /*35ac0*/  F2FP.SATFINITE.E5M2.F32.PACK_AB_MERGE_C R25, R25, R22, RZ ;  /* 0x000000161919723e */ /* 0x010fca00048060ff */
[----:B------:R-:W-:Y:S04]  /*35ad0*/  STL [R1+0x159c], R25 ;  /* 0x00159c1901007387 */ /* 0x000fe80000100800 */
[----:B------:R-:W-:Y:S04]  /*35ae0*/  STL [R1+0x152c], R28 ;  /* 0x00152c1c01007387 */ /* 0x000fe80000100800 */
[----:B------:R-:W-:Y:S04]  /*35af0*/  STL [R1+0x1530], R27 ;  /* 0x0015301b01007387 */ /* 0x000fe80000100800 */
[----:B------:R-:W-:Y:S04]  /*35b00*/  STL [R1+0x1520], R29 ;  /* 0x0015201d01007387 */ /* 0x000fe80000100800 */
[----:B------:R-:W-:Y:S04]  /*35b10*/  STL [R1], R11 ;  /* 0x0000000b01007387 */ /* 0x000fe80000100800 */
[----:B------:R-:W-:Y:S04]  /*35b20*/  STL [R1+0xc], R10 ;  /* 0x00000c0a01007387 */ /* 0x000fe80000100800 */
[----:B------:R0:W-:Y:S04]  /*35b30*/  STL [R1+0x8], R2 ;  /* 0x0000080201007387 */ /* 0x0001e80000100800 */
[----:B------:R-:W-:Y:S04]  /*35b40*/  STL [R1+0x188], R9 ;  /* 0x0001880901007387 */ /* 0x000fe80000100800 */
[----:B------:R2:W-:Y:S01]  /*35b50*/  STL [R1+0x184], R3 ;  /* 0x0001840301007387 */ /* 0x0005e20000100800 */
[----:B0-----:R-:W-:-:S05]  /*35b60*/  F2FP.SATFINITE.E5M2.F32.PACK_AB_MERGE_C R2, R8, R14, RZ ;  /* 0x0000000e0802723e */ /* 0x001fca00048060ff */
[----:B------:R0:W-:Y:S01]  /*35b70*/  STL [R1+0x1a0], R2 ;  /* 0x0001a00201007387 */ /* 0x0001e20000100800 */
[----:B--2---:R-:W-:-:S03]  /*35b80*/  F2FP.SATFINITE.E5M2.F32.PACK_AB_MERGE_C R3, R20, R17, RZ ;  /* 0x000000111403723e */ /* 0x004fc600048060ff */
[----:B------:R-:W-:Y:S04]  /*35b90*/  STL [R1+0x19c], R4 ;  /* 0x00019c0401007387 */ /* 0x000fe80000100800 */
[----:B------:R-:W-:Y:S04]  /*35ba0*/  STL [R1+0x1b8], R3 ;  /* 0x0001b80301007387 */ /* 0x000fe80000100800 */
[----:B------:R-:W2:Y:S01]  /*35bb0*/  LDL.LU R17, [R1+0xf8] ;  /* 0x0000f80001117983 */ /* 0x000ea20000300800 */
[----:B0-----:R-:W-:Y:S02]  /*35bc0*/  F2FP.SATFINITE.E5M2.F32.PACK_AB_MERGE_C R2, R7, R6, RZ ;  /* 0x000000060702723e */ /* 0x001fe400048060ff */
[----:B------:R-:W-:-:S03]  /*35bd0*/  F2FP.SATFINITE.E5M2.F32.PACK_AB_MERGE_C R0, R0, R21, RZ ;  /* 0x000000150000723e */ /* 0x000fc600048060ff */
[----:B------:R-:W-:Y:S04]  /*35be0*/  STL [R1+0x1b4], R2 ;  /* 0x0001b40201007387 */ /* 0x000fe80000100800 */
[----:B--2---:R0:W-:Y:S04]  /*35bf0*/  STL [R1+0x15e4], R17 ;  /* 0x0015e41101007387 */ /* 0x0041e80000100800 */
[----:B------:R-:W-:Y:S04]  /*35c00*/  STL [R1+0x1f8], R0 ;  /* 0x0001f80001007387 */ /* 0x000fe80000100800 */
[----:B0-----:R-:W2:Y:S04]  /*35c10*/  LDL.LU R17, [R1+0xf4] ;  /* 0x0000f40001117983 */ /* 0x001ea80000300800 */
[----:B--2---:R0:W-:Y:S04]  /*35c20*/  STL [R1+0x15ec], R17 ;  /* 0x0015ec1101007387 */ /* 0x0041e80000100800 */
[----:B0-----:R-:W2:Y:S04]  /*35c30*/  LDL.LU R17, [R1+0x10c] ;  /* 0x00010c0001117983 */ /* 0x001ea80000300800 */
[----:B------:R-:W3:Y:S04]  /*35c40*/  LDL.LU R20, [R1+0xfc] ;  /* 0x0000fc0001147983 */ /* 0x000ee80000300800 */
[----:B---3--:R0:W-:Y:S04]  /*35c50*/  STL [R1+0x15e8], R20 ;  /* 0x0015e81401007387 */ /* 0x0081e80000100800 */
[----:B0-----:R-:W3:Y:S04]  /*35c60*/  LDL.LU R20, [R1+0xf0] ;  /* 0x0000f00001147983 */ /* 0x001ee80000300800 */
        /* <DEDUP_REMOVED lines=36> */
[----:B--2---:R-:W-:-:S03]  /*35eb0*/  F2FP.SATFINITE.E5M2.F32.PACK_AB_MERGE_C R17, R17, R20, RZ ;  /* 0x000000141111723e */ /* 0x004fc600048060ff */
[----:B----4-:R0:W-:Y:S04]  /*35ec0*/  STL [R1+0x15e0], R22 ;  /* 0x0015e01601007387 */ /* 0x0101e80000100800 */
[----:B0-----:R-:W3:Y:S04]  /*35ed0*/  LDL.LU R22, [R1+0x460] ;  /* 0x0004600001167983 */ /* 0x001ee80000300800 */
[----:B------:R-:W2:Y:S04]  /*35ee0*/  LDL.LU R15, [R1+0xbc] ;  /* 0x0000bc00010f7983 */ /* 0x000ea80000300800 */
[----:B------:R-:W4:Y:S04]  /*35ef0*/  LDL.LU R11, [R1+0x80] ;  /* 0x00008000010b7983 */ /* 0x000f280000300800 */
[----:B------:R-:W4:Y:S04]  /*35f00*/  LDL.LU R0, [R1+0x84] ;  /* 0x0000840001007983 */ /* 0x000f280000300800 */
        /* <DEDUP_REMOVED lines=22> */
[----:B------:R-:W3:Y:S04]  /*36070*/  LDL.LU R20, [R1+0x15f0] ;  /* 0x0015f00001147983 */ /* 0x000ee80000300800 */
[----:B------:R0:W-:Y:S04]  /*36080*/  STL [R1+0x1f4], R17 ;  /* 0x0001f41101007387 */ /* 0x0001e80000100800 */
[----:B0-----:R-:W3:Y:S02]  /*36090*/  LDL.LU R17, [R1+0x15ec] ;  /* 0x0015ec0001117983 */ /* 0x001ee40000300800 */
[----:B---3--:R-:W-:-:S02]  /*360a0*/  F2FP.SATFINITE.E5M2.F32.PACK_AB_MERGE_C R17, R17, R20, RZ ;  /* 0x000000141111723e */ /* 0x008fc400048060ff */
[----:B------:R-:W3:Y:S04]  /*360b0*/  LDL.LU R20, [R1+0x15e8] ;  /* 0x0015e80001147983 */ /* 0x000ee80000300800 */
[----:B------:R0:W-:Y:S04]  /*360c0*/  STL [R1+0x230], R17 ;  /* 0x0002301101007387 */ /* 0x0001e80000100800 */
[----:B0-----:R-:W3:Y:S01]  /*360d0*/  LDL.LU R17, [R1+0x15e4] ;  /* 0x0015e40001117983 */ /* 0x001ee20000300800 */
[----:B------:R-:W-:Y:S02]  /*360e0*/  F2FP.SATFINITE.E5M2.F32.PACK_AB_MERGE_C R25, R25, R22, RZ ;  /* 0x000000161919723e */ /* 0x000fe400048060ff */
[----:B---3--:R-:W-:-:S02]  /*360f0*/  F2FP.SATFINITE.E5M2.F32.PACK_AB_MERGE_C R17, R20, R17, RZ ;  /* 0x000000111411723e */ /* 0x008fc400048060ff */
[----:B------:R-:W3:Y:S04]  /*36100*/  LDL.LU R20, [R1+0x2c] ;  /* 0x00002c0001147983 */ /* 0x000ee80000300800 */
[----:B------:R0:W-:Y:S04]  /*36110*/  STL [R1+0x22c], R17 ;  /* 0x00022c1101007387 */ /* 0x0001e80000100800 */
[----:B0-----:R-:W3:Y:S04]  /*36120*/  LDL.LU R17, [R1+0x4] ;  /* 0x0000040001117983 */ /* 0x001ee80000300800 */
        /* <DEDUP_REMOVED lines=32> */
[----:B------:R-:W4:Y:S01]  /*36330*/  LDL.LU R22, [R1+0x15a0] ;  /* 0x0015a00001167983 */ /* 0x000f220000300800 */
[----:B------:R-:W-:-:S03]  /*36340*/  F2FP.SATFINITE.E5M2.F32.PACK_AB_MERGE_C R0, R0, R11, RZ ;  /* 0x0000000b0000723e */ /* 0x000fc600048060ff */
[----:B------:R0:W-:Y:S01]  /*36350*/  STL [R1+0x190], R25 ;  /* 0x0001901901007387 */ /* 0x0001e20000100800 */
[----:B--2---:R-:W-:Y:S02]  /*36360*/  F2FP.SATFINITE.E5M2.F32.PACK_AB_MERGE_C R18, R18, R10, RZ ;  /* 0x0000000a1212723e */ /* 0x004fe400048060ff */
[----:B------:R-:W-:Y:S01]  /*36370*/  F2FP.SATFINITE.E5M2.F32.PACK_AB_MERGE_C R12, R12, R2, RZ ;  /* 0x000000020c0c723e */ /* 0x000fe200048060ff */
[----:B0-----:R-:W2:Y:S01]  /*36380*/  LDL.LU R25, [R1+0x159c] ;  /* 0x00159c0001197983 */ /* 0x001ea20000300800 */
[----:B------:R-:W-:Y:S02]  /*36390*/  F2FP.SATFINITE.E5M2.F32.PACK_AB_MERGE_C R23, R23, R13, RZ ;  /* 0x0000000d1717723e */ /* 0x000fe400048060ff */
[----:B------:R-:W-:Y:S02]  /*363a0*/  F2FP.SATFINITE.E5M2.F32.PACK_AB_MERGE_C R3, R3, R9, RZ ;  /* 0x000000090303723e */ /* 0x000fe400048060ff */
[----:B------:R-:W-:Y:S02]  /*363b0*/  F2FP.SATFINITE.E5M2.F32.PACK_AB_MERGE_C R14, R14, R4, RZ ;  /* 0x000000040e0e723e */ /* 0x000fe400048060ff */
[----:B------:R-:W-:-:S02]  /*363c0*/  F2FP.SATFINITE.E5M2.F32.PACK_AB_MERGE_C R28, R28, R8, RZ ;  /* 0x000000081c1c723e */ /* 0x000fc400048060ff */
[----:B------:R-:W-:Y:S02]  /*363d0*/  F2FP.SATFINITE.E5M2.F32.PACK_AB_MERGE_C R16, R16, R26, RZ ;  /* 0x0000001a1010723e */ /* 0x000fe400048060ff */
[----:B------:R-:W-:Y:S02]  /*363e0*/  F2FP.SATFINITE.E5M2.F32.PACK_AB_MERGE_C R5, R5, R19, RZ ;  /* 0x000000130505723e */ /* 0x000fe400048060ff */
[----:B------:R-:W-:Y:S02]  /*363f0*/  F2FP.SATFINITE.E5M2.F32.PACK_AB_MERGE_C R7, R7, R6, RZ ;  /* 0x000000060707723e */ /* 0x000fe400048060ff */
[----:B------:R-:W-:Y:S02]  /*36400*/  F2FP.SATFINITE.E5M2.F32.PACK_AB_MERGE_C R29, R29, R21, RZ ;  /* 0x000000151d1d723e */ /* 0x000fe400048060ff */
[----:B----4-:R-:W-:Y:S02]  /*36410*/  F2FP.SATFINITE.E5M2.F32.PACK_AB_MERGE_C R15, R15, R22, RZ ;  /* 0x000000160f0f723e */ /* 0x010fe400048060ff */
[----:B------:R-:W4:Y:S04]  /*36420*/  LDL.LU R22, [R1+0x1598] ;  /* 0x0015980001167983 */ /* 0x000f280000300800 */
[----:B------:R0:W-:Y:S04]  /*36430*/  STL [R1+0x18c], R15 ;  /* 0x00018c0f01007387 */ /* 0x0001e80000100800 */
[----:B0-----:R-:W2:Y:S04]  /*36440*/  LDL.LU R15, [R1+0x1594] ;  /* 0x00159400010f7983 */ /* 0x001ea80000300800 */
[----:B------:R-:W4:Y:S04]  /*36450*/  LDL.LU R11, [R1+0x1590] ;  /* 0x00159000010b7983 */ /* 0x000f280000300800 */
[----:B------:R0:W-:Y:S04]  /*36460*/  STL [R1+0x198], R0 ;  /* 0x0001980001007387 */ /* 0x0001e80000100800 */
[----:B0-----:R-:W2:Y:S04]  /*36470*/  LDL R0, [R1+0x7c4] ;  /* 0x0007c40001007983 */ /* 0x001ea80000100800 */
[----:B------:R-:W4:Y:S04]  /*36480*/  LDL.LU R10, [R1+0x158c] ;  /* 0x00158c00010a7983 */ /* 0x000f280000300800 */
[----:B------:R0:W-:Y:S04]  /*36490*/  STL [R1+0x194], R18 ;  /* 0x0001941201007387 */ /* 0x0001e80000100800 */
[----:B0-----:R-:W4:Y:S04]  /*364a0*/  LDL.LU R18, [R1+0x1588] ;  /* 0x0015880001127983 */ /* 0x001f280000300800 */
        /* <DEDUP_REMOVED lines=24> */
[----:B------:R-:W4:Y:S01]  /*36630*/  LDL.LU R21, [R1+0x1550] ;  /* 0x0015500001157983 */ /* 0x000f220000300800 */
[----:B------:R-:W-:-:S02]  /*36640*/  F2FP.SATFINITE.E5M2.F32.PACK_AB_MERGE_C R27, R24, R27, RZ ;  /* 0x0000001b181b723e */ /* 0x000fc400048060ff */
[----:B---3--:R-:W-:Y:S01]  /*36650*/  LOP3.LUT R20, R20, 0xffff, RZ, 0xc0, !PT ;  /* 0x0000ffff14147812 */ /* 0x008fe200078ec0ff */
[----:B------:R0:W-:Y:S04]  /*36660*/  STL [R1+0x284], R29 ;  /* 0x0002841d01007387 */ /* 0x0001e80000100800 */
[----:B------:R3:W-:Y:S01]  /*36670*/  STL [R1+0x27c], R27 ;  /* 0x00027c1b01007387 */ /* 0x0007e20000100800 */
[----:B0-----:R-:W-:-:S03]  /*36680*/  LOP3.LUT R29, R17, 0xffff, RZ, 0xc0, !PT ;  /* 0x0000ffff111d7812 */ /* 0x001fc600078ec0ff */
[----:B------:R-:W-:Y:S04]  /*36690*/  STL [R1+0x34], R20 ;  /* 0x0000341401007387 */ /* 0x000fe80000100800 */
[----:B------:R-:W-:Y:S01]  /*366a0*/  STL [R1+0x60], R29 ;  /* 0x0000601d01007387 */ /* 0x000fe20000100800 */
[----:B--2---:R-:W-:-:S05]  /*366b0*/  VIADD R0, R0, 0x3f ;  /* 0x0000003f00007836 */ /* 0x004fca0000000000 */
[----:B------:R-:W-:Y:S02]  /*366c0*/  ISETP.GE.AND P0, PT, R0, UR25, PT ;  /* 0x0000001900007c0c */ /* 0x000fe4000bf06270 */
[----:B----4-:R-:W-:Y:S02]  /*366d0*/  LOP3.LUT R3, R3, 0xffff, RZ, 0xc0, !PT ;  /* 0x0000ffff03037812 */ /* 0x010fe400078ec0ff */
[----:B------:R-:W-:Y:S02]  /*366e0*/  LOP3.LUT R17, R4, 0xffff, RZ, 0xc0, !PT ;  /* 0x0000ffff04117812 */ /* 0x000fe400078ec0ff */
[----:B------:R-:W-:Y:S02]  /*366f0*/  LOP3.LUT R4, R2, 0xffff, RZ, 0xc0, !PT ;  /* 0x0000ffff02047812 */ /* 0x000fe400078ec0ff */
[----:B------:R-:W-:Y:S02]  /*36700*/  PRMT R2, R17, 0x3340, R1 ;  /* 0x0000334011027816 */ /* 0x000fe40000000001 */
[----:B------:R-:W-:-:S02]  /*36710*/  LOP3.LUT R6, R6, 0xffff, RZ, 0xc0, !PT ;  /* 0x0000ffff06067812 */ /* 0x000fc400078ec0ff */
[----:B---3--:R-:W-:Y:S02]  /*36720*/  LOP3.LUT R27, R5, 0xffff, RZ, 0xc0, !PT ;  /* 0x0000ffff051b7812 */ /* 0x008fe400078ec0ff */
[----:B------:R-:W-:Y:S02]  /*36730*/  LOP3.LUT R7, R7, 0xffff, RZ, 0xc0, !PT ;  /* 0x0000ffff07077812 */ /* 0x000fe400078ec0ff */
[----:B------:R-:W-:-:S03]  /*36740*/  LOP3.LUT R21, R21, 0xffff, RZ, 0xc0, !PT ;  /* 0x0000ffff15157812 */ /* 0x000fc600078ec0ff */
[----:B------:R0:W-:Y:S04]  /*36750*/  STL [R1+0x2c], R7 ;  /* 0x00002c0701007387 */ /* 0x0001e80000100800 */
[----:B------:R-:W-:Y:S04]  /*36760*/  STL [R1+0x58], R21 ;  /* 0x0000581501007387 */ /* 0x000fe80000100800 */
[----:B------:R-:W-:Y:S04]  /*36770*/  STL [R1+0x54], R6 ;  /* 0x0000540601007387 */ /* 0x000fe80000100800 */
[----:B------:R2:W-:Y:S01]  /*36780*/  STL [R1+0x50], R17 ;  /* 0x0000501101007387 */ /* 0x0005e20000100800 */
[----:B------:R-:W-:-:S02]  /*36790*/  PRMT R5, R20, 0x3340, R7 ;  /* 0x0000334014057816 */ /* 0x000fc40000000007 */
[----:B0-----:R-:W-:Y:S01]  /*367a0*/  PRMT R7, R21, 0x3340, R27 ;  /* 0x0000334015077816 */ /* 0x001fe2000000001b */
[----:B--2---:R-:W2:Y:S01]  /*367b0*/  LDL.LU R17, [R1+0x154c] ;  /* 0x00154c0001117983 */ /* 0x004ea20000300800 */
[----:B------:R-:W-:-:S03]  /*367c0*/  PRMT R6, R29, 0x3340, R6 ;  /* 0x000033401d067816 */ /* 0x000fc60000000006 */
[----:B------:R0:W-:Y:S04]  /*367d0*/  STL [R1+0x4c], R3 ;  /* 0x00004c0301007387 */ /* 0x0001e80000100800 */
[----:B------:R3:W-:Y:S01]  /*367e0*/  STL [R1+0x64], R4 ;  /* 0x0000640401007387 */ /* 0x0007e20000100800 */
[----:B------:R-:W-:-:S03]  /*367f0*/  PRMT R5, R5, 0x5410, R2 ;  /* 0x0000541005057816 */ /* 0x000fc60000000002 */
[----:B------:R-:W-:Y:S01]  /*36800*/  STL [R1+0x44], R27 ;  /* 0x0000441b01007387 */ /* 0x000fe20000100800 */
[----:B0-----:R-:W-:-:S03]  /*36810*/  PRMT R3, R3, 0x3340, R1 ;  /* 0x0000334003037816 */ /* 0x001fc60000000001 */
[----:B------:R-:W4:Y:S01]  /*36820*/  LDL.LU R20, [R1+0x1548] ;  /* 0x0015480001147983 */ /* 0x000f220000300800 */
[----:B---3--:R-:W-:Y:S02]  /*36830*/  PRMT R4, R4, 0x3340, R1 ;  /* 0x0000334004047816 */ /* 0x008fe40000000001 */
[----:B------:R-:W-:Y:S02]  /*36840*/  PRMT R2, R6, 0x5410, R3 ;  /* 0x0000541006027816 */ /* 0x000fe40000000003 */
[----:B------:R-:W-:Y:S01]  /*36850*/  PRMT R0, R7, 0x5410, R4 ;  /* 0x0000541007007816 */ /* 0x000fe20000000004 */
[----:B------:R0:W-:Y:S01]  /*36860*/  STL [R1+0x1e8], R5 ;  /* 0x0001e80501007387 */ /* 0x0001e20000100800 */
[----:B------:R-:W-:-:S03]  /*36870*/  LOP3.LUT R4, R28, 0xffff, RZ, 0xc0, !PT ;  /* 0x0000ffff1c047812 */ /* 0x000fc600078ec0ff */
[----:B------:R-:W-:Y:S04]  /*36880*/  STL [R1+0x1e4], R2 ;  /* 0x0001e40201007387 */ /* 0x000fe80000100800 */
[----:B------:R3:W-:Y:S01]  /*36890*/  STL [R1+0x1e0], R0 ;  /* 0x0001e00001007387 */ /* 0x0007e20000100800 */
[----:B0-----:R-:W-:-:S03]  /*368a0*/  LOP3.LUT R5, R26, 0xffff, RZ, 0xc0, !PT ;  /* 0x0000ffff1a057812 */ /* 0x001fc600078ec0ff */
[----:B------:R-:W4:Y:S01]  /*368b0*/  LDL.LU R29, [R1+0x32c] ;  /* 0x00032c00011d7983 */ /* 0x000f220000300800 */
[----:B------:R-:W-:-:S03]  /*368c0*/  LOP3.LUT R21, R16, 0xffff, RZ, 0xc0, !PT ;  /* 0x0000ffff10157812 */ /* 0x000fc600078ec0ff */
[----:B------:R-:W-:Y:S04]  /*368d0*/  STL [R1+0x4], R4 ;  /* 0x0000040401007387 */ /* 0x000fe80000100800 */
[----:B------:R-:W4:Y:S04]  /*368e0*/  LDL.LU R27, [R1+0x328] ;  /* 0x00032800011b7983 */ /* 0x000f280000300800 */
[----:B------:R-:W-:Y:S04]  /*368f0*/  STL [R1+0x84], R5 ;  /* 0x0000840501007387 */ /* 0x000fe80000100800 */
[----:B------:R-:W4:Y:S04]  /*36900*/  LDL.LU R28, [R1+0x304] ;  /* 0x00030400011c7983 */ /* 0x000f280000300800 */
[----:B------:R-:W4:Y:S01]  /*36910*/  LDL.LU R16, [R1+0x300] ;  /* 0x0003000001107983 */ /* 0x000f220000300800 */
[----:B------:R-:W0:Y:S01]  /*36920*/  S2R R24, SR_TID.X ;  /* 0x0000000000187919 */ /* 0x000e220000002100 */
[----:B---3--:R-:W-:-:S02]  /*36930*/  LOP3.LUT R0, R9, 0xffff, RZ, 0xc0, !PT ;  /* 0x0000ffff09007812 */ /* 0x008fc400078ec0ff */
[----:B------:R-:W-:Y:S01]  /*36940*/  LOP3.LUT R19, R19, 0xffff, RZ, 0xc0, !PT ;  /* 0x0000ffff13137812 */ /* 0x000fe200078ec0ff */
[----:B-1----:R-:W-:Y:S01]  /*36950*/  ULEA UR4, UR5, UR4, 0x18 ;  /* 0x0000000405047291 */ /* 0x002fe2000f8ec03f */
[----:B------:R-:W-:Y:S01]  /*36960*/  LOP3.LUT R18, R18, 0xffff, RZ, 0xc0, !PT ;  /* 0x0000ffff12127812 */ /* 0x000fe200078ec0ff */
[----:B------:R-:W3:Y:S01]  /*36970*/  LDL.LU R26, [R1+0xc8] ;  /* 0x0000c800011a7983 */ /* 0x000ee20000300800 */
[----:B------:R-:W-:Y:S02]  /*36980*/  PRMT R6, R21, 0x3340, R19 ;  /* 0x0000334015067816 */ /* 0x000fe40000000013 */
[----:B------:R-:W-:Y:S02]  /*36990*/  PRMT R3, R18, 0x3340, R1 ;  /* 0x0000334012037816 */ /* 0x000fe40000000001 */
[----:B------:R-:W-:Y:S02]  /*369a0*/  LOP3.LUT R23, R23, 0xffff, RZ, 0xc0, !PT ;  /* 0x0000ffff17177812 */ /* 0x000fe400078ec0ff */
[----:B------:R-:W-:-:S02]  /*369b0*/  PRMT R6, R6, 0x5410, R3 ;  /* 0x0000541006067816 */ /* 0x000fc40000000003 */
[----:B------:R-:W-:Y:S01]  /*369c0*/  PRMT R2, R23, 0x3340, R1 ;  /* 0x0000334017027816 */ /* 0x000fe20000000001 */
[C---:B0-----:R-:W-:Y:S02]  /*369d0*/  IMAD.SHL.U32 R9, R24.reuse, 0x10, RZ ;  /* 0x0000001018097824 */ /* 0x041fe400078e00ff */
[----:B------:R-:W-:-:S03]  /*369e0*/  IMAD.SHL.U32 R7, R24, 0x20, RZ ;  /* 0x0000002018077824 */ /* 0x000fc600078e00ff */
[----:B------:R-:W-:Y:S02]  /*369f0*/  LOP3.LUT R9, R9, 0xf0, RZ, 0xc0, !PT ;  /* 0x000000f009097812 */ /* 0x000fe400078ec0ff */
[----:B------:R-:W-:-:S04]  /*36a00*/  LOP3.LUT R7, R7, 0x200, RZ, 0xc0, !PT ;  /* 0x0000020007077812 */ /* 0x000fc800078ec0ff */
[----:B------:R-:W-:Y:S02]  /*36a10*/  IADD3 R3, R7, UR4, R9 ;  /* 0x0000000407037c10 */ /* 0x000fe4000fffe009 */
[----:B--2---:R-:W-:-:S05]  /*36a20*/  LOP3.LUT R17, R17, 0xffff, RZ, 0xc0, !PT ;  /* 0x0000ffff11117812 */ /* 0x004fca00078ec0ff */
[----:B------:R-:W-:Y:S04]  /*36a30*/  STL [R1+0x68], R17 ;  /* 0x0000681101007387 */ /* 0x000fe80000100800 */
[----:B------:R0:W-:Y:S04]  /*36a40*/  STL [R1+0x10], R0 ;  /* 0x0000100001007387 */ /* 0x0001e80000100800 */
[----:B------:R-:W2:Y:S01]  /*36a50*/  LDL.LU R24, [R1+0xc4] ;  /* 0x0000c40001187983 */ /* 0x000ea20000300800 */
[----:B----4-:R-:W-:-:S03]  /*36a60*/  LOP3.LUT R20, R20, 0xffff, RZ, 0xc0, !PT ;  /* 0x0000ffff14147812 */ /* 0x010fc600078ec0ff */
[----:B------:R-:W-:Y:S01]  /*36a70*/  STL [R1+0x150c], R18 ;  /* 0x00150c1201007387 */ /* 0x000fe20000100800 */
[----:B0-----:R-:W-:-:S03]  /*36a80*/  PRMT R0, R0, 0x3340, R1 ;  /* 0x0000334000007816 */ /* 0x001fc60000000001 */
[----:B------:R-:W-:Y:S01]  /*36a90*/  STL [R1+0x1514], R21 ;  /* 0x0015141501007387 */ /* 0x000fe20000100800 */
[----:B------:R-:W-:-:S03]  /*36aa0*/  PRMT R4, R4, 0x3340, R20 ;  /* 0x0000334004047816 */ /* 0x000fc60000000014 */
[----:B------:R-:W-:Y:S01]  /*36ab0*/  STL [R1+0x1510], R19 ;  /* 0x0015101301007387 */ /* 0x000fe20000100800 */
[----:B------:R-:W-:-:S03]  /*36ac0*/  PRMT R5, R5, 0x3340, R17 ;  /* 0x0000334005057816 */ /* 0x000fc60000000011 */
[----:B------:R0:W-:Y:S04]  /*36ad0*/  STL [R1+0x1518], R23 ;  /* 0x0015181701007387 */ /* 0x0001e80000100800 */
[----:B------:R-:W-:Y:S04]  /*36ae0*/  STL [R1+0x151c], R20 ;  /* 0x00151c1401007387 */ /* 0x000fe80000100800 */
[----:B------:R1:W-:Y:S01]  /*36af0*/  STL [R1+0x1524], R3 ;  /* 0x0015240301007387 */ /* 0x0003e20000100800 */
[----:B0-----:R-:W-:-:S03]  /*36b00*/  LOP3.LUT R23, R29, 0xffff, RZ, 0xc0, !PT ;  /* 0x0000ffff1d177812 */ /* 0x001fc600078ec0ff */
[----:B------:R-:W-:Y:S01]  /*36b10*/  STL [R1+0x1ac], R6 ;  /* 0x0001ac0601007387 */ /* 0x000fe20000100800 */
[----:B-1----:R-:W-:Y:S02]  /*36b20*/  PRMT R3, R4, 0x5410, R0 ;  /* 0x0000541004037816 */ /* 0x002fe40000000000 */
[----:B------:R-:W-:-:S03]  /*36b30*/  PRMT R0, R5, 0x5410, R2 ;  /* 0x0000541005007816 */ /* 0x000fc60000000002 */
[----:B------:R0:W-:Y:S01]  /*36b40*/  STL [R1+0x280], R3 ;  /* 0x0002800301007387 */ /* 0x0001e20000100800 */
[----:B------:R-:W-:-:S03]  /*36b50*/  LOP3.LUT R16, R16, 0xffff, RZ, 0xc0, !PT ;  /* 0x0000ffff10107812 */ /* 0x000fc600078ec0ff */
[----:B------:R1:W-:Y:S01]  /*36b60*/  STL [R1+0x26c], R0 ;  /* 0x00026c0001007387 */ /* 0x0003e20000100800 */
[----:B0-----:R-:W-:-:S03]  /*36b70*/  LOP3.LUT R3, R27, 0xffff, RZ, 0xc0, !PT ;  /* 0x0000ffff1b037812 */ /* 0x001fc600078ec0ff */
[----:B------:R-:W-:Y:S04]  /*36b80*/  STL [R1+0x80], R23 ;  /* 0x0000801701007387 */ /* 0x000fe80000100800 */
[----:B------:R-:W-:Y:S01]  /*36b90*/  STL [R1+0xec], R3 ;  /* 0x0000ec0301007387 */ /* 0x000fe20000100800 */
[----:B------:R-:W-:-:S03]  /*36ba0*/  LOP3.LUT R5, R8, 0xffff, RZ, 0xc0, !PT ;  /* 0x0000ffff08057812 */ /* 0x000fc600078ec0ff */
[----:B------:R-:W-:Y:S04]  /*36bb0*/  STL [R1+0x6c], R16 ;  /* 0x00006c1001007387 */ /* 0x000fe80000100800 */
[----:B------:R-:W4:Y:S04]  /*36bc0*/  LDL.LU R19, [R1+0x404] ;  /* 0x0004040001137983 */ /* 0x000f280000300800 */
[----:B------:R-:W4:Y:S04]  /*36bd0*/  LDL.LU R21, [R1+0x400] ;  /* 0x0004000001157983 */ /* 0x000f280000300800 */
[----:B------:R-:W4:Y:S04]  /*36be0*/  LDL.LU R18, [R1+0x2f4] ;  /* 0x0002f40001127983 */ /* 0x000f280000300800 */
[----:B------:R-:W4:Y:S01]  /*36bf0*/  LDL.LU R8, [R1+0x1544] ;  /* 0x0015440001087983 */ /* 0x000f220000300800 */
[----:B------:R-:W-:-:S03]  /*36c00*/  LOP3.LUT R10, R10, 0xffff, RZ, 0xc0, !PT ;  /* 0x0000ffff0a0a7812 */ /* 0x000fc600078ec0ff */
[----:B------:R-:W4:Y:S01]  /*36c10*/  LDL.LU R29, [R1+0x2f0] ;  /* 0x0002f000011d7983 */ /* 0x000f220000300800 */
[----:B------:R-:W-:Y:S02]  /*36c20*/  LOP3.LUT R6, R28, 0xffff, RZ, 0xc0, !PT ;  /* 0x0000ffff1c067812 */ /* 0x000fe400078ec0ff */
[----:B------:R-:W-:Y:S01]  /*36c30*/  LOP3.LUT R4, R13, 0xffff, RZ, 0xc0, !PT ;  /* 0x0000ffff0d047812 */ /* 0x000fe200078ec0ff */
[----:B------:R-:W4:Y:S01]  /*36c40*/  LDL.LU R27, [R1+0xd8] ;  /* 0x0000d800011b7983 */ /* 0x000f220000300800 */
[----:B---3--:R-:W-:Y:S02]  /*36c50*/  LOP3.LUT R17, R26, 0xffff, RZ, 0xc0, !PT ;  /* 0x0000ffff1a117812 */ /* 0x008fe400078ec0ff */
[----:B------:R-:W-:Y:S02]  /*36c60*/  LOP3.LUT R9, R12, 0xffff, RZ, 0xc0, !PT ;  /* 0x0000ffff0c097812 */ /* 0x000fe400078ec0ff */
[----:B------:R-:W-:Y:S02]  /*36c70*/  LOP3.LUT R7, R14, 0xffff, RZ, 0xc0, !PT ;  /* 0x0000ffff0e077812 */ /* 0x000fe400078ec0ff */
[----:B------:R-:W-:-:S02]  /*36c80*/  LOP3.LUT R11, R11, 0xffff, RZ, 0xc0, !PT ;  /* 0x0000ffff0b0b7812 */ /* 0x000fc400078ec0ff */
[--C-:B-1----:R-:W-:Y:S02]  /*36c90*/  PRMT R0, R10, 0x3340, R1.reuse ;  /* 0x000033400a007816 */ /* 0x102fe40000000001 */
[----:B------:R-:W-:Y:S02]  /*36ca0*/  PRMT R2, R11, 0x3340, R1 ;  /* 0x000033400b027816 */ /* 0x000fe40000000001 */
[----:B------:R-:W-:Y:S02]  /*36cb0*/  PRMT R12, R16, 0x3340, R7 ;  /* 0x00003340100c7816 */ /* 0x000fe40000000007 */
[----:B------:R-:W-:Y:S02]  /*36cc0*/  PRMT R13, R23, 0x3340, R17 ;  /* 0x00003340170d7816 */ /* 0x000fe40000000011 */
[----:B--2---:R-:W-:-:S05]  /*36cd0*/  LOP3.LUT R20, R24, 0xffff, RZ, 0xc0, !PT ;  /* 0x0000ffff18147812 */ /* 0x004fca00078ec0ff */
[----:B------:R-:W-:Y:S04]  /*36ce0*/  STL [R1+0xc8], R20 ;  /* 0x0000c81401007387 */ /* 0x000fe80000100800 */
[----:B------:R-:W2:Y:S04]  /*36cf0*/  LDL.LU R28, [R1+0xd4] ;  /* 0x0000d400011c7983 */ /* 0x000ea80000300800 */
[----:B------:R-:W3:Y:S04]  /*36d00*/  LDL.LU R26, [R1+0x70] ;  /* 0x00007000011a7983 */ /* 0x000ee80000300800 */
[----:B------:R-:W3:Y:S04]  /*36d10*/  LDL.LU R24, [R1+0x5c] ;  /* 0x00005c0001187983 */ /* 0x000ee80000300800 */
[----:B------:R-:W-:Y:S04]  /*36d20*/  STL [R1+0x1528], R10 ;  /* 0x0015280a01007387 */ /* 0x000fe80000100800 */
[----:B------:R0:W-:Y:S04]  /*36d30*/  STL [R1+0x88], R4 ;  /* 0x0000880401007387 */ /* 0x0001e80000100800 */
[----:B------:R1:W-:Y:S01]  /*36d40*/  STL [R1+0xa0], R9 ;  /* 0x0000a00901007387 */ /* 0x0003e20000100800 */
[----:B------:R-:W-:-:S03]  /*36d50*/  PRMT R14, R3, 0x3340, R20 ;  /* 0x00003340030e7816 */ /* 0x000fc60000000014 */
[----:B------:R1:W-:Y:S01]  /*36d60*/  STL [R1+0x1534], R11 ;  /* 0x0015340b01007387 */ /* 0x0003e20000100800 */
[----:B0-----:R-:W-:-:S03]  /*36d70*/  PRMT R4, R4, 0x3340, R1 ;  /* 0x0000334004047816 */ /* 0x001fc60000000001 */
[----:B------:R-:W3:Y:S01]  /*36d80*/  LDL.LU R16, [R1+0x1540] ;  /* 0x0015400001107983 */ /* 0x000ee20000300800 */
[----:B----4-:R-:W-:Y:S02]  /*36d90*/  PRMT R8, R9, 0x3340, R8 ;  /* 0x0000334009087816 */ /* 0x010fe40000000008 */
[----:B-1----:R-:W-:-:S04]  /*36da0*/  PRMT R9, R6, 0x3340, R5 ;  /* 0x0000334006097816 */ /* 0x002fc80000000005 */
[----:B------:R-:W-:Y:S02]  /*36db0*/  PRMT R3, R9, 0x5410, R0 ;  /* 0x0000541009037816 */ /* 0x000fe40000000000 */
[----:B------:R-:W-:Y:S02]  /*36dc0*/  PRMT R0, R12, 0x5410, R2 ;  /* 0x000054100c007816 */ /* 0x000fe40000000002 */
[----:B------:R-:W4:Y:S01]  /*36dd0*/  LDL.LU R12, [R1+0x14] ;  /* 0x00001400010c7983 */ /* 0x000f220000300800 */
[----:B------:R-:W-:-:S03]  /*36de0*/  PRMT R2, R13, 0x5410, R4 ;  /* 0x000054100d027816 */ /* 0x000fc60000000004 */
[----:B------:R-:W-:Y:S04]  /*36df0*/  STL [R1+0x21c], R3 ;  /* 0x00021c0301007387 */ /* 0x000fe80000100800 */
[----:B------:R0:W-:Y:S04]  /*36e00*/  STL [R1+0x214], R0 ;  /* 0x0002140001007387 */ /* 0x0001e80000100800 */
[----:B------:R-:W4:Y:S01]  /*36e10*/  LDL.LU R4, [R1+0x18] ;  /* 0x0000180001047983 */ /* 0x000f220000300800 */
[----:B------:R-:W-:Y:S02]  /*36e20*/  LOP3.LUT R11, R19, 0xffff, RZ, 0xc0, !PT ;  /* 0x0000ffff130b7812 */ /* 0x000fe400078ec0ff */
[----:B0-----:R-:W-:Y:S01]  /*36e30*/  PRMT R0, R14, 0x5410, R8 ;  /* 0x000054100e007816 */ /* 0x001fe20000000008 */
[----:B------:R0:W-:Y:S01]  /*36e40*/  STL [R1+0x25c], R2 ;  /* 0x00025c0201007387 */ /* 0x0001e20000100800 */
[----:B------:R-:W-:-:S02]  /*36e50*/  LOP3.LUT R3, R21, 0xffff, RZ, 0xc0, !PT ;  /* 0x0000ffff15037812 */ /* 0x000fc400078ec0ff */
[----:B------:R-:W-:Y:S01]  /*36e60*/  LOP3.LUT R14, R29, 0xffff, RZ, 0xc0, !PT ;  /* 0x0000ffff1d0e7812 */ /* 0x000fe200078ec0ff */
[----:B------:R1:W-:Y:S01]  /*36e70*/  STL [R1+0x24c], R0 ;  /* 0x00024c0001007387 */ /* 0x0003e20000100800 */
[----:B------:R-:W-:-:S03]  /*36e80*/  LOP3.LUT R29, R27, 0xffff, RZ, 0xc0, !PT ;  /* 0x0000ffff1b1d7812 */ /* 0x000fc600078ec0ff */
[----:B------:R-:W4:Y:S01]  /*36e90*/  LDL.LU R20, [R1+0x40c] ;  /* 0x00040c0001147983 */ /* 0x000f220000300800 */
[----:B------:R-:W-:-:S03]  /*36ea0*/  LOP3.LUT R8, R18, 0xffff, RZ, 0xc0, !PT ;  /* 0x0000ffff12087812 */ /* 0x000fc600078ec0ff */
[----:B------:R-:W-:Y:S04]  /*36eb0*/  STL [R1+0xe0], R11 ;  /* 0x0000e00b01007387 */ /* 0x000fe80000100800 */
[----:B------:R-:W4:Y:S04]  /*36ec0*/  LDL.LU R19, [R1+0x408] ;  /* 0x0004080001137983 */ /* 0x000f280000300800 */
[----:B------:R-:W-:Y:S04]  /*36ed0*/  STL [R1+0x108], R3 ;  /* 0x0001080301007387 */ /* 0x000fe80000100800 */
[----:B------:R-:W4:Y:S04]  /*36ee0*/  LDL.LU R18, [R1+0x2e4] ;  /* 0x0002e40001127983 */ /* 0x000f280000300800 */
[----:B------:R1:W-:Y:S04]  /*36ef0*/  STL [R1+0xbc], R14 ;  /* 0x0000bc0e01007387 */ /* 0x0003e80000100800 */
[----:B------:R-:W-:Y:S01]  /*36f00*/  STL [R1+0xc4], R29 ;  /* 0x0000c41d01007387 */ /* 0x000fe20000100800 */
[----:B0-----:R-:W-:-:S03]  /*36f10*/  LOP3.LUT R2, R15, 0xffff, RZ, 0xc0, !PT ;  /* 0x0000ffff0f027812 */ /* 0x001fc600078ec0ff */
[----:B------:R-:W4:Y:S01]  /*36f20*/  LDL.LU R23, [R1+0x2e0] ;  /* 0x0002e00001177983 */ /* 0x000f220000300800 */
[----:B------:R-:W-:Y:S02]  /*36f30*/  PRMT R15, R11, 0x3340, R29 ;  /* 0x000033400b0f7816 */ /* 0x000fe4000000001d */
[----:B--2---:R-:W-:Y:S02]  /*36f40*/  LOP3.LUT R10, R28, 0xffff, RZ, 0xc0, !PT ;  /* 0x0000ffff1c0a7812 */ /* 0x004fe400078ec0ff */
[----:B---3--:R-:W-:-:S03]  /*36f50*/  LOP3.LUT R24, R24, 0xffff, RZ, 0xc0, !PT ;  /* 0x0000ffff18187812 */ /* 0x008fc600078ec0ff */
[----:B------:R-:W-:Y:S01]  /*36f60*/  STL [R1+0xf8], R10 ;  /* 0x0000f80a01007387 */ /* 0x000fe20000100800 */
[----:B------:R-:W-:-:S03]  /*36f70*/  LOP3.LUT R9, R26, 0xffff, RZ, 0xc0, !PT ;  /* 0x0000ffff1a097812 */ /* 0x000fc600078ec0ff */
[----:B------:R-:W-:Y:S04]  /*36f80*/  STL [R1+0x8c], R24 ;  /* 0x00008c1801007387 */ /* 0x000fe80000100800 */
[----:B------:R-:W2:Y:S04]  /*36f90*/  LDL.LU R21, [R1+0x270] ;  /* 0x0002700001157983 */ /* 0x000ea80000300800 */
[----:B------:R-:W3:Y:S04]  /*36fa0*/  LDL.LU R27, [R1+0xdc] ;  /* 0x0000dc00011b7983 */ /* 0x000ee80000300800 */
[----:B------:R-:W3:Y:S01]  /*36fb0*/  LDL.LU R26, [R1+0x78] ;  /* 0x00007800011a7983 */ /* 0x000ee20000300800 */
[----:B-1----:R-:W-:-:S03]  /*36fc0*/  LOP3.LUT R0, R16, 0xffff, RZ, 0xc0, !PT ;  /* 0x0000ffff10007812 */ /* 0x002fc600078ec0ff */
[----:B------:R-:W3:Y:S01]  /*36fd0*/  LDL.LU R28, [R1+0x74] ;  /* 0x00007400011c7983 */ /* 0x000ee20000300800 */
[----:B------:R-:W-:-:S03]  /*36fe0*/  PRMT R13, R8, 0x3340, R9 ;  /* 0x00003340080d7816 */ /* 0x000fc60000000009 */
[----:B------:R0:W-:Y:S01]  /*36ff0*/  STL [R1+0x5c], R0 ;  /* 0x00005c0001007387 */ /* 0x0001e20000100800 */
[----:B------:R-:W-:-:S03]  /*37000*/  PRMT R14, R14, 0x3340, R24 ;  /* 0x000033400e0e7816 */ /* 0x000fc60000000018 */
[----:B------:R1:W-:Y:S01]  /*37010*/  STL [R1+0x70], R2 ;  /* 0x0000700201007387 */ /* 0x0003e20000100800 */
[----:B------:R-:W-:Y:S02]  /*37020*/  PRMT R16, R3, 0x3340, R10 ;  /* 0x0000334003107816 */ /* 0x000fe4000000000a */
[----:B0-----:R-:W-:-:S04]  /*37030*/  PRMT R0, R0, 0x3340, R1 ;  /* 0x0000334000007816 */ /* 0x001fc80000000001 */
[----:B------:R-:W-:Y:S02]  /*37040*/  PRMT R3, R13, 0x5410, R0 ;  /* 0x000054100d037816 */ /* 0x000fe40000000000 */
[----:B----4-:R-:W-:Y:S02]  /*37050*/  LOP3.LUT R12, R12, 0xffff, RZ, 0xc0, !PT ;  /* 0x0000ffff0c0c7812 */ /* 0x010fe400078ec0ff */
[----:B------:R-:W-:-:S05]  /*37060*/  LOP3.LUT R4, R4, 0xffff, RZ, 0xc0, !PT ;  /* 0x0000ffff04047812 */ /* 0x000fca00078ec0ff */
[----:B------:R0:W-:Y:S04]  /*37070*/  STL [R1+0xd8], R4 ;  /* 0x0000d80401007387 */ /* 0x0001e80000100800 */
[----:B------:R4:W-:Y:S04]  /*37080*/  STL [R1+0xe4], R12 ;  /* 0x0000e40c01007387 */ /* 0x0009e80000100800 */
[----:B------:R-:W3:Y:S04]  /*37090*/  LDL.LU R24, [R1+0x153c] ;  /* 0x00153c0001187983 */ /* 0x000ee80000300800 */
[----:B------:R-:W3:Y:S04]  /*370a0*/  LDL.LU R29, [R1+0x20] ;  /* 0x00002000011d7983 */ /* 0x000ee80000300800 */
[----:B------:R-:W3:Y:S01]  /*370b0*/  LDL.LU R0, [R1+0x1c] ;  /* 0x00001c0001007983 */ /* 0x000ee20000300800 */
[----:B-1----:R-:W-:-:S02]  /*370c0*/  PRMT R2, R2, 0x3340, R1 ;  /* 0x0000334002027816 */ /* 0x002fc40000000001 */
[--C-:B0-----:R-:W-:Y:S02]  /*370d0*/  PRMT R4, R4, 0x3340, R1.reuse ;  /* 0x0000334004047816 */ /* 0x101fe40000000001 */
[----:B----4-:R-:W-:Y:S01]  /*370e0*/  PRMT R12, R12, 0x3340, R1 ;  /* 0x000033400c0c7816 */ /* 0x010fe20000000001 */
[----:B------:R0:W-:Y:S01]  /*370f0*/  STL [R1+0x208], R3 ;  /* 0x0002080301007387 */ /* 0x0001e20000100800 */
[----:B------:R-:W-:Y:S02]  /*37100*/  PRMT R10, R14, 0x5410, R2 ;  /* 0x000054100e0a7816 */ /* 0x000fe40000000002 */
[----:B------:R-:W-:Y:S02]  /*37110*/  PRMT R2, R16, 0x5410, R12 ;  /* 0x0000541010027816 */ /* 0x000fe4000000000c */
[----:B------:R-:W-:Y:S01]  /*37120*/  LOP3.LUT R11, R20, 0xffff, RZ, 0xc0, !PT ;  /* 0x0000ffff140b7812 */ /* 0x000fe200078ec0ff */
[----:B------:R-:W-:Y:S01]  /*37130*/  STL [R1+0x204], R10 ;  /* 0x0002040a01007387 */ /* 0x000fe20000100800 */
[----:B0-----:R-:W-:-:S02]  /*37140*/  PRMT R3, R15, 0x5410, R4 ;  /* 0x000054100f037816 */ /* 0x001fc40000000004 */
[----:B------:R-:W-:-:S03]  /*37150*/  LOP3.LUT R13, R18, 0xffff, RZ, 0xc0, !PT ;  /* 0x0000ffff120d7812 */ /* 0x000fc600078ec0ff */
[----:B------:R0:W-:Y:S01]  /*37160*/  STL [R1+0x248], R3 ;  /* 0x0002480301007387 */ /* 0x0001e20000100800 */
[----:B------:R-:W-:-:S03]  /*37170*/  LOP3.LUT R14, R23, 0xffff, RZ, 0xc0, !PT ;  /* 0x0000ffff170e7812 */ /* 0x000fc600078ec0ff */
[----:B------:R1:W-:Y:S04]  /*37180*/  STL [R1+0x244], R2 ;  /* 0x0002440201007387 */ /* 0x0003e80000100800 */
[----:B------:R-:W4:Y:S01]  /*37190*/  LDL.LU R20, [R1+0x3f4] ;  /* 0x0003f40001147983 */ /* 0x000f220000300800 */
[----:B0-----:R-:W-:-:S03]  /*371a0*/  LOP3.LUT R3, R19, 0xffff, RZ, 0xc0, !PT ;  /* 0x0000ffff13037812 */ /* 0x001fc600078ec0ff */
[----:B------:R-:W-:Y:S04]  /*371b0*/  STL [R1+0xf4], R11 ;  /* 0x0000f40b01007387 */ /* 0x000fe80000100800 */
[----:B------:R-:W4:Y:S04]  /*371c0*/  LDL.LU R19, [R1+0x3f0] ;  /* 0x0003f00001137983 */ /* 0x000f280000300800 */
[----:B------:R0:W-:Y:S04]  /*371d0*/  STL [R1+0xb8], R13 ;  /* 0x0000b80d01007387 */ /* 0x0001e80000100800 */
[----:B------:R-:W-:Y:S04]  /*371e0*/  STL [R1+0x12c], R3 ;  /* 0x00012c0301007387 */ /* 0x000fe80000100800 */
[----:B------:R-:W4:Y:S04]  /*371f0*/  LDL.LU R18, [R1+0x2d4] ;  /* 0x0002d40001127983 */ /* 0x000f280000300800 */
[----:B------:R0:W-:Y:S01]  /*37200*/  STL [R1+0xe8], R14 ;  /* 0x0000e80e01007387 */ /* 0x0001e20000100800 */
[----:B-1----:R-:W-:-:S02]  /*37210*/  LOP3.LUT R2, R22, 0xffff, RZ, 0xc0, !PT ;  /* 0x0000ffff16027812 */ /* 0x002fc400078ec0ff */
[----:B--2---:R-:W-:Y:S02]  /*37220*/  LOP3.LUT R15, R21, 0xffff, RZ, 0xc0, !PT ;  /* 0x0000ffff150f7812 */ /* 0x004fe400078ec0ff */
[----:B---3--:R-:W-:Y:S02]  /*37230*/  LOP3.LUT R10, R27, 0xffff, RZ, 0xc0, !PT ;  /* 0x0000ffff1b0a7812 */ /* 0x008fe400078ec0ff */
[----:B------:R-:W-:Y:S01]  /*37240*/  LOP3.LUT R26, R26, 0xffff, RZ, 0xc0, !PT ;  /* 0x0000ffff1a1a7812 */ /* 0x000fe200078ec0ff */
[----:B------:R-:W-:Y:S01]  /*37250*/  STL [R1+0xf0], R15 ;  /* 0x0000f00f01007387 */ /* 0x000fe20000100800 */
[----:B------:R-:W-:-:S03]  /*37260*/  LOP3.LUT R16, R28, 0xffff, RZ, 0xc0, !PT ;  /* 0x0000ffff1c107812 */ /* 0x000fc600078ec0ff */
[----:B------:R-:W-:Y:S04]  /*37270*/  STL [R1+0x78], R26 ;  /* 0x0000781a01007387 */ /* 0x000fe80000100800 */
[----:B------:R-:W2:Y:S01]  /*37280*/  LDL.LU R23, [R1+0x2d0] ;  /* 0x0002d00001177983 */ /* 0x000ea20000300800 */
[----:B0-----:R-:W-:-:S03]  /*37290*/  PRMT R13, R13, 0x3340, R26 ;  /* 0x000033400d0d7816 */ /* 0x001fc6000000001a */
[----:B------:R-:W-:Y:S04]  /*372a0*/  STL [R1+0x11c], R10 ;  /* 0x00011c0a01007387 */ /* 0x000fe80000100800 */
[----:B------:R0:W-:Y:S01]  /*372b0*/  STL [R1+0xd4], R16 ;  /* 0x0000d41001007387 */ /* 0x0001e20000100800 */
[----:B------:R-:W-:-:S03]  /*372c0*/  PRMT R14, R14, 0x3340, R16 ;  /* 0x000033400e0e7816 */ /* 0x000fc60000000010 */
[----:B------:R-:W3:Y:S04]  /*372d0*/  LDL.LU R27, [R1+0x278] ;  /* 0x00027800011b7983 */ /* 0x000ee80000300800 */
[----:B------:R-:W3:Y:S01]  /*372e0*/  LDL.LU R28, [R1+0x274] ;  /* 0x00027400011c7983 */ /* 0x000ee20000300800 */
[----:B0-----:R-:W-:-:S03]  /*372f0*/  PRMT R16, R3, 0x3340, R10 ;  /* 0x0000334003107816 */ /* 0x001fc6000000000a */
[----:B------:R-:W3:Y:S01]  /*37300*/  LDL.LU R21, [R1+0x90] ;  /* 0x0000900001157983 */ /* 0x000ee20000300800 */
[----:B------:R-:W-:Y:S02]  /*37310*/  PRMT R15, R11, 0x3340, R15 ;  /* 0x000033400b0f7816 */ /* 0x000fe4000000000f */
[----:B------:R-:W-:Y:S02]  /*37320*/  LOP3.LUT R24, R24, 0xffff, RZ, 0xc0, !PT ;  /* 0x0000ffff18187812 */ /* 0x000fe400078ec0ff */
[----:B------:R-:W-:Y:S02]  /*37330*/  LOP3.LUT R4, R29, 0xffff, RZ, 0xc0, !PT ;  /* 0x0000ffff1d047812 */ /* 0x000fe400078ec0ff */
[----:B------:R-:W3:Y:S01]  /*37340*/  LDL.LU R29, [R1+0x7c] ;  /* 0x00007c00011d7983 */ /* 0x000ee20000300800 */
[----:B------:R-:W-:Y:S02]  /*37350*/  LOP3.LUT R12, R0, 0xffff, RZ, 0xc0, !PT ;  /* 0x0000ffff000c7812 */ /* 0x000fe400078ec0ff */
[--C-:B------:R-:W-:Y:S01]  /*37360*/  PRMT R0, R24, 0x3340, R1.reuse ;  /* 0x0000334018007816 */ /* 0x100fe20000000001 */
[----:B------:R-:W-:Y:S03]  /*37370*/  STL [R1+0x74], R2 ;  /* 0x0000740201007387 */ /* 0x000fe60000100800 */
[----:B------:R-:W-:Y:S01]  /*37380*/  PRMT R3, R13, 0x5410, R0 ;  /* 0x000054100d037816 */ /* 0x000fe20000000000 */
[----:B------:R0:W-:Y:S04]  /*37390*/  STL [R1+0xfc], R4 ;  /* 0x0000fc0401007387 */ /* 0x0001e80000100800 */
[----:B------:R-:W-:Y:S04]  /*373a0*/  STL [R1+0x104], R12 ;  /* 0x0001040c01007387 */ /* 0x000fe80000100800 */
[----:B------:R-:W3:Y:S01]  /*373b0*/  LDL.LU R26, [R1+0x1538] ;  /* 0x00153800011a7983 */ /* 0x000ee20000300800 */
[----:B0-----:R-:W-:-:S03]  /*373c0*/  PRMT R4, R4, 0x3340, R1 ;  /* 0x0000334004047816 */ /* 0x001fc60000000001 */
[----:B------:R-:W3:Y:S04]  /*373d0*/  LDL.LU R0, [R1+0x24] ;  /* 0x0000240001007983 */ /* 0x000ee80000300800 */
[----:B------:R0:W-:Y:S02]  /*373e0*/  STL [R1+0x1f0], R3 ;  /* 0x0001f00301007387 */ /* 0x0001e40000100800 */
[----:B0-----:R-:W-:Y:S02]  /*373f0*/  PRMT R3, R15, 0x5410, R4 ;  /* 0x000054100f037816 */ /* 0x001fe40000000004 */
[----:B------:R-:W3:Y:S01]  /*37400*/  LDL.LU R4, [R1+0x28] ;  /* 0x0000280001047983 */ /* 0x000ee20000300800 */
[--C-:B------:R-:W-:Y:S02]  /*37410*/  PRMT R2, R2, 0x3340, R1.reuse ;  /* 0x0000334002027816 */ /* 0x100fe40000000001 */
[----:B------:R-:W-:-:S02]  /*37420*/  PRMT R12, R12, 0x3340, R1 ;  /* 0x000033400c0c7816 */ /* 0x000fc40000000001 */
[----:B------:R-:W-:Y:S02]  /*37430*/  PRMT R2, R14, 0x5410, R2 ;  /* 0x000054100e027816 */ /* 0x000fe40000000002 */
[----:B----4-:R-:W-:-:S03]  /*37440*/  LOP3.LUT R15, R20, 0xffff, RZ, 0xc0, !PT ;  /* 0x0000ffff140f7812 */ /* 0x010fc600078ec0ff */
[----:B------:R0:W-:Y:S04]  /*37450*/  STL [R1+0x1ec], R2 ;  /* 0x0001ec0201007387 */ /* 0x0001e80000100800 */
[----:B------:R1:W-:Y:S01]  /*37460*/  STL [R1+0x238], R3 ;  /* 0x0002380301007387 */ /* 0x0003e20000100800 */
[----:B------:R-:W-:Y:S02]  /*37470*/  LOP3.LUT R13, R18, 0xffff, RZ, 0xc0, !PT ;  /* 0x0000ffff120d7812 */ /* 0x000fe400078ec0ff */
[----:B0-----:R-:W-:Y:S02]  /*37480*/  PRMT R2, R16, 0x5410, R12 ;  /* 0x0000541010027816 */ /* 0x001fe4000000000c */
[----:B------:R-:W-:-:S03]  /*37490*/  LOP3.LUT R16, R19, 0xffff, RZ, 0xc0, !PT ;  /* 0x0000ffff13107812 */ /* 0x000fc600078ec0ff */
[----:B------:R0:W-:Y:S04]  /*374a0*/  STL [R1+0x234], R2 ;  /* 0x0002340201007387 */ /* 0x0001e80000100800 */
[----:B------:R-:W4:Y:S04]  /*374b0*/  LDL.LU R10, [R1+0x3e4] ;  /* 0x0003e400010a7983 */ /* 0x000f280000300800 */
[----:B------:R-:W-:Y:S04]  /*374c0*/  STL [R1+0x118], R15 ;  /* 0x0001180f01007387 */ /* 0x000fe80000100800 */
[----:B-1----:R-:W4:Y:S04]  /*374d0*/  LDL.LU R3, [R1+0x3e0] ;  /* 0x0003e00001037983 */ /* 0x002f280000300800 */
[----:B------:R1:W-:Y:S04]  /*374e0*/  STL [R1+0x1c], R13 ;  /* 0x00001c0d01007387 */ /* 0x0003e80000100800 */
[----:B------:R1:W-:Y:S04]  /*374f0*/  STL [R1+0x150], R16 ;  /* 0x0001501001007387 */ /* 0x0003e80000100800 */
[----:B------:R-:W4:Y:S04]  /*37500*/  LDL.LU R19, [R1+0x2dc] ;  /* 0x0002dc0001137983 */ /* 0x000f280000300800 */
[----:B------:R-:W4:Y:S01]  /*37510*/  LDL.LU R18, [R1+0x2d8] ;  /* 0x0002d80001127983 */ /* 0x000f220000300800 */
[----:B0-----:R-:W-:-:S02]  /*37520*/  LOP3.LUT R2, R25, 0xffff, RZ, 0xc0, !PT ;  /* 0x0000ffff19027812 */ /* 0x001fc400078ec0ff */
[----:B--2---:R-:W-:-:S05]  /*37530*/  LOP3.LUT R14, R23, 0xffff, RZ, 0xc0, !PT ;  /* 0x0000ffff170e7812 */ /* 0x004fca00078ec0ff */
[----:B------:R0:W-:Y:S01]  /*37540*/  STL [R1+0x100], R14 ;  /* 0x0001000e01007387 */ /* 0x0001e20000100800 */
[----:B---3--:R-:W-:Y:S02]  /*37550*/  LOP3.LUT R27, R27, 0xffff, RZ, 0xc0, !PT ;  /* 0x0000ffff1b1b7812 */ /* 0x008fe400078ec0ff */
[----:B------:R-:W-:-:S03]  /*37560*/  LOP3.LUT R28, R28, 0xffff, RZ, 0xc0, !PT ;  /* 0x0000ffff1c1c7812 */ /* 0x000fc600078ec0ff */
[----:B------:R-:W-:Y:S01]  /*37570*/  STL [R1+0x10c], R27 ;  /* 0x00010c1b01007387 */ /* 0x000fe20000100800 */
[----:B------:R-:W-:-:S03]  /*37580*/  LOP3.LUT R22, R21, 0xffff, RZ, 0xc0, !PT ;  /* 0x0000ffff15167812 */ /* 0x000fc600078ec0ff */
[----:B------:R-:W2:Y:S04]  /*37590*/  LDL.LU R20, [R1+0x264] ;  /* 0x0002640001147983 */ /* 0x000ea80000300800 */
[----:B------:R-:W-:Y:S01]  /*375a0*/  STL [R1+0x140], R28 ;  /* 0x0001401c01007387 */ /* 0x000fe20000100800 */
[----:B-1----:R-:W-:Y:S02]  /*375b0*/  PRMT R13, R13, 0x3340, R22 ;  /* 0x000033400d0d7816 */ /* 0x002fe40000000016 */
[----:B------:R-:W-:Y:S02]  /*375c0*/  PRMT R15, R15, 0x3340, R27 ;  /* 0x000033400f0f7816 */ /* 0x000fe4000000001b */
[----:B------:R-:W-:Y:S02]  /*375d0*/  PRMT R16, R16, 0x3340, R28 ;  /* 0x0000334010107816 */ /* 0x000fe4000000001c */
[----:B------:R-:W-:-:S05]  /*375e0*/  LOP3.LUT R11, R29, 0xffff, RZ, 0xc0, !PT ;  /* 0x0000ffff1d0b7812 */ /* 0x000fca00078ec0ff */
[----:B------:R1:W-:Y:S04]  /*375f0*/  STL [R1+0xdc], R11 ;  /* 0x0000dc0b01007387 */ /* 0x0003e80000100800 */
[----:B------:R-:W3:Y:S04]  /*37600*/  LDL.LU R29, [R1+0x260] ;  /* 0x00026000011d7983 */ /* 0x000ee80000300800 */
[----:B------:R-:W3:Y:S01]  /*37610*/  LDL.LU R23, [R1+0x98] ;  /* 0x0000980001177983 */ /* 0x000ee20000300800 */
[----:B------:R-:W-:-:S03]  /*37620*/  LOP3.LUT R26, R26, 0xffff, RZ, 0xc0, !PT ;  /* 0x0000ffff1a1a7812 */ /* 0x000fc600078ec0ff */
[----:B------:R-:W3:Y:S01]  /*37630*/  LDL.LU R21, [R1+0x94] ;  /* 0x0000940001157983 */ /* 0x000ee20000300800 */
[----:B------:R-:W-:Y:S02]  /*37640*/  LOP3.LUT R12, R0, 0xffff, RZ, 0xc0, !PT ;  /* 0x0000ffff000c7812 */ /* 0x000fe400078ec0ff */
[----:B------:R-:W-:Y:S01]  /*37650*/  PRMT R0, R26, 0x3340, R1 ;  /* 0x000033401a007816 */ /* 0x000fe20000000001 */
[----:B------:R-:W-:Y:S01]  /*37660*/  STL [R1+0x7c], R2 ;  /* 0x00007c0201007387 */ /* 0x000fe20000100800 */
[----:B0-----:R-:W-:Y:S02]  /*37670*/  PRMT R14, R14, 0x3340, R11 ;  /* 0x000033400e0e7816 */ /* 0x001fe4000000000b */
[----:B------:R-:W-:Y:S02]  /*37680*/  PRMT R13, R13, 0x5410, R0 ;  /* 0x000054100d0d7816 */ /* 0x000fe40000000000 */
[----:B------:R-:W-:-:S05]  /*37690*/  LOP3.LUT R4, R4, 0xffff, RZ, 0xc0, !PT ;  /* 0x0000ffff04047812 */ /* 0x000fca00078ec0ff */
[----:B------:R0:W-:Y:S04]  /*376a0*/  STL [R1+0x120], R4 ;  /* 0x0001200401007387 */ /* 0x0001e80000100800 */
[----:B------:R-:W-:Y:S04]  /*376b0*/  STL [R1+0x128], R12 ;  /* 0x0001280c01007387 */ /* 0x000fe80000100800 */
[----:B-1----:R-:W3:Y:S01]  /*376c0*/  LDL.LU R11, [R1+0x1534] ;  /* 0x00153400010b7983 */ /* 0x002ee20000300800 */
[----:B0-----:R-:W-:-:S03]  /*376d0*/  PRMT R4, R4, 0x3340, R1 ;  /* 0x0000334004047816 */ /* 0x001fc60000000001 */
[----:B------:R-:W3:Y:S04]  /*376e0*/  LDL.LU R27, [R1+0x1530] ;  /* 0x00153000011b7983 */ /* 0x000ee80000300800 */
[----:B------:R-:W3:Y:S04]  /*376f0*/  LDL.LU R28, [R1+0x152c] ;  /* 0x00152c00011c7983 */ /* 0x000ee80000300800 */
[----:B------:R-:W3:Y:S04]  /*37700*/  LDL.LU R0, [R1+0x30] ;  /* 0x0000300001007983 */ /* 0x000ee80000300800 */
[----:B------:R0:W-:Y:S02]  /*37710*/  STL [R1+0x1dc], R13 ;  /* 0x0001dc0d01007387 */ /* 0x0001e40000100800 */
[----:B0-----:R-:W-:-:S02]  /*37720*/  PRMT R13, R15, 0x5410, R4 ;  /* 0x000054100f0d7816 */ /* 0x001fc40000000004 */
[----:B------:R-:W3:Y:S01]  /*37730*/  LDL.LU R4, [R1+0x38] ;  /* 0x0000380001047983 */ /* 0x000ee20000300800 */
[--C-:B------:R-:W-:Y:S02]  /*37740*/  PRMT R2, R2, 0x3340, R1.reuse ;  /* 0x0000334002027816 */ /* 0x100fe40000000001 */
[----:B------:R-:W-:Y:S02]  /*37750*/  PRMT R12, R12, 0x3340, R1 ;  /* 0x000033400c0c7816 */ /* 0x000fe40000000001 */
[----:B------:R-:W-:Y:S02]  /*37760*/  PRMT R2, R14, 0x5410, R2 ;  /* 0x000054100e027816 */ /* 0x000fe40000000002 */
[----:B----4-:R-:W-:-:S03]  /*37770*/  LOP3.LUT R15, R10, 0xffff, RZ, 0xc0, !PT ;  /* 0x0000ffff0a0f7812 */ /* 0x010fc600078ec0ff */
[----:B------:R0:W-:Y:S04]  /*37780*/  STL [R1+0x1d8], R2 ;  /* 0x0001d80201007387 */ /* 0x0001e80000100800 */
[----:B------:R1:W-:Y:S01]  /*37790*/  STL [R1+0x228], R13 ;  /* 0x0002280d01007387 */ /* 0x0003e20000100800 */
[----:B------:R-:W-:Y:S02]  /*377a0*/  LOP3.LUT R14, R18, 0xffff, RZ, 0xc0, !PT ;  /* 0x0000ffff120e7812 */ /* 0x000fe400078ec0ff */
[----:B0-----:R-:W-:Y:S02]  /*377b0*/  PRMT R2, R16, 0x5410, R12 ;  /* 0x0000541010027816 */ /* 0x001fe4000000000c */
[----:B------:R-:W-:Y:S02]  /*377c0*/  LOP3.LUT R16, R3, 0xffff, RZ, 0xc0, !PT ;  /* 0x0000ffff03107812 */ /* 0x000fe400078ec0ff */
[----:B-1----:R-:W-:Y:S01]  /*377d0*/  LOP3.LUT R13, R19, 0xffff, RZ, 0xc0, !PT ;  /* 0x0000ffff130d7812 */ /* 0x002fe200078ec0ff */
[----:B------:R-:W-:Y:S04]  /*377e0*/  STL [R1+0x220], R2 ;  /* 0x0002200201007387 */ /* 0x000fe80000100800 */
[----:B------:R0:W-:Y:S04]  /*377f0*/  STL [R1+0x13c], R15 ;  /* 0x00013c0f01007387 */ /* 0x0001e80000100800 */
[----:B------:R-:W4:Y:S04]  /*37800*/  LDL.LU R19, [R1+0x310] ;  /* 0x0003100001137983 */ /* 0x000f280000300800 */
[----:B------:R1:W-:Y:S04]  /*37810*/  STL [R1+0x24], R13 ;  /* 0x0000240d01007387 */ /* 0x0003e80000100800 */
[----:B------:R-:W-:Y:S04]  /*37820*/  STL [R1+0x168], R16 ;  /* 0x0001681001007387 */ /* 0x000fe80000100800 */
[----:B------:R1:W-:Y:S04]  /*37830*/  STL [R1+0x124], R14 ;  /* 0x0001240e01007387 */ /* 0x0003e80000100800 */
[----:B------:R-:W4:Y:S01]  /*37840*/  LDL.LU R18, [R1+0x2c4] ;  /* 0x0002c40001127983 */ /* 0x000f220000300800 */
[----:B--2---:R-:W-:-:S05]  /*37850*/  LOP3.LUT R3, R20, 0xffff, RZ, 0xc0, !PT ;  /* 0x0000ffff14037812 */ /* 0x004fca00078ec0ff */
[----:B------:R-:W-:Y:S01]  /*37860*/  STL [R1+0x130], R3 ;  /* 0x0001300301007387 */ /* 0x000fe20000100800 */
[----:B0-----:R-:W-:Y:S02]  /*37870*/  PRMT R15, R15, 0x3340, R3 ;  /* 0x000033400f0f7816 */ /* 0x001fe40000000003 */
[----:B---3--:R-:W-:Y:S02]  /*37880*/  LOP3.LUT R29, R29, 0xffff, RZ, 0xc0, !PT ;  /* 0x0000ffff1d1d7812 */ /* 0x008fe400078ec0ff */
[----:B------:R-:W-:Y:S02]  /*37890*/  LOP3.LUT R25, R23, 0xffff, RZ, 0xc0, !PT ;  /* 0x0000ffff17197812 */ /* 0x000fe400078ec0ff */
[----:B------:R-:W2:Y:S01]  /*378a0*/  LDL.LU R23, [R1+0x254] ;  /* 0x0002540001177983 */ /* 0x000ea20000300800 */
[----:B------:R-:W-:-:S03]  /*378b0*/  LOP3.LUT R10, R21, 0xffff, RZ, 0xc0, !PT ;  /* 0x0000ffff150a7812 */ /* 0x000fc600078ec0ff */
[----:B------:R-:W-:Y:S01]  /*378c0*/  STL [R1+0x15c], R29 ;  /* 0x00015c1d01007387 */ /* 0x000fe20000100800 */
[----:B-1----:R-:W-:-:S03]  /*378d0*/  PRMT R13, R13, 0x3340, R25 ;  /* 0x000033400d0d7816 */ /* 0x002fc60000000019 */
[----:B------:R-:W-:Y:S04]  /*378e0*/  STL [R1+0x114], R10 ;  /* 0x0001140a01007387 */ /* 0x000fe80000100800 */
[----:B------:R-:W3:Y:S04]  /*378f0*/  LDL.LU R21, [R1+0x250] ;  /* 0x0002500001157983 */ /* 0x000ee80000300800 */
[----:B------:R-:W3:Y:S01]  /*37900*/  LDL.LU R20, [R1+0x9c] ;  /* 0x00009c0001147983 */ /* 0x000ee20000300800 */
[----:B------:R-:W-:Y:S02]  /*37910*/  PRMT R14, R14, 0x3340, R10 ;  /* 0x000033400e0e7816 */ /* 0x000fe4000000000a */
[----:B------:R-:W-:-:S02]  /*37920*/  PRMT R16, R16, 0x3340, R29 ;  /* 0x0000334010107816 */ /* 0x000fc4000000001d */
[----:B------:R-:W-:Y:S02]  /*37930*/  LOP3.LUT R2, R27, 0xffff, RZ, 0xc0, !PT ;  /* 0x0000ffff1b027812 */ /* 0x000fe400078ec0ff */
[----:B------:R-:W3:Y:S01]  /*37940*/  LDL.LU R27, [R1+0xc0] ;  /* 0x0000c000011b7983 */ /* 0x000ee20000300800 */
[----:B------:R-:W-:Y:S02]  /*37950*/  LOP3.LUT R28, R28, 0xffff, RZ, 0xc0, !PT ;  /* 0x0000ffff1c1c7812 */ /* 0x000fe400078ec0ff */
[----:B------:R-:W-:Y:S01]  /*37960*/  LOP3.LUT R12, R0, 0xffff, RZ, 0xc0, !PT ;  /* 0x0000ffff000c7812 */ /* 0x000fe200078ec0ff */
[----:B------:R0:W-:Y:S01]  /*37970*/  STL [R1+0x110], R2 ;  /* 0x0001100201007387 */ /* 0x0001e20000100800 */
[----:B------:R-:W-:-:S04]  /*37980*/  PRMT R0, R28, 0x3340, R1 ;  /* 0x000033401c007816 */ /* 0x000fc80000000001 */
[----:B------:R-:W-:Y:S02]  /*37990*/  PRMT R0, R13, 0x5410, R0 ;  /* 0x000054100d007816 */ /* 0x000fe40000000000 */
[----:B------:R-:W-:-:S05]  /*379a0*/  LOP3.LUT R4, R4, 0xffff, RZ, 0xc0, !PT ;  /* 0x0000ffff04047812 */ /* 0x000fca00078ec0ff */
[----:B------:R1:W-:Y:S01]  /*379b0*/  STL [R1+0x144], R4 ;  /* 0x0001440401007387 */ /* 0x0003e20000100800 */
[----:B0-----:R-:W-:-:S03]  /*379c0*/  PRMT R2, R2, 0x3340, R1 ;  /* 0x0000334002027816 */ /* 0x001fc60000000001 */
[----:B------:R-:W-:Y:S04]  /*379d0*/  STL [R1+0x14c], R12 ;  /* 0x00014c0c01007387 */ /* 0x000fe80000100800 */
[----:B------:R-:W3:Y:S04]  /*379e0*/  LDL.LU R10, [R1+0x1528] ;  /* 0x00152800010a7983 */ /* 0x000ee80000300800 */
[----:B------:R-:W3:Y:S04]  /*379f0*/  LDL.LU R3, [R1+0x1524] ;  /* 0x0015240001037983 */ /* 0x000ee80000300800 */
[----:B------:R-:W3:Y:S01]  /*37a00*/  LDL.LU R29, [R1+0x1520] ;  /* 0x00152000011d7983 */ /* 0x000ee20000300800 */
[----:B------:R-:W-:-:S03]  /*37a10*/  PRMT R2, R14, 0x5410, R2 ;  /* 0x000054100e027816 */ /* 0x000fc60000000002 */
[----:B------:R-:W3:Y:S04]  /*37a20*/  LDL.LU R13, [R1+0x314] ;  /* 0x00031400010d7983 */ /* 0x000ee80000300800 */
[----:B------:R0:W-:Y:S01]  /*37a30*/  STL [R1+0x1c0], R0 ;  /* 0x0001c00001007387 */ /* 0x0001e20000100800 */
[----:B-1----:R-:W-:-:S03]  /*37a40*/  PRMT R4, R4, 0x3340, R1 ;  /* 0x0000334004047816 */ /* 0x002fc60000000001 */
[----:B0-----:R-:W3:Y:S04]  /*37a50*/  LDL.LU R0, [R1] ;  /* 0x0000000001007983 */ /* 0x001ee80000300800 */
[----:B------:R-:W3:Y:S01]  /*37a60*/  LDL.LU R14, [R1+0x2c0] ;  /* 0x0002c000010e7983 */ /* 0x000ee20000300800 */
[----:B------:R-:W-:-:S03]  /*37a70*/  PRMT R15, R15, 0x5410, R4 ;  /* 0x000054100f0f7816 */ /* 0x000fc60000000004 */
[----:B------:R0:W-:Y:S04]  /*37a80*/  STL [R1+0x1b0], R2 ;  /* 0x0001b00201007387 */ /* 0x0001e80000100800 */
[----:B0-----:R-:W3:Y:S04]  /*37a90*/  LDL.LU R2, [R1+0x3c] ;  /* 0x00003c0001027983 */ /* 0x001ee80000300800 */
[----:B------:R-:W3:Y:S01]  /*37aa0*/  LDL.LU R4, [R1+0x40] ;  /* 0x0000400001047983 */ /* 0x000ee20000300800 */
[----:B------:R-:W-:-:S03]  /*37ab0*/  PRMT R12, R12, 0x3340, R1 ;  /* 0x000033400c0c7816 */ /* 0x000fc60000000001 */
[----:B------:R0:W-:Y:S01]  /*37ac0*/  STL [R1+0x218], R15 ;  /* 0x0002180f01007387 */ /* 0x0001e20000100800 */
[----:B------:R-:W-:Y:S02]  /*37ad0*/  PRMT R12, R16, 0x5410, R12 ;  /* 0x00005410100c7816 */ /* 0x000fe4000000000c */
[----:B----4-:R-:W-:-:S03]  /*37ae0*/  LOP3.LUT R16, R19, 0xffff, RZ, 0xc0, !PT ;  /* 0x0000ffff13107812 */ /* 0x010fc600078ec0ff */
[----:B------:R-:W-:Y:S04]  /*37af0*/  STL [R1+0x224], R12 ;  /* 0x0002240c01007387 */ /* 0x000fe80000100800 */
[----:B------:R-:W4:Y:S01]  /*37b00*/  LDL.LU R19, [R1+0xd0] ;  /* 0x0000d00001137983 */ /* 0x000f220000300800 */
[----:B--2---:R-:W-:Y:S02]  /*37b10*/  LOP3.LUT R23, R23, 0xffff, RZ, 0xc0, !PT ;  /* 0x0000ffff17177812 */ /* 0x004fe400078ec0ff */
[----:B---3--:R-:W-:Y:S02]  /*37b20*/  LOP3.LUT R21, R21, 0xffff, RZ, 0xc0, !PT ;  /* 0x0000ffff15157812 */ /* 0x008fe400078ec0ff */
[----:B------:R-:W-:Y:S02]  /*37b30*/  LOP3.LUT R20, R20, 0xffff, RZ, 0xc0, !PT ;  /* 0x0000ffff14147812 */ /* 0x000fe400078ec0ff */
[----:B------:R-:W-:-:S02]  /*37b40*/  LOP3.LUT R27, R27, 0xffff, RZ, 0xc0, !PT ;  /* 0x0000ffff1b1b7812 */ /* 0x000fc400078ec0ff */
[----:B0-----:R-:W-:Y:S02]  /*37b50*/  LOP3.LUT R15, R13, 0xffff, RZ, 0xc0, !PT ;  /* 0x0000ffff0d0f7812 */ /* 0x001fe400078ec0ff */
[----:B------:R-:W-:-:S03]  /*37b60*/  LOP3.LUT R13, R18, 0xffff, RZ, 0xc0, !PT ;  /* 0x0000ffff120d7812 */ /* 0x000fc600078ec0ff */
[----:B------:R-:W-:Y:S04]  /*37b70*/  STL [R1+0x158], R15 ;  /* 0x0001580f01007387 */ /* 0x000fe80000100800 */
[----:B------:R-:W2:Y:S04]  /*37b80*/  LDL.LU R18, [R1+0xcc] ;  /* 0x0000cc0001127983 */ /* 0x000ea80000300800 */
[----:B------:R0:W-:Y:S01]  /*37b90*/  STL [R1+0x38], R13 ;  /* 0x0000380d01007387 */ /* 0x0001e20000100800 */
[----:B------:R-:W-:Y:S02]  /*37ba0*/  LOP3.LUT R0, R0, 0xffff, RZ, 0xc0, !PT ;  /* 0x0000ffff00007812 */ /* 0x000fe400078ec0ff */
[----:B------:R-:W-:Y:S01]  /*37bb0*/  LOP3.LUT R14, R14, 0xffff, RZ, 0xc0, !PT ;  /* 0x0000ffff0e0e7812 */ /* 0x000fe200078ec0ff */
[----:B------:R-:W-:Y:S04]  /*37bc0*/  STL [R1+0x180], R16 ;  /* 0x0001801001007387 */ /* 0x000fe80000100800 */
[----:B------:R1:W-:Y:S01]  /*37bd0*/  STL [R1+0x148], R14 ;  /* 0x0001480e01007387 */ /* 0x0003e20000100800 */
[----:B------:R-:W-:-:S03]  /*37be0*/  LOP3.LUT R29, R29, 0xffff, RZ, 0xc0, !PT ;  /* 0x0000ffff1d1d7812 */ /* 0x000fc600078ec0ff */
[----:B------:R-:W-:Y:S01]  /*37bf0*/  STL [R1+0x154], R23 ;  /* 0x0001541701007387 */ /* 0x000fe20000100800 */
[----:B0-----:R-:W-:-:S03]  /*37c00*/  PRMT R13, R13, 0x3340, R27 ;  /* 0x000033400d0d7816 */ /* 0x001fc6000000001b */
[----:B------:R-:W-:Y:S01]  /*37c10*/  STL [R1+0x178], R21 ;  /* 0x0001781501007387 */ /* 0x000fe20000100800 */
[----:B------:R-:W-:-:S03]  /*37c20*/  LOP3.LUT R12, R2, 0xffff, RZ, 0xc0, !PT ;  /* 0x0000ffff020c7812 */ /* 0x000fc600078ec0ff */
[----:B------:R-:W-:Y:S01]  /*37c30*/  STL [R1+0x134], R20 ;  /* 0x0001341401007387 */ /* 0x000fe20000100800 */
[----:B------:R-:W-:-:S03]  /*37c40*/  LOP3.LUT R4, R4, 0xffff, RZ, 0xc0, !PT ;  /* 0x0000ffff04047812 */ /* 0x000fc600078ec0ff */
[----:B------:R0:W-:Y:S01]  /*37c50*/  STL [R1+0xc0], R0 ;  /* 0x0000c00001007387 */ /* 0x0001e20000100800 */
[----:B------:R-:W-:Y:S02]  /*37c60*/  PRMT R2, R29, 0x3340, R1 ;  /* 0x000033401d027816 */ /* 0x000fe40000000001 */
[----:B-1----:R-:W-:Y:S01]  /*37c70*/  PRMT R14, R14, 0x3340, R20 ;  /* 0x000033400e0e7816 */ /* 0x002fe20000000014 */
[----:B------:R1:W-:Y:S01]  /*37c80*/  STL [R1+0x160], R4 ;  /* 0x0001600401007387 */ /* 0x0003e20000100800 */
[----:B------:R-:W-:Y:S02]  /*37c90*/  PRMT R15, R15, 0x3340, R23 ;  /* 0x000033400f0f7816 */ /* 0x000fe40000000017 */
[----:B0-----:R-:W-:Y:S01]  /*37ca0*/  PRMT R0, R0, 0x3340, R1 ;  /* 0x0000334000007816 */ /* 0x001fe20000000001 */
[----:B------:R0:W-:Y:S01]  /*37cb0*/  STL [R1+0x164], R12 ;  /* 0x0001640c01007387 */ /* 0x0001e20000100800 */
[----:B------:R-:W-:Y:S02]  /*37cc0*/  PRMT R16, R16, 0x3340, R21 ;  /* 0x0000334010107816 */ /* 0x000fe40000000015 */
[----:B------:R-:W-:Y:S01]  /*37cd0*/  PRMT R13, R13, 0x5410, R0 ;  /* 0x000054100d0d7816 */ /* 0x000fe20000000000 */
[----:B------:R-:W3:Y:S01]  /*37ce0*/  LDL.LU R20, [R1+0x151c] ;  /* 0x00151c0001147983 */ /* 0x000ee20000300800 */
[----:B-1----:R-:W-:-:S02]  /*37cf0*/  PRMT R4, R4, 0x3340, R1 ;  /* 0x0000334004047816 */ /* 0x002fc40000000001 */
[----:B------:R-:W-:Y:S01]  /*37d00*/  PRMT R2, R14, 0x5410, R2 ;  /* 0x000054100e027816 */ /* 0x000fe20000000002 */
[----:B------:R-:W3:Y:S01]  /*37d10*/  LDL.LU R23, [R1+0x1518] ;  /* 0x0015180001177983 */ /* 0x000ee20000300800 */
[----:B------:R-:W-:-:S03]  /*37d20*/  PRMT R4, R15, 0x5410, R4 ;  /* 0x000054100f047816 */ /* 0x000fc60000000004 */
[----:B------:R-:W3:Y:S01]  /*37d30*/  LDL.LU R21, [R1+0x1514] ;  /* 0x0015140001157983 */ /* 0x000ee20000300800 */
[----:B0-----:R-:W-:-:S03]  /*37d40*/  PRMT R12, R12, 0x3340, R1 ;  /* 0x000033400c0c7816 */ /* 0x001fc60000000001 */
[----:B------:R-:W3:Y:S04]  /*37d50*/  LDL.LU R0, [R1+0x145c] ;  /* 0x00145c0001007983 */ /* 0x000ee80000300800 */
[----:B------:R0:W-:Y:S01]  /*37d60*/  STL [R1+0x1d4], R13 ;  /* 0x0001d40d01007387 */ /* 0x0001e20000100800 */
[----:B------:R-:W-:-:S03]  /*37d70*/  PRMT R16, R16, 0x5410, R12 ;  /* 0x0000541010107816 */ /* 0x000fc6000000000c */
[----:B0-----:R-:W3:Y:S04]  /*37d80*/  LDL.LU R13, [R1+0x8] ;  /* 0x00000800010d7983 */ /* 0x001ee80000300800 */
[----:B------:R-:W3:Y:S04]  /*37d90*/  LDL.LU R14, [R1+0x2b0] ;  /* 0x0002b000010e7983 */ /* 0x000ee80000300800 */
[----:B------:R0:W-:Y:S04]  /*37da0*/  STL [R1+0x1d0], R2 ;  /* 0x0001d00201007387 */ /* 0x0001e80000100800 */
[----:B0-----:R-:W3:Y:S04]  /*37db0*/  LDL.LU R2, [R1+0x34] ;  /* 0x0000340001027983 */ /* 0x001ee80000300800 */
[----:B------:R-:W3:Y:S04]  /*37dc0*/  LDL.LU R15, [R1+0x2b4] ;  /* 0x0002b400010f7983 */ /* 0x000ee80000300800 */
[----:B------:R0:W-:Y:S04]  /*37dd0*/  STL [R1+0x210], R4 ;  /* 0x0002100401007387 */ /* 0x0001e80000100800 */
[----:B0-----:R-:W3:Y:S04]  /*37de0*/  LDL.LU R4, [R1+0x2c] ;  /* 0x00002c0001047983 */ /* 0x001ee80000300800 */
[----:B------:R-:W3:Y:S01]  /*37df0*/  LDL.LU R12, [R1+0xc] ;  /* 0x00000c00010c7983 */ /* 0x000ee20000300800 */
[----:B----4-:R-:W-:-:S03]  /*37e00*/  LOP3.LUT R19, R19, 0xffff, RZ, 0xc0, !PT ;  /* 0x0000ffff13137812 */ /* 0x010fc600078ec0ff */
[----:B------:R0:W-:Y:S04]  /*37e10*/  STL [R1+0x20c], R16 ;  /* 0x00020c1001007387 */ /* 0x0001e80000100800 */
[----:B0-----:R-:W4:Y:S01]  /*37e20*/  LDL.LU R16, [R1+0x44] ;  /* 0x0000440001107983 */ /* 0x001f220000300800 */
[----:B--2---:R-:W-:Y:S02]  /*37e30*/  LOP3.LUT R18, R18, 0xffff, RZ, 0xc0, !PT ;  /* 0x0000ffff12127812 */ /* 0x004fe400078ec0ff */
[----:B---3--:R-:W-:Y:S02]  /*37e40*/  LOP3.LUT R0, R0, 0x100, RZ, 0xc0, !PT ;  /* 0x0000010000007812 */ /* 0x008fe400078ec0ff */
[----:B------:R-:W-:Y:S02]  /*37e50*/  LOP3.LUT R13, R13, 0xffff, RZ, 0xc0, !PT ;  /* 0x0000ffff0d0d7812 */ /* 0x000fe400078ec0ff */
[----:B------:R-:W-:-:S02]  /*37e60*/  LOP3.LUT R14, R14, 0xffff, RZ, 0xc0, !PT ;  /* 0x0000ffff0e0e7812 */ /* 0x000fc400078ec0ff */
[----:B------:R-:W-:-:S05]  /*37e70*/  LOP3.LUT R15, R15, 0xffff, RZ, 0xc0, !PT ;  /* 0x0000ffff0f0f7812 */ /* 0x000fca00078ec0ff */
[----:B------:R0:W-:Y:S04]  /*37e80*/  STL [R1+0x138], R15 ;  /* 0x0001380f01007387 */ /* 0x0001e80000100800 */
[----:B------:R-:W-:Y:S04]  /*37e90*/  STL [R1+0xd0], R19 ;  /* 0x0000d01301007387 */ /* 0x000fe80000100800 */
[----:B------:R1:W-:Y:S01]  /*37ea0*/  STL [R1+0x17c], R14 ;  /* 0x00017c0e01007387 */ /* 0x0003e20000100800 */
[----:B------:R-:W-:Y:S02]  /*37eb0*/  LOP3.LUT R12, R12, 0xffff, RZ, 0xc0, !PT ;  /* 0x0000ffff0c0c7812 */ /* 0x000fe400078ec0ff */
[----:B0-----:R-:W-:-:S03]  /*37ec0*/  PRMT R15, R15, 0x3340, R19 ;  /* 0x000033400f0f7816 */ /* 0x001fc60000000013 */
[----:B------:R0:W-:Y:S01]  /*37ed0*/  STL [R1+0xcc], R12 ;  /* 0x0000cc0c01007387 */ /* 0x0001e20000100800 */
[----:B-1----:R-:W-:-:S03]  /*37ee0*/  PRMT R14, R14, 0x3340, R18 ;  /* 0x000033400e0e7816 */ /* 0x002fc60000000012 */
[----:B------:R1:W-:Y:S04]  /*37ef0*/  STL [R1+0x16c], R18 ;  /* 0x00016c1201007387 */ /* 0x0003e80000100800 */
[----:B------:R2:W-:Y:S01]  /*37f00*/  STL [R1+0x8], R13 ;  /* 0x0000080d01007387 */ /* 0x0005e20000100800 */
[----:B0-----:R-:W-:-:S03]  /*37f10*/  PRMT R12, R12, 0x3340, R1 ;  /* 0x000033400c0c7816 */ /* 0x001fc60000000001 */
[----:B------:R-:W3:Y:S01]  /*37f20*/  LDL.LU R19, [R1+0x1510] ;  /* 0x0015100001137983 */ /* 0x000ee20000300800 */
[----:B------:R-:W-:-:S03]  /*37f30*/  PRMT R15, R15, 0x5410, R12 ;  /* 0x000054100f0f7816 */ /* 0x000fc6000000000c */
[----:B-1----:R-:W3:Y:S01]  /*37f40*/  LDL.LU R18, [R1+0x150c] ;  /* 0x00150c0001127983 */ /* 0x002ee20000300800 */
[----:B--2---:R-:W-:-:S03]  /*37f50*/  PRMT R13, R13, 0x3340, R1 ;  /* 0x000033400d0d7816 */ /* 0x004fc60000000001 */
[----:B------:R-:W2:Y:S01]  /*37f60*/  LDL.LU R12, [R1+0x4c] ;  /* 0x00004c00010c7983 */ /* 0x000ea20000300800 */
[----:B------:R-:W-:-:S03]  /*37f70*/  PRMT R13, R14, 0x5410, R13 ;  /* 0x000054100e0d7816 */ /* 0x000fc6000000000d */
[----:B------:R0:W-:Y:S01]  /*37f80*/  STL [R1+0x1cc], R15 ;  /* 0x0001cc0f01007387 */ /* 0x0001e20000100800 */
[----:B------:R-:W-:-:S03]  /*37f90*/  IMAD.IADD R3, R0, 0x1, R3 ;  /* 0x0000000100037824 */ /* 0x000fc600078e0203 */
[----:B0-----:R-:W3:Y:S04]  /*37fa0*/  LDL.LU R15, [R1+0x58] ;  /* 0x00005800010f7983 */ /* 0x001ee80000300800 */
[----:B------:R-:W4:Y:S04]  /*37fb0*/  LDL.LU R14, [R1+0x60] ;  /* 0x00006000010e7983 */ /* 0x000f280000300800 */
[----:B------:R0:W-:Y:S04]  /*37fc0*/  STL [R1+0x1bc], R13 ;  /* 0x0001bc0d01007387 */ /* 0x0001e80000100800 */
[----:B0-----:R-:W2:Y:S04]  /*37fd0*/  LDL.LU R13, [R1+0x54] ;  /* 0x00005400010d7983 */ /* 0x001ea80000300800 */
[----:B------:R-:W3:Y:S01]  /*37fe0*/  LDL.LU R0, [R1+0x50] ;  /* 0x0000500001007983 */ /* 0x000ee20000300800 */
[----:B------:R-:W-:-:S02]  /*37ff0*/  SHF.R.U32.HI R2, RZ, 0x8, R2 ;  /* 0x00000008ff027819 */ /* 0x000fc40000011602 */
[----:B------:R-:W-:Y:S02]  /*38000*/  SHF.R.U32.HI R4, RZ, 0x8, R4 ;  /* 0x00000008ff047819 */ /* 0x000fe40000011604 */
[----:B------:R-:W-:Y:S02]  /*38010*/  LOP3.LUT R2, R2, 0xffff, RZ, 0xc0, !PT ;  /* 0x0000ffff02027812 */ /* 0x000fe400078ec0ff */
[----:B------:R-:W-:-:S04]  /*38020*/  LOP3.LUT R4, R4, 0xffff, RZ, 0xc0, !PT ;  /* 0x0000ffff04047812 */ /* 0x000fc800078ec0ff */
[----:B------:R-:W-:-:S05]  /*38030*/  PRMT R4, R2, 0x3340, R4 ;  /* 0x0000334002047816 */ /* 0x000fca0000000004 */
[----:B------:R2:W-:Y:S01]  /*38040*/  STL [R1+0xb4], R4 ;  /* 0x0000b40401007387 */ /* 0x0005e20000100800 */
[----:B----4-:R-:W-:Y:S02]  /*38050*/  SHF.R.U32.HI R2, RZ, 0x8, R14 ;  /* 0x00000008ff027819 */ /* 0x010fe4000001160e */
[----:B------:R-:W-:Y:S02]  /*38060*/  SHF.R.U32.HI R14, RZ, 0x8, R16 ;  /* 0x00000008ff0e7819 */ /* 0x000fe40000011610 */
[----:B------:R-:W-:Y:S02]  /*38070*/  LOP3.LUT R2, R2, 0xffff, RZ, 0xc0, !PT ;  /* 0x0000ffff02027812 */ /* 0x000fe400078ec0ff */
[----:B---3--:R-:W-:Y:S02]  /*38080*/  SHF.R.U32.HI R0, RZ, 0x8, R0 ;  /* 0x00000008ff007819 */ /* 0x008fe40000011600 */
[----:B--2---:R-:W-:Y:S02]  /*38090*/  SHF.R.U32.HI R4, RZ, 0x8, R13 ;  /* 0x00000008ff047819 */ /* 0x004fe4000001160d */
[----:B------:R-:W-:-:S02]  /*380a0*/  LOP3.LUT R0, R0, 0xffff, RZ, 0xc0, !PT ;  /* 0x0000ffff00007812 */ /* 0x000fc400078ec0ff */
[----:B------:R-:W-:Y:S02]  /*380b0*/  SHF.R.U32.HI R13, RZ, 0x8, R15 ;  /* 0x00000008ff0d7819 */ /* 0x000fe4000001160f */
[----:B------:R-:W-:Y:S01]  /*380c0*/  PRMT R0, R0, 0x3340, R1 ;  /* 0x0000334000007816 */ /* 0x000fe20000000001 */
[----:B------:R-:W2:Y:S01]  /*380d0*/  LDL.LU R15, [R1+0x84] ;  /* 0x00008400010f7983 */ /* 0x000ea20000300800 */
[----:B------:R-:W-:-:S03]  /*380e0*/  LOP3.LUT R4, R4, 0xffff, RZ, 0xc0, !PT ;  /* 0x0000ffff04047812 */ /* 0x000fc600078ec0ff */
[----:B------:R-:W3:Y:S04]  /*380f0*/  LDL.LU R16, [R1+0x68] ;  /* 0x0000680001107983 */ /* 0x000ee80000300800 */
[----:B------:R0:W-:Y:S02]  /*38100*/  STL [R1], R0 ;  /* 0x0000000001007387 */ /* 0x0001e40000100800 */
[----:B0-----:R-:W-:Y:S02]  /*38110*/  PRMT R0, R2, 0x3340, R4 ;  /* 0x0000334002007816 */ /* 0x001fe40000000004 */
[----:B------:R-:W4:Y:S04]  /*38120*/  LDL.LU R2, [R1+0x64] ;  /* 0x0000640001027983 */ /* 0x000f280000300800 */
[----:B------:R-:W2:Y:S01]  /*38130*/  LDL.LU R4, [R1+0x4] ;  /* 0x0000040001047983 */ /* 0x000ea20000300800 */
[----:B------:R-:W-:-:S02]  /*38140*/  SHF.R.U32.HI R12, RZ, 0x8, R12 ;  /* 0x00000008ff0c7819 */ /* 0x000fc4000001160c */
[----:B------:R-:W-:Y:S02]  /*38150*/  LOP3.LUT R14, R14, 0xffff, RZ, 0xc0, !PT ;  /* 0x0000ffff0e0e7812 */ /* 0x000fe400078ec0ff */
[----:B------:R-:W-:Y:S02]  /*38160*/  LOP3.LUT R12, R12, 0xffff, RZ, 0xc0, !PT ;  /* 0x0000ffff0c0c7812 */ /* 0x000fe400078ec0ff */
[----:B------:R-:W-:Y:S01]  /*38170*/  LOP3.LUT R13, R13, 0xffff, RZ, 0xc0, !PT ;  /* 0x0000ffff0d0d7812 */ /* 0x000fe200078ec0ff */
[----:B------:R0:W-:Y:S01]  /*38180*/  STL [R1+0xb0], R0 ;  /* 0x0000b00001007387 */ /* 0x0001e20000100800 */
[----:B------:R-:W-:Y:S02]  /*38190*/  SHF.R.U32.HI R21, RZ, 0x8, R21 ;  /* 0x00000008ff157819 */ /* 0x000fe40000011615 */
[----:B0-----:R-:W-:Y:S02]  /*381a0*/  PRMT R0, R12, 0x3340, R1 ;  /* 0x000033400c007816 */ /* 0x001fe40000000001 */
[----:B------:R-:W-:-:S02]  /*381b0*/  PRMT R12, R13, 0x3340, R14 ;  /* 0x000033400d0c7816 */ /* 0x000fc4000000000e */
[----:B------:R-:W3:Y:S01]  /*381c0*/  LDL.LU R14, [R1+0x10] ;  /* 0x00001000010e7983 */ /* 0x000ee20000300800 */
[----:B------:R-:W-:Y:S02]  /*381d0*/  SHF.R.U32.HI R19, RZ, 0x8, R19 ;  /* 0x00000008ff137819 */ /* 0x000fe40000011613 */
[----:B------:R-:W-:Y:S02]  /*381e0*/  SHF.R.U32.HI R18, RZ, 0x8, R18 ;  /* 0x00000008ff127819 */ /* 0x000fe40000011612 */
[----:B------:R-:W-:Y:S02]  /*381f0*/  LOP3.LUT R19, R19, 0xffff, RZ, 0xc0, !PT ;  /* 0x0000ffff13137812 */ /* 0x000fe400078ec0ff */
[----:B------:R-:W-:Y:S01]  /*38200*/  LOP3.LUT R21, R21, 0xffff, RZ, 0xc0, !PT ;  /* 0x0000ffff15157812 */ /* 0x000fe200078ec0ff */
[----:B------:R0:W-:Y:S01]  /*38210*/  STL [R1+0xac], R12 ;  /* 0x0000ac0c01007387 */ /* 0x0001e20000100800 */
[----:B------:R-:W-:Y:S02]  /*38220*/  LOP3.LUT R18, R18, 0xffff, RZ, 0xc0, !PT ;  /* 0x0000ffff12127812 */ /* 0x000fe400078ec0ff */
[----:B------:R-:W-:-:S04]  /*38230*/  SHF.R.U32.HI R20, RZ, 0x8, R20 ;  /* 0x00000008ff147819 */ /* 0x000fc80000011614 */
[----:B------:R-:W-:Y:S02]  /*38240*/  LOP3.LUT R20, R20, 0xffff, RZ, 0xc0, !PT ;  /* 0x0000ffff14147812 */ /* 0x000fe400078ec0ff */
[----:B----4-:R-:W-:-:S04]  /*38250*/  SHF.R.U32.HI R2, RZ, 0x8, R2 ;  /* 0x00000008ff027819 */ /* 0x010fc80000011602 */
[----:B------:R-:W-:Y:S02]  /*38260*/  LOP3.LUT R2, R2, 0xffff, RZ, 0xc0, !PT ;  /* 0x0000ffff02027812 */ /* 0x000fe400078ec0ff */
[----:B--2---:R-:W-:Y:S02]  /*38270*/  SHF.R.U32.HI R4, RZ, 0x8, R4 ;  /* 0x00000008ff047819 */ /* 0x004fe40000011604 */
[----:B------:R-:W-:Y:S02]  /*38280*/  PRMT R2, R2, 0x3340, R1 ;  /* 0x0000334002027816 */ /* 0x000fe40000000001 */
[----:B0-----:R-:W-:-:S03]  /*38290*/  LOP3.LUT R12, R4, 0xffff, RZ, 0xc0, !PT ;  /* 0x0000ffff040c7812 */ /* 0x001fc600078ec0ff */
[----:B------:R0:W-:Y:S01]  /*382a0*/  STL [R1+0x1508], R2 ;  /* 0x0015080201007387 */ /* 0x0001e20000100800 */
[----:B------:R-:W-:Y:S02]  /*382b0*/  PRMT R4, R18, 0x3340, R1 ;  /* 0x0000334012047816 */ /* 0x000fe40000000001 */
[----:B0-----:R-:W-:Y:S02]  /*382c0*/  PRMT R2, R21, 0x3340, R19 ;  /* 0x0000334015027816 */ /* 0x001fe40000000013 */
[----:B------:R-:W2:Y:S04]  /*382d0*/  LDL.LU R21, [R1+0x80] ;  /* 0x0000800001157983 */ /* 0x000ea80000300800 */
[----:B------:R-:W-:Y:S04]  /*382e0*/  STL [R1+0xc], R2 ;  /* 0x00000c0201007387 */ /* 0x000fe80000100800 */
[----:B------:R0:W-:Y:S04]  /*382f0*/  STL [R1+0x1504], R4 ;  /* 0x0015040401007387 */ /* 0x0001e80000100800 */
[----:B0-----:R-:W4:Y:S01]  /*38300*/  LDL.LU R4, [R1+0x6c] ;  /* 0x00006c0001047983 */ /* 0x001f220000300800 */
[----:B------:R-:W-:-:S05]  /*38310*/  PRMT R2, R12, 0x3340, R20 ;  /* 0x000033400c027816 */ /* 0x000fca0000000014 */
[----:B------:R0:W-:Y:S04]  /*38320*/  STL [R1+0xa8], R2 ;  /* 0x0000a80201007387 */ /* 0x0001e80000100800 */
[----:B------:R-:W4:Y:S04]  /*38330*/  LDL.LU R20, [R1+0x88] ;  /* 0x0000880001147983 */ /* 0x000f280000300800 */
[----:B------:R-:W4:Y:S04]  /*38340*/  LDL.LU R18, [R1+0xec] ;  /* 0x0000ec0001127983 */ /* 0x000f280000300800 */
[----:B------:R-:W4:Y:S04]  /*38350*/  LDL.LU R19, [R1+0xc8] ;  /* 0x0000c80001137983 */ /* 0x000f280000300800 */
[----:B0-----:R-:W4:Y:S01]  /*38360*/  LDL.LU R2, [R1+0xa0] ;  /* 0x0000a00001027983 */ /* 0x001f220000300800 */
[----:B---3--:R-:W-:-:S02]  /*38370*/  SHF.R.U32.HI R13, RZ, 0x8, R14 ;  /* 0x00000008ff0d7819 */ /* 0x008fc4000001160e */
[----:B------:R-:W-:Y:S02]  /*38380*/  SHF.R.U32.HI R12, RZ, 0x8, R15 ;  /* 0x00000008ff0c7819 */ /* 0x000fe4000001160f */
[----:B------:R-:W-:Y:S02]  /*38390*/  SHF.R.U32.HI R5, RZ, 0x8, R5 ;  /* 0x00000008ff057819 */ /* 0x000fe40000011605 */
[----:B------:R-:W-:Y:S02]  /*383a0*/  LOP3.LUT R13, R13, 0xffff, RZ, 0xc0, !PT ;  /* 0x0000ffff0d0d7812 */ /* 0x000fe400078ec0ff */
[----:B------:R-:W-:Y:S02]  /*383b0*/  SHF.R.U32.HI R23, RZ, 0x8, R23 ;  /* 0x00000008ff177819 */ /* 0x000fe40000011617 */
[----:B------:R-:W-:Y:S02]  /*383c0*/  SHF.R.U32.HI R14, RZ, 0x8, R16 ;  /* 0x00000008ff0e7819 */ /* 0x000fe40000011610 */
[----:B------:R-:W-:-:S02]  /*383d0*/  LOP3.LUT R15, R12, 0xffff, RZ, 0xc0, !PT ;  /* 0x0000ffff0c0f7812 */ /* 0x000fc400078ec0ff */
[----:B------:R-:W-:Y:S02]  /*383e0*/  LOP3.LUT R12, R5, 0xffff, RZ, 0xc0, !PT ;  /* 0x0000ffff050c7812 */ /* 0x000fe400078ec0ff */
[----:B------:R-:W-:Y:S02]  /*383f0*/  SHF.R.U32.HI R6, RZ, 0x8, R6 ;  /* 0x00000008ff067819 */ /* 0x000fe40000011606 */
[----:B------:R-:W-:Y:S02]  /*38400*/  PRMT R5, R13, 0x3340, R1 ;  /* 0x000033400d057816 */ /* 0x000fe40000000001 */
[----:B------:R-:W-:Y:S02]  /*38410*/  LOP3.LUT R23, R23, 0xffff, RZ, 0xc0, !PT ;  /* 0x0000ffff17177812 */ /* 0x000fe400078ec0ff */
[----:B------:R-:W-:Y:S01]  /*38420*/  LOP3.LUT R14, R14, 0xffff, RZ, 0xc0, !PT ;  /* 0x0000ffff0e0e7812 */ /* 0x000fe200078ec0ff */
[----:B------:R0:W-:Y:S01]  /*38430*/  STL [R1+0x1500], R5 ;  /* 0x0015000501007387 */ /* 0x0001e20000100800 */
[----:B------:R-:W-:-:S02]  /*38440*/  LOP3.LUT R16, R6, 0xffff, RZ, 0xc0, !PT ;  /* 0x0000ffff06107812 */ /* 0x000fc400078ec0ff */
[----:B------:R-:W-:Y:S02]  /*38450*/  PRMT R6, R23, 0x3340, R1 ;  /* 0x0000334017067816 */ /* 0x000fe40000000001 */
[----:B------:R-:W-:Y:S02]  /*38460*/  SHF.R.U32.HI R10, RZ, 0x8, R10 ;  /* 0x00000008ff0a7819 */ /* 0x000fe4000001160a */
[----:B0-----:R-:W-:Y:S01]  /*38470*/  PRMT R5, R15, 0x3340, R14 ;  /* 0x000033400f057816 */ /* 0x001fe2000000000e */
[----:B------:R-:W-:Y:S01]  /*38480*/  STL [R1+0x14fc], R6 ;  /* 0x0014fc0601007387 */ /* 0x000fe20000100800 */
[----:B------:R-:W-:-:S03]  /*38490*/  SHF.R.U32.HI R7, RZ, 0x8, R7 ;  /* 0x00000008ff077819 */ /* 0x000fc60000011607 */
[----:B------:R0:W-:Y:S01]  /*384a0*/  STL [R1+0x9c], R5 ;  /* 0x00009c0501007387 */ /* 0x0001e20000100800 */
[----:B------:R-:W-:Y:S02]  /*384b0*/  LOP3.LUT R14, R10, 0xffff, RZ, 0xc0, !PT ;  /* 0x0000ffff0a0e7812 */ /* 0x000fe400078ec0ff */
[----:B------:R-:W-:Y:S02]  /*384c0*/  SHF.R.U32.HI R17, RZ, 0x8, R17 ;  /* 0x00000008ff117819 */ /* 0x000fe40000011611 */
[----:B------:R-:W-:Y:S02]  /*384d0*/  LOP3.LUT R10, R7, 0xffff, RZ, 0xc0, !PT ;  /* 0x0000ffff070a7812 */ /* 0x000fe400078ec0ff */
[----:B0-----:R-:W-:Y:S02]  /*384e0*/  PRMT R5, R16, 0x3340, R12 ;  /* 0x0000334010057816 */ /* 0x001fe4000000000c */
[----:B------:R-:W-:-:S03]  /*384f0*/  PRMT R7, R14, 0x3340, R1 ;  /* 0x000033400e077816 */ /* 0x000fc60000000001 */
[----:B------:R0:W-:Y:S01]  /*38500*/  STL [R1+0xa4], R5 ;  /* 0x0000a40501007387 */ /* 0x0001e20000100800 */
[----:B------:R-:W-:Y:S02]  /*38510*/  SHF.R.U32.HI R11, RZ, 0x8, R11 ;  /* 0x00000008ff0b7819 */ /* 0x000fe4000001160b */
[----:B------:R-:W-:Y:S01]  /*38520*/  LOP3.LUT R17, R17, 0xffff, RZ, 0xc0, !PT ;  /* 0x0000ffff11117812 */ /* 0x000fe200078ec0ff */
[----:B------:R-:W3:Y:S01]  /*38530*/  LDL.LU R6, [R1+0x8c] ;  /* 0x00008c0001067983 */ /* 0x000ee20000300800 */
[----:B------:R-:W-:-:S03]  /*38540*/  LOP3.LUT R11, R11, 0xffff, RZ, 0xc0, !PT ;  /* 0x0000ffff0b0b7812 */ /* 0x000fc600078ec0ff */
[----:B0-----:R-:W3:Y:S01]  /*38550*/  LDL.LU R5, [R1+0x70] ;  /* 0x0000700001057983 */ /* 0x001ee20000300800 */
[----:B--2---:R-:W-:-:S04]  /*38560*/  SHF.R.U32.HI R13, RZ, 0x8, R21 ;  /* 0x00000008ff0d7819 */ /* 0x004fc80000011615 */
[----:B------:R-:W-:Y:S02]  /*38570*/  LOP3.LUT R13, R13, 0xffff, RZ, 0xc0, !PT ;  /* 0x0000ffff0d0d7812 */ /* 0x000fe400078ec0ff */
[----:B----4-:R-:W-:Y:S02]  /*38580*/  SHF.R.U32.HI R12, RZ, 0x8, R4 ;  /* 0x00000008ff0c7819 */ /* 0x010fe40000011604 */
[----:B------:R-:W2:Y:S02]  /*38590*/  LDL.LU R4, [R1+0xe0] ;  /* 0x0000e00001047983 */ /* 0x000ea40000300800 */
[----:B------:R-:W-:Y:S02]  /*385a0*/  LOP3.LUT R12, R12, 0xffff, RZ, 0xc0, !PT ;  /* 0x0000ffff0c0c7812 */ /* 0x000fe400078ec0ff */
[----:B------:R-:W4:Y:S02]  /*385b0*/  LDL.LU R21, [R1+0xc4] ;  /* 0x0000c40001157983 */ /* 0x000f240000300800 */
[----:B------:R-:W-:-:S02]  /*385c0*/  PRMT R14, R12, 0x3340, R10 ;  /* 0x000033400c0e7816 */ /* 0x000fc4000000000a */
[----:B------:R0:W-:Y:S01]  /*385d0*/  STL [R1+0x14f8], R7 ;  /* 0x0014f80701007387 */ /* 0x0001e20000100800 */
[----:B------:R-:W-:Y:S02]  /*385e0*/  PRMT R10, R13, 0x3340, R17 ;  /* 0x000033400d0a7816 */ /* 0x000fe40000000011 */
[----:B------:R-:W-:Y:S02]  /*385f0*/  SHF.R.U32.HI R15, RZ, 0x8, R20 ;  /* 0x00000008ff0f7819 */ /* 0x000fe40000011614 */
[----:B------:R-:W-:Y:S01]  /*38600*/  PRMT R12, R11, 0x3340, R1 ;  /* 0x000033400b0c7816 */ /* 0x000fe20000000001 */
[----:B0-----:R-:W4:Y:S04]  /*38610*/  LDL.LU R7, [R1+0xbc] ;  /* 0x0000bc0001077983 */ /* 0x001f280000300800 */
[----:B------:R0:W-:Y:S01]  /*38620*/  STL [R1+0x28], R14 ;  /* 0x0000280e01007387 */ /* 0x0001e20000100800 */
[----:B------:R-:W-:-:S03]  /*38630*/  SHF.R.U32.HI R13, RZ, 0x8, R18 ;  /* 0x00000008ff0d7819 */ /* 0x000fc60000011612 */
[----:B------:R-:W4:Y:S01]  /*38640*/  LDL.LU R17, [R1+0x5c] ;  /* 0x00005c0001117983 */ /* 0x000f220000300800 */
[----:B------:R-:W-:Y:S02]  /*38650*/  SHF.R.U32.HI R11, RZ, 0x8, R19 ;  /* 0x00000008ff0b7819 */ /* 0x000fe40000011613 */
[----:B------:R-:W-:Y:S02]  /*38660*/  LOP3.LUT R15, R15, 0xffff, RZ, 0xc0, !PT ;  /* 0x0000ffff0f0f7812 */ /* 0x000fe400078ec0ff */
[----:B0-----:R-:W-:Y:S02]  /*38670*/  SHF.R.U32.HI R14, RZ, 0x8, R8 ;  /* 0x00000008ff0e7819 */ /* 0x001fe40000011608 */
[----:B------:R-:W-:Y:S02]  /*38680*/  SHF.R.U32.HI R8, RZ, 0x8, R9 ;  /* 0x00000008ff087819 */ /* 0x000fe40000011609 */
[----:B------:R-:W-:Y:S02]  /*38690*/  LOP3.LUT R11, R11, 0xffff, RZ, 0xc0, !PT ;  /* 0x0000ffff0b0b7812 */ /* 0x000fe400078ec0ff */
[----:B------:R-:W-:Y:S01]  /*386a0*/  LOP3.LUT R13, R13, 0xffff, RZ, 0xc0, !PT ;  /* 0x0000ffff0d0d7812 */ /* 0x000fe200078ec0ff */
[----:B------:R0:W-:Y:S01]  /*386b0*/  STL [R1+0x48], R10 ;  /* 0x0000480a01007387 */ /* 0x0001e20000100800 */
[----:B------:R-:W-:-:S02]  /*386c0*/  LOP3.LUT R9, R14, 0xffff, RZ, 0xc0, !PT ;  /* 0x0000ffff0e097812 */ /* 0x000fc400078ec0ff */
[----:B------:R-:W-:Y:S01]  /*386d0*/  PRMT R14, R15, 0x3340, R1 ;  /* 0x000033400f0e7816 */ /* 0x000fe20000000001 */
[----:B------:R-:W4:Y:S01]  /*386e0*/  LDL.LU R16, [R1+0xd8] ;  /* 0x0000d80001107983 */ /* 0x000f220000300800 */
[----:B0-----:R-:W-:Y:S02]  /*386f0*/  SHF.R.U32.HI R10, RZ, 0x8, R2 ;  /* 0x00000008ff0a7819 */ /* 0x001fe40000011602 */
[----:B------:R-:W-:Y:S01]  /*38700*/  PRMT R2, R13, 0x3340, R11 ;  /* 0x000033400d027816 */ /* 0x000fe2000000000b */
[----:B------:R-:W-:Y:S04]  /*38710*/  STL [R1+0x18], R14 ;  /* 0x0000180e01007387 */ /* 0x000fe80000100800 */
[----:B------:R-:W4:Y:S04]  /*38720*/  LDL.LU R23, [R1+0x108] ;  /* 0x0001080001177983 */ /* 0x000f280000300800 */
[----:B------:R0:W-:Y:S04]  /*38730*/  STL [R1+0x20], R2 ;  /* 0x0000200201007387 */ /* 0x0001e80000100800 */
[----:B------:R-:W4:Y:S04]  /*38740*/  LDL.LU R20, [R1+0xf8] ;  /* 0x0000f80001147983 */ /* 0x000f280000300800 */
[----:B------:R-:W4:Y:S04]  /*38750*/  LDL.LU R18, [R1+0xe4] ;  /* 0x0000e40001127983 */ /* 0x000f280000300800 */
[----:B------:R-:W4:Y:S04]  /*38760*/  LDL.LU R19, [R1+0xb8] ;  /* 0x0000b80001137983 */ /* 0x000f280000300800 */
[----:B0-----:R-:W4:Y:S01]  /*38770*/  LDL.LU R2, [R1+0x78] ;  /* 0x0000780001027983 */ /* 0x001f220000300800 */
[----:B------:R-:W-:-:S02]  /*38780*/  LOP3.LUT R10, R10, 0xffff, RZ, 0xc0, !PT ;  /* 0x0000ffff0a0a7812 */ /* 0x000fc400078ec0ff */
[----:B------:R-:W-:Y:S02]  /*38790*/  LOP3.LUT R8, R8, 0xffff, RZ, 0xc0, !PT ;  /* 0x0000ffff08087812 */ /* 0x000fe400078ec0ff */
[----:B------:R-:W-:Y:S02]  /*387a0*/  PRMT R10, R10, 0x3340, R1 ;  /* 0x000033400a0a7816 */ /* 0x000fe40000000001 */
[----:B------:R-:W-:Y:S02]  /*387b0*/  PRMT R8, R9, 0x3340, R8 ;  /* 0x0000334009087816 */ /* 0x000fe40000000008 */
[----:B---3--:R-:W-:Y:S01]  /*387c0*/  SHF.R.U32.HI R14, RZ, 0x8, R5 ;  /* 0x00000008ff0e7819 */ /* 0x008fe20000011605 */
[----:B------:R0:W-:Y:S04]  /*387d0*/  STL [R1+0x14], R10 ;  /* 0x0000140a01007387 */ /* 0x0001e80000100800 */
[----:B------:R4:W-:Y:S01]  /*387e0*/  STL [R1+0x44], R8 ;  /* 0x0000440801007387 */ /* 0x0009e20000100800 */
[----:B------:R-:W-:-:S02]  /*387f0*/  LOP3.LUT R14, R14, 0xffff, RZ, 0xc0, !PT ;  /* 0x0000ffff0e0e7812 */ /* 0x000fc400078ec0ff */
[----:B0-----:R-:W-:-:S04]  /*38800*/  SHF.R.U32.HI R10, RZ, 0x8, R6 ;  /* 0x00000008ff0a7819 */ /* 0x001fc80000011606 */
[----:B------:R-:W-:Y:S02]  /*38810*/  LOP3.LUT R10, R10, 0xffff, RZ, 0xc0, !PT ;  /* 0x0000ffff0a0a7812 */ /* 0x000fe400078ec0ff */
[----:B------:R-:W-:Y:S02]  /*38820*/  PRMT R14, R14, 0x3340, R1 ;  /* 0x000033400e0e7816 */ /* 0x000fe40000000001 */
[----:B--2---:R-:W-:Y:S02]  /*38830*/  SHF.R.U32.HI R9, RZ, 0x8, R4 ;  /* 0x00000008ff097819 */ /* 0x004fe40000011604 */
[----:B----4-:R-:W-:Y:S02]  /*38840*/  SHF.R.U32.HI R8, RZ, 0x8, R21 ;  /* 0x00000008ff087819 */ /* 0x010fe40000011615 */
[----:B------:R-:W-:Y:S02]  /*38850*/  LOP3.LUT R9, R9, 0xffff, RZ, 0xc0, !PT ;  /* 0x0000ffff09097812 */ /* 0x000fe400078ec0ff */
[----:B------:R-:W-:-:S02]  /*38860*/  LOP3.LUT R8, R8, 0xffff, RZ, 0xc0, !PT ;  /* 0x0000ffff08087812 */ /* 0x000fc400078ec0ff */
[----:B------:R-:W-:Y:S02]  /*38870*/  SHF.R.U32.HI R11, RZ, 0x8, R7 ;  /* 0x00000008ff0b7819 */ /* 0x000fe40000011607 */
[----:B------:R-:W2:Y:S04]  /*38880*/  LDL.LU R7, [R1+0xe8] ;  /* 0x0000e80001077983 */ /* 0x000ea80000300800 */
[----:B------:R-:W3:Y:S01]  /*38890*/  LDL.LU R6, [R1+0xd4] ;  /* 0x0000d40001067983 */ /* 0x000ee20000300800 */
[----:B------:R-:W-:-:S03]  /*388a0*/  SHF.R.U32.HI R13, RZ, 0x8, R17 ;  /* 0x00000008ff0d7819 */ /* 0x000fc60000011611 */
[----:B------:R-:W4:Y:S01]  /*388b0*/  LDL.LU R5, [R1+0x74] ;  /* 0x0000740001057983 */ /* 0x000f220000300800 */
[----:B------:R-:W-:-:S03]  /*388c0*/  LOP3.LUT R13, R13, 0xffff, RZ, 0xc0, !PT ;  /* 0x0000ffff0d0d7812 */ /* 0x000fc600078ec0ff */
[----:B------:R-:W4:Y:S01]  /*388d0*/  LDL.LU R4, [R1+0xf4] ;  /* 0x0000f40001047983 */ /* 0x000f220000300800 */
[----:B------:R-:W-:-:S03]  /*388e0*/  LOP3.LUT R11, R11, 0xffff, RZ, 0xc0, !PT ;  /* 0x0000ffff0b0b7812 */ /* 0x000fc600078ec0ff */
[----:B------:R-:W4:Y:S01]  /*388f0*/  LDL.LU R21, [R1+0xf0] ;  /* 0x0000f00001157983 */ /* 0x000f220000300800 */
[----:B------:R-:W-:Y:S02]  /*38900*/  PRMT R13, R13, 0x3340, R1 ;  /* 0x000033400d0d7816 */ /* 0x000fe40000000001 */
[----:B------:R-:W-:Y:S02]  /*38910*/  PRMT R10, R11, 0x3340, R10 ;  /* 0x000033400b0a7816 */ /* 0x000fe4000000000a */
[----:B------:R-:W-:Y:S01]  /*38920*/  PRMT R8, R9, 0x3340, R8 ;  /* 0x0000334009087816 */ /* 0x000fe20000000008 */
[----:B------:R-:W-:Y:S04]  /*38930*/  STL [R1+0x14f0], R13 ;  /* 0x0014f00d01007387 */ /* 0x000fe80000100800 */
[----:B------:R-:W-:Y:S04]  /*38940*/  STL [R1+0x14f4], R14 ;  /* 0x0014f40e01007387 */ /* 0x000fe80000100800 */
[----:B------:R0:W-:Y:S04]  /*38950*/  STL [R1+0x4c], R10 ;  /* 0x00004c0a01007387 */ /* 0x0001e80000100800 */
[----:B------:R1:W-:Y:S01]  /*38960*/  STL [R1+0xa0], R8 ;  /* 0x0000a00801007387 */ /* 0x0003e20000100800 */
[----:B------:R-:W-:-:S03]  /*38970*/  SHF.R.U32.HI R15, RZ, 0x8, R23 ;  /* 0x00000008ff0f7819 */ /* 0x000fc60000011617 */
[----:B------:R-:W4:Y:S01]  /*38980*/  LDL.LU R23, [R1+0xfc] ;  /* 0x0000fc0001177983 */ /* 0x000f220000300800 */
[----:B------:R-:W-:-:S03]  /*38990*/  SHF.R.U32.HI R11, RZ, 0x8, R20 ;  /* 0x00000008ff0b7819 */ /* 0x000fc60000011614 */
[----:B------:R-:W4:Y:S01]  /*389a0*/  LDL.LU R20, [R1+0x12c] ;  /* 0x00012c0001147983 */ /* 0x000f220000300800 */
[----:B0-----:R-:W-:-:S03]  /*389b0*/  SHF.R.U32.HI R10, RZ, 0x8, R18 ;  /* 0x00000008ff0a7819 */ /* 0x001fc60000011612 */
[----:B------:R-:W4:Y:S01]  /*389c0*/  LDL.LU R18, [R1+0x11c] ;  /* 0x00011c0001127983 */ /* 0x000f220000300800 */
[----:B------:R-:W-:-:S03]  /*389d0*/  SHF.R.U32.HI R9, RZ, 0x8, R19 ;  /* 0x00000008ff097819 */ /* 0x000fc60000011613 */
[----:B------:R-:W4:Y:S01]  /*389e0*/  LDL.LU R19, [R1+0x104] ;  /* 0x0001040001137983 */ /* 0x000f220000300800 */
[----:B-1----:R-:W-:-:S03]  /*389f0*/  SHF.R.U32.HI R8, RZ, 0x8, R2 ;  /* 0x00000008ff087819 */ /* 0x002fc60000011602 */
[----:B------:R-:W4:Y:S01]  /*38a00*/  LDL.LU R2, [R1+0x1c] ;  /* 0x00001c0001027983 */ /* 0x000f220000300800 */
[----:B------:R-:W-:Y:S02]  /*38a10*/  SHF.R.U32.HI R16, RZ, 0x8, R16 ;  /* 0x00000008ff107819 */ /* 0x000fe40000011610 */
[----:B------:R-:W-:Y:S02]  /*38a20*/  LOP3.LUT R11, R11, 0xffff, RZ, 0xc0, !PT ;  /* 0x0000ffff0b0b7812 */ /* 0x000fe400078ec0ff */
[----:B------:R-:W-:Y:S02]  /*38a30*/  LOP3.LUT R16, R16, 0xffff, RZ, 0xc0, !PT ;  /* 0x0000ffff10107812 */ /* 0x000fe400078ec0ff */
[----:B------:R-:W-:Y:S02]  /*38a40*/  LOP3.LUT R15, R15, 0xffff, RZ, 0xc0, !PT ;  /* 0x0000ffff0f0f7812 */ /* 0x000fe400078ec0ff */
[----:B------:R-:W-:Y:S02]  /*38a50*/  LOP3.LUT R10, R10, 0xffff, RZ, 0xc0, !PT ;  /* 0x0000ffff0a0a7812 */ /* 0x000fe400078ec0ff */
[----:B------:R-:W-:-:S02]  /*38a60*/  LOP3.LUT R8, R8, 0xffff, RZ, 0xc0, !PT ;  /* 0x0000ffff08087812 */ /* 0x000fc400078ec0ff */
[----:B------:R-:W-:Y:S02]  /*38a70*/  LOP3.LUT R9, R9, 0xffff, RZ, 0xc0, !PT ;  /* 0x0000ffff09097812 */ /* 0x000fe400078ec0ff */
[----:B------:R-:W-:Y:S02]  /*38a80*/  PRMT R13, R16, 0x3340, R1 ;  /* 0x00003340100d7816 */ /* 0x000fe40000000001 */
[----:B------:R-:W-:Y:S02]  /*38a90*/  PRMT R11, R15, 0x3340, R11 ;  /* 0x000033400f0b7816 */ /* 0x000fe4000000000b */
[----:B------:R-:W-:Y:S02]  /*38aa0*/  PRMT R10, R10, 0x3340, R1 ;  /* 0x000033400a0a7816 */ /* 0x000fe40000000001 */
[----:B------:R-:W-:Y:S02]  /*38ab0*/  PRMT R8, R9, 0x3340, R8 ;  /* 0x0000334009087816 */ /* 0x000fe40000000008 */
[----:B------:R-:W-:Y:S01]  /*38ac0*/  SHF.R.U32.HI R16, RZ, 0x8, R24 ;  /* 0x00000008ff107819 */ /* 0x000fe20000011618 */
[----:B------:R-:W-:Y:S03]  /*38ad0*/  STL [R1+0x40], R13 ;  /* 0x0000400d01007387 */ /* 0x000fe60000100800 */
[----:B------:R-:W-:Y:S01]  /*38ae0*/  LOP3.LUT R16, R16, 0xffff, RZ, 0xc0, !PT ;  /* 0x0000ffff10107812 */ /* 0x000fe200078ec0ff */
[----:B------:R3:W-:Y:S04]  /*38af0*/  STL [R1+0x94], R11 ;  /* 0x0000940b01007387 */ /* 0x0007e80000100800 */
[----:B------:R4:W-:Y:S04]  /*38b00*/  STL [R1+0x3c], R10 ;  /* 0x00003c0a01007387 */ /* 0x0009e80000100800 */
[----:B------:R0:W-:Y:S01]  /*38b10*/  STL [R1+0x98], R8 ;  /* 0x0000980801007387 */ /* 0x0001e20000100800 */
[----:B--2---:R-:W-:-:S03]  /*38b20*/  SHF.R.U32.HI R15, RZ, 0x8, R7 ;  /* 0x00000008ff0f7819 */ /* 0x004fc60000011607 */
[----:B------:R-:W2:Y:S01]  /*38b30*/  LDL.LU R7, [R1+0x100] ;  /* 0x0001000001077983 */ /* 0x000ea20000300800 */
[----:B---3--:R-:W-:Y:S02]  /*38b40*/  SHF.R.U32.HI R11, RZ, 0x8, R6 ;  /* 0x00000008ff0b7819 */ /* 0x008fe40000011606 */
[----:B----4-:R-:W-:Y:S01]  /*38b50*/  SHF.R.U32.HI R10, RZ, 0x8, R5 ;  /* 0x00000008ff0a7819 */ /* 0x010fe20000011605 */
[----:B------:R-:W3:Y:S01]  /*38b60*/  LDL.LU R6, [R1+0xdc] ;  /* 0x0000dc0001067983 */ /* 0x000ee20000300800 */
[----:B------:R-:W-:Y:S02]  /*38b70*/  LOP3.LUT R11, R11, 0xffff, RZ, 0xc0, !PT ;  /* 0x0000ffff0b0b7812 */ /* 0x000fe400078ec0ff */
[----:B------:R-:W-:Y:S02]  /*38b80*/  SHF.R.U32.HI R9, RZ, 0x8, R4 ;  /* 0x00000008ff097819 */ /* 0x000fe40000011604 */
[----:B------:R-:W-:Y:S02]  /*38b90*/  LOP3.LUT R15, R15, 0xffff, RZ, 0xc0, !PT ;  /* 0x0000ffff0f0f7812 */ /* 0x000fe400078ec0ff */
[----:B0-----:R-:W-:-:S02]  /*38ba0*/  SHF.R.U32.HI R8, RZ, 0x8, R21 ;  /* 0x00000008ff087819 */ /* 0x001fc40000011615 */
[----:B------:R-:W-:Y:S02]  /*38bb0*/  PRMT R4, R16, 0x3340, R1 ;  /* 0x0000334010047816 */ /* 0x000fe40000000001 */
[----:B------:R-:W-:Y:S02]  /*38bc0*/  LOP3.LUT R10, R10, 0xffff, RZ, 0xc0, !PT ;  /* 0x0000ffff0a0a7812 */ /* 0x000fe400078ec0ff */
[----:B------:R-:W-:Y:S02]  /*38bd0*/  LOP3.LUT R8, R8, 0xffff, RZ, 0xc0, !PT ;  /* 0x0000ffff08087812 */ /* 0x000fe400078ec0ff */
[----:B------:R-:W-:Y:S01]  /*38be0*/  LOP3.LUT R9, R9, 0xffff, RZ, 0xc0, !PT ;  /* 0x0000ffff09097812 */ /* 0x000fe200078ec0ff */
[----:B------:R0:W-:Y:S01]  /*38bf0*/  STL [R1+0x30], R4 ;  /* 0x0000300401007387 */ /* 0x0001e20000100800 */
[----:B------:R-:W-:Y:S02]  /*38c00*/  PRMT R11, R15, 0x3340, R11 ;  /* 0x000033400f0b7816 */ /* 0x000fe4000000000b */
[----:B------:R-:W-:Y:S01]  /*38c10*/  PRMT R10, R10, 0x3340, R1 ;  /* 0x000033400a0a7816 */ /* 0x000fe20000000001 */
[----:B------:R-:W4:Y:S01]  /*38c20*/  LDL.LU R5, [R1+0x7c] ;  /* 0x00007c0001057983 */ /* 0x000f220000300800 */
[----:B------:R-:W-:-:S03]  /*38c30*/  PRMT R8, R9, 0x3340, R8 ;  /* 0x0000334009087816 */ /* 0x000fc60000000008 */
[----:B0-----:R-:W4:Y:S04]  /*38c40*/  LDL.LU R4, [R1+0x118] ;  /* 0x0001180001047983 */ /* 0x001f280000300800 */
[----:B------:R-:W4:Y:S04]  /*38c50*/  LDL.LU R21, [R1+0x10c] ;  /* 0x00010c0001157983 */ /* 0x000f280000300800 */
[----:B------:R0:W-:Y:S01]  /*38c60*/  STL [R1+0x64], R11 ;  /* 0x0000640b01007387 */ /* 0x0001e20000100800 */
[----:B------:R-:W-:-:S03]  /*38c70*/  SHF.R.U32.HI R15, RZ, 0x8, R23 ;  /* 0x00000008ff0f7819 */ /* 0x000fc60000011617 */
[----:B------:R1:W-:Y:S01]  /*38c80*/  STL [R1+0x2c], R10 ;  /* 0x00002c0a01007387 */ /* 0x0003e20000100800 */
[----:B------:R-:W-:-:S03]  /*38c90*/  SHF.R.U32.HI R16, RZ, 0x8, R20 ;  /* 0x00000008ff107819 */ /* 0x000fc60000011614 */
[----:B------:R1:W-:Y:S01]  /*38ca0*/  STL [R1+0x74], R8 ;  /* 0x0000740801007387 */ /* 0x0003e20000100800 */
[----:B0-----:R-:W-:-:S03]  /*38cb0*/  SHF.R.U32.HI R11, RZ, 0x8, R18 ;  /* 0x00000008ff0b7819 */ /* 0x001fc60000011612 */
[----:B------:R-:W4:Y:S04]  /*38cc0*/  LDL.LU R18, [R1+0x120] ;  /* 0x0001200001127983 */ /* 0x000f280000300800 */
[----:B------:R-:W4:Y:S04]  /*38cd0*/  LDL.LU R23, [R1+0x150] ;  /* 0x0001500001177983 */ /* 0x000f280000300800 */
[----:B------:R-:W4:Y:S01]  /*38ce0*/  LDL.LU R20, [R1+0x140] ;  /* 0x0001400001147983 */ /* 0x000f220000300800 */
[----:B-1----:R-:W-:Y:S02]  /*38cf0*/  SHF.R.U32.HI R10, RZ, 0x8, R19 ;  /* 0x00000008ff0a7819 */ /* 0x002fe40000011613 */
[----:B------:R-:W-:Y:S01]  /*38d00*/  SHF.R.U32.HI R9, RZ, 0x8, R2 ;  /* 0x00000008ff097819 */ /* 0x000fe20000011602 */
[----:B------:R-:W4:Y:S04]  /*38d10*/  LDL.LU R19, [R1+0x128] ;  /* 0x0001280001137983 */ /* 0x000f280000300800 */
[----:B------:R-:W4:Y:S01]  /*38d20*/  LDL.LU R2, [R1+0x24] ;  /* 0x0000240001027983 */ /* 0x000f220000300800 */
[----:B------:R-:W-:-:S02]  /*38d30*/  LOP3.LUT R15, R15, 0xffff, RZ, 0xc0, !PT ;  /* 0x0000ffff0f0f7812 */ /* 0x000fc400078ec0ff */
[----:B------:R-:W-:Y:S02]  /*38d40*/  LOP3.LUT R11, R11, 0xffff, RZ, 0xc0, !PT ;  /* 0x0000ffff0b0b7812 */ /* 0x000fe400078ec0ff */
[----:B------:R-:W-:Y:S02]  /*38d50*/  LOP3.LUT R16, R16, 0xffff, RZ, 0xc0, !PT ;  /* 0x0000ffff10107812 */ /* 0x000fe400078ec0ff */
[----:B------:R-:W-:Y:S02]  /*38d60*/  LOP3.LUT R10, R10, 0xffff, RZ, 0xc0, !PT ;  /* 0x0000ffff0a0a7812 */ /* 0x000fe400078ec0ff */
[----:B------:R-:W-:Y:S02]  /*38d70*/  SHF.R.U32.HI R8, RZ, 0x8, R22 ;  /* 0x00000008ff087819 */ /* 0x000fe40000011616 */
[----:B------:R-:W-:Y:S02]  /*38d80*/  PRMT R15, R15, 0x3340, R1 ;  /* 0x000033400f0f7816 */ /* 0x000fe40000000001 */
[----:B------:R-:W-:-:S02]  /*38d90*/  PRMT R11, R16, 0x3340, R11 ;  /* 0x00003340100b7816 */ /* 0x000fc4000000000b */
[----:B------:R-:W-:Y:S02]  /*38da0*/  PRMT R10, R10, 0x3340, R1 ;  /* 0x000033400a0a7816 */ /* 0x000fe40000000001 */
[----:B------:R-:W-:Y:S02]  /*38db0*/  LOP3.LUT R8, R8, 0xffff, RZ, 0xc0, !PT ;  /* 0x0000ffff08087812 */ /* 0x000fe400078ec0ff */
[----:B------:R-:W-:Y:S01]  /*38dc0*/  LOP3.LUT R9, R9, 0xffff, RZ, 0xc0, !PT ;  /* 0x0000ffff09097812 */ /* 0x000fe200078ec0ff */
[----:B------:R-:W-:Y:S01]  /*38dd0*/  STL [R1+0x14e0], R15 ;  /* 0x0014e00f01007387 */ /* 0x000fe20000100800 */
[----:B------:R-:W-:Y:S02]  /*38de0*/  SHF.R.U32.HI R16, RZ, 0x8, R26 ;  /* 0x00000008ff107819 */ /* 0x000fe4000001161a */
[----:B------:R-:W-:Y:S01]  /*38df0*/  PRMT R8, R9, 0x3340, R8 ;  /* 0x0000334009087816 */ /* 0x000fe20000000008 */
[----:B------:R2:W-:Y:S01]  /*38e00*/  STL [R1+0x70], R11 ;  /* 0x0000700b01007387 */ /* 0x0005e20000100800 */
[----:B------:R-:W-:-:S03]  /*38e10*/  LOP3.LUT R16, R16, 0xffff, RZ, 0xc0, !PT ;  /* 0x0000ffff10107812 */ /* 0x000fc600078ec0ff */
[----:B------:R3:W-:Y:S01]  /*38e20*/  STL [R1+0x6c], R10 ;  /* 0x00006c0a01007387 */ /* 0x0007e20000100800 */
[----:B------:R-:W-:-:S03]  /*38e30*/  PRMT R16, R16, 0x3340, R1 ;  /* 0x0000334010107816 */ /* 0x000fc60000000001 */
[----:B------:R0:W-:Y:S04]  /*38e40*/  STL [R1+0x90], R8 ;  /* 0x0000900801007387 */ /* 0x0001e80000100800 */
[----:B------:R-:W-:Y:S01]  /*38e50*/  STL [R1+0x14dc], R16 ;  /* 0x0014dc1001007387 */ /* 0x000fe20000100800 */
[----:B--2---:R-:W-:-:S03]  /*38e60*/  SHF.R.U32.HI R11, RZ, 0x8, R7 ;  /* 0x00000008ff0b7819 */ /* 0x004fc60000011607 */
[----:B------:R-:W2:Y:S01]  /*38e70*/  LDL.LU R7, [R1+0x124] ;  /* 0x0001240001077983 */ /* 0x000ea20000300800 */
[----:B---3--:R-:W-:Y:S02]  /*38e80*/  SHF.R.U32.HI R10, RZ, 0x8, R6 ;  /* 0x00000008ff0a7819 */ /* 0x008fe40000011606 */
[----:B------:R-:W-:Y:S01]  /*38e90*/  LOP3.LUT R11, R11, 0xffff, RZ, 0xc0, !PT ;  /* 0x0000ffff0b0b7812 */ /* 0x000fe200078ec0ff */
[----:B------:R-:W3:Y:S01]  /*38ea0*/  LDL.LU R6, [R1+0x114] ;  /* 0x0001140001067983 */ /* 0x000ee20000300800 */
[----:B------:R-:W-:Y:S02]  /*38eb0*/  LOP3.LUT R10, R10, 0xffff, RZ, 0xc0, !PT ;  /* 0x0000ffff0a0a7812 */ /* 0x000fe400078ec0ff */
[----:B----4-:R-:W-:Y:S02]  /*38ec0*/  SHF.R.U32.HI R17, RZ, 0x8, R5 ;  /* 0x00000008ff117819 */ /* 0x010fe40000011605 */
[----:B------:R-:W-:Y:S02]  /*38ed0*/  SHF.R.U32.HI R9, RZ, 0x8, R4 ;  /* 0x00000008ff097819 */ /* 0x000fe40000011604 */
[----:B0-----:R-:W-:-:S02]  /*38ee0*/  SHF.R.U32.HI R8, RZ, 0x8, R21 ;  /* 0x00000008ff087819 */ /* 0x001fc40000011615 */
[----:B------:R-:W-:Y:S02]  /*38ef0*/  LOP3.LUT R17, R17, 0xffff, RZ, 0xc0, !PT ;  /* 0x0000ffff11117812 */ /* 0x000fe400078ec0ff */
[----:B------:R-:W-:Y:S02]  /*38f00*/  PRMT R4, R11, 0x3340, R10 ;  /* 0x000033400b047816 */ /* 0x000fe4000000000a */
[----:B------:R-:W-:Y:S02]  /*38f10*/  LOP3.LUT R8, R8, 0xffff, RZ, 0xc0, !PT ;  /* 0x0000ffff08087812 */ /* 0x000fe400078ec0ff */
[----:B------:R-:W-:Y:S01]  /*38f20*/  LOP3.LUT R9, R9, 0xffff, RZ, 0xc0, !PT ;  /* 0x0000ffff09097812 */ /* 0x000fe200078ec0ff */
[----:B------:R0:W-:Y:S01]  /*38f30*/  STL [R1+0x8c], R4 ;  /* 0x00008c0401007387 */ /* 0x0001e20000100800 */
[----:B------:R-:W-:Y:S02]  /*38f40*/  PRMT R17, R17, 0x3340, R1 ;  /* 0x0000334011117816 */ /* 0x000fe40000000001 */
[----:B------:R-:W-:Y:S01]  /*38f50*/  SHF.R.U32.HI R18, RZ, 0x8, R18 ;  /* 0x00000008ff127819 */ /* 0x000fe20000011612 */
[----:B------:R-:W4:Y:S01]  /*38f60*/  LDL.LU R21, [R1+0x110] ;  /* 0x0001100001157983 */ /* 0x000f220000300800 */
[----:B------:R-:W-:-:S03]  /*38f70*/  SHF.R.U32.HI R11, RZ, 0x8, R23 ;  /* 0x00000008ff0b7819 */ /* 0x000fc60000011617 */
[----:B------:R-:W4:Y:S01]  /*38f80*/  LDL.LU R5, [R1+0x13c] ;  /* 0x00013c0001057983 */ /* 0x000f220000300800 */
[----:B------:R-:W-:Y:S02]  /*38f90*/  LOP3.LUT R18, R18, 0xffff, RZ, 0xc0, !PT ;  /* 0x0000ffff12127812 */ /* 0x000fe400078ec0ff */
[----:B------:R-:W-:Y:S01]  /*38fa0*/  SHF.R.U32.HI R10, RZ, 0x8, R20 ;  /* 0x00000008ff0a7819 */ /* 0x000fe20000011614 */
[----:B0-----:R-:W4:Y:S01]  /*38fb0*/  LDL.LU R4, [R1+0x130] ;  /* 0x0001300001047983 */ /* 0x001f220000300800 */
[----:B------:R-:W-:Y:S02]  /*38fc0*/  PRMT R8, R9, 0x3340, R8 ;  /* 0x0000334009087816 */ /* 0x000fe40000000008 */
[----:B------:R-:W-:Y:S02]  /*38fd0*/  LOP3.LUT R10, R10, 0xffff, RZ, 0xc0, !PT ;  /* 0x0000ffff0a0a7812 */ /* 0x000fe400078ec0ff */
[----:B------:R-:W-:Y:S02]  /*38fe0*/  LOP3.LUT R11, R11, 0xffff, RZ, 0xc0, !PT ;  /* 0x0000ffff0b0b7812 */ /* 0x000fe400078ec0ff */
[----:B------:R-:W-:Y:S01]  /*38ff0*/  PRMT R18, R18, 0x3340, R1 ;  /* 0x0000334012127816 */ /* 0x000fe20000000001 */
[----:B------:R-:W-:Y:S01]  /*39000*/  STL [R1+0x14e4], R17 ;  /* 0x0014e41101007387 */ /* 0x000fe20000100800 */
[----:B------:R-:W-:-:S02]  /*39010*/  SHF.R.U32.HI R9, RZ, 0x8, R2 ;  /* 0x00000008ff097819 */ /* 0x000fc40000011602 */
[----:B------:R-:W-:Y:S01]  /*39020*/  PRMT R2, R11, 0x3340, R10 ;  /* 0x000033400b027816 */ /* 0x000fe2000000000a */
[----:B------:R-:W-:Y:S04]  /*39030*/  STL [R1+0x88], R8 ;  /* 0x0000880801007387 */ /* 0x000fe80000100800 */
[----:B------:R-:W-:Y:S04]  /*39040*/  STL [R1+0x14e8], R18 ;  /* 0x0014e81201007387 */ /* 0x000fe80000100800 */
[----:B------:R-:W4:Y:S04]  /*39050*/  LDL.LU R24, [R1+0x144] ;  /* 0x0001440001187983 */ /* 0x000f280000300800 */
[----:B------:R-:W4:Y:S04]  /*39060*/  LDL.LU R14, [R1+0x168] ;  /* 0x00016800010e7983 */ /* 0x000f280000300800 */
[----:B------:R0:W-:Y:S04]  /*39070*/  STL [R1+0x84], R2 ;  /* 0x0000840201007387 */ /* 0x0001e80000100800 */
[----:B------:R-:W4:Y:S04]  /*39080*/  LDL.LU R13, [R1+0x15c] ;  /* 0x00015c00010d7983 */ /* 0x000f280000300800 */
[----:B------:R-:W4:Y:S04]  /*39090*/  LDL.LU R23, [R1+0x14c] ;  /* 0x00014c0001177983 */ /* 0x000f280000300800 */
[----:B0-----:R-:W4:Y:S01]  /*390a0*/  LDL.LU R2, [R1+0x38] ;  /* 0x0000380001027983 */ /* 0x001f220000300800 */
[----:B------:R-:W-:-:S02]  /*390b0*/  SHF.R.U32.HI R19, RZ, 0x8, R19 ;  /* 0x00000008ff137819 */ /* 0x000fc40000011613 */
[----:B------:R-:W-:Y:S02]  /*390c0*/  SHF.R.U32.HI R8, RZ, 0x8, R25 ;  /* 0x00000008ff087819 */ /* 0x000fe40000011619 */
[----:B------:R-:W-:Y:S02]  /*390d0*/  LOP3.LUT R19, R19, 0xffff, RZ, 0xc0, !PT ;  /* 0x0000ffff13137812 */ /* 0x000fe400078ec0ff */
[----:B------:R-:W-:Y:S02]  /*390e0*/  LOP3.LUT R8, R8, 0xffff, RZ, 0xc0, !PT ;  /* 0x0000ffff08087812 */ /* 0x000fe400078ec0ff */
[----:B------:R-:W-:Y:S02]  /*390f0*/  LOP3.LUT R9, R9, 0xffff, RZ, 0xc0, !PT ;  /* 0x0000ffff09097812 */ /* 0x000fe400078ec0ff */
[----:B------:R-:W-:Y:S02]  /*39100*/  SHF.R.U32.HI R20, RZ, 0x8, R28 ;  /* 0x00000008ff147819 */ /* 0x000fe4000001161c */
[----:B------:R-:W-:-:S02]  /*39110*/  PRMT R19, R19, 0x3340, R1 ;  /* 0x0000334013137816 */ /* 0x000fc40000000001 */
[----:B------:R-:W-:Y:S02]  /*39120*/  PRMT R8, R9, 0x3340, R8 ;  /* 0x0000334009087816 */ /* 0x000fe40000000008 */
[----:B------:R-:W-:Y:S01]  /*39130*/  LOP3.LUT R20, R20, 0xffff, RZ, 0xc0, !PT ;  /* 0x0000ffff14147812 */ /* 0x000fe200078ec0ff */
[----:B------:R-:W-:Y:S03]  /*39140*/  STL [R1+0x14d8], R19 ;  /* 0x0014d81301007387 */ /* 0x000fe60000100800 */
[----:B------:R-:W-:Y:S01]  /*39150*/  PRMT R20, R20, 0x3340, R1 ;  /* 0x0000334014147816 */ /* 0x000fe20000000001 */
[----:B------:R0:W-:Y:S01]  /*39160*/  STL [R1+0x80], R8 ;  /* 0x0000800801007387 */ /* 0x0001e20000100800 */
[----:B--2---:R-:W-:-:S03]  /*39170*/  SHF.R.U32.HI R11, RZ, 0x8, R7 ;  /* 0x00000008ff0b7819 */ /* 0x004fc60000011607 */
[----:B------:R-:W2:Y:S01]  /*39180*/  LDL.LU R7, [R1+0xc0] ;  /* 0x0000c00001077983 */ /* 0x000ea20000300800 */
[----:B------:R-:W-:Y:S02]  /*39190*/  LOP3.LUT R11, R11, 0xffff, RZ, 0xc0, !PT ;  /* 0x0000ffff0b0b7812 */ /* 0x000fe400078ec0ff */
[----:B---3--:R-:W-:-:S04]  /*391a0*/  SHF.R.U32.HI R10, RZ, 0x8, R6 ;  /* 0x00000008ff0a7819 */ /* 0x008fc80000011606 */
[----:B------:R-:W-:Y:S01]  /*391b0*/  LOP3.LUT R10, R10, 0xffff, RZ, 0xc0, !PT ;  /* 0x0000ffff0a0a7812 */ /* 0x000fe200078ec0ff */
[----:B------:R-:W-:Y:S04]  /*391c0*/  STL [R1+0x14d4], R20 ;  /* 0x0014d41401007387 */ /* 0x000fe80000100800 */
[----:B------:R-:W3:Y:S04]  /*391d0*/  LDL.LU R15, [R1+0x148] ;  /* 0x00014800010f7983 */ /* 0x000ee80000300800 */
[----:B------:R-:W3:Y:S01]  /*391e0*/  LDL.LU R6, [R1+0x134] ;  /* 0x0001340001067983 */ /* 0x000ee20000300800 */
[----:B----4-:R-:W-:-:S02]  /*391f0*/  SHF.R.U32.HI R21, RZ, 0x8, R21 ;  /* 0x00000008ff157819 */ /* 0x010fc40000011615 */
[----:B------:R-:W-:Y:S02]  /*39200*/  SHF.R.U32.HI R9, RZ, 0x8, R5 ;  /* 0x00000008ff097819 */ /* 0x000fe40000011605 */
[----:B0-----:R-:W-:Y:S02]  /*39210*/  SHF.R.U32.HI R8, RZ, 0x8, R4 ;  /* 0x00000008ff087819 */ /* 0x001fe40000011604 */
[----:B------:R-:W-:Y:S02]  /*39220*/  LOP3.LUT R21, R21, 0xffff, RZ, 0xc0, !PT ;  /* 0x0000ffff15157812 */ /* 0x000fe400078ec0ff */
[----:B------:R-:W-:Y:S02]  /*39230*/  LOP3.LUT R8, R8, 0xffff, RZ, 0xc0, !PT ;  /* 0x0000ffff08087812 */ /* 0x000fe400078ec0ff */
[----:B------:R-:W-:Y:S02]  /*39240*/  LOP3.LUT R9, R9, 0xffff, RZ, 0xc0, !PT ;  /* 0x0000ffff09097812 */ /* 0x000fe400078ec0ff */
[----:B------:R-:W-:-:S02]  /*39250*/  PRMT R4, R11, 0x3340, R10 ;  /* 0x000033400b047816 */ /* 0x000fc4000000000a */
[----:B------:R-:W-:Y:S02]  /*39260*/  PRMT R21, R21, 0x3340, R1 ;  /* 0x0000334015157816 */ /* 0x000fe40000000001 */
[----:B------:R-:W-:Y:S01]  /*39270*/  PRMT R8, R9, 0x3340, R8 ;  /* 0x0000334009087816 */ /* 0x000fe20000000008 */
[----:B------:R0:W-:Y:S04]  /*39280*/  STL [R1+0x7c], R4 ;  /* 0x00007c0401007387 */ /* 0x0001e80000100800 */
[----:B------:R-:W4:Y:S01]  /*39290*/  LDL.LU R5, [R1+0x158] ;  /* 0x0001580001057983 */ /* 0x000f220000300800 */
[----:B------:R-:W-:-:S03]  /*392a0*/  SHF.R.U32.HI R22, RZ, 0x8, R24 ;  /* 0x00000008ff167819 */ /* 0x000fc60000011618 */
[----:B0-----:R-:W4:Y:S01]  /*392b0*/  LDL.LU R4, [R1+0x154] ;  /* 0x0001540001047983 */ /* 0x001f220000300800 */
[----:B------:R-:W-:Y:S02]  /*392c0*/  SHF.R.U32.HI R11, RZ, 0x8, R14 ;  /* 0x00000008ff0b7819 */ /* 0x000fe4000001160e */
[----:B------:R-:W-:Y:S01]  /*392d0*/  LOP3.LUT R22, R22, 0xffff, RZ, 0xc0, !PT ;  /* 0x0000ffff16167812 */ /* 0x000fe200078ec0ff */
[----:B------:R-:W-:Y:S01]  /*392e0*/  STL [R1+0x14d0], R21 ;  /* 0x0014d01501007387 */ /* 0x000fe20000100800 */
[----:B------:R-:W-:Y:S02]  /*392f0*/  LOP3.LUT R11, R11, 0xffff, RZ, 0xc0, !PT ;  /* 0x0000ffff0b0b7812 */ /* 0x000fe400078ec0ff */
[----:B------:R-:W-:Y:S02]  /*39300*/  SHF.R.U32.HI R10, RZ, 0x8, R13 ;  /* 0x00000008ff0a7819 */ /* 0x000fe4000001160d */
[----:B------:R-:W-:Y:S01]  /*39310*/  SHF.R.U32.HI R23, RZ, 0x8, R23 ;  /* 0x00000008ff177819 */ /* 0x000fe20000011617 */
[----:B------:R0:W-:Y:S01]  /*39320*/  STL [R1+0x78], R8 ;  /* 0x0000780801007387 */ /* 0x0001e20000100800 */
[----:B------:R-:W-:-:S02]  /*39330*/  LOP3.LUT R10, R10, 0xffff, RZ, 0xc0, !PT ;  /* 0x0000ffff0a0a7812 */ /* 0x000fc400078ec0ff */
[----:B------:R-:W-:Y:S02]  /*39340*/  LOP3.LUT R23, R23, 0xffff, RZ, 0xc0, !PT ;  /* 0x0000ffff17177812 */ /* 0x000fe400078ec0ff */
[----:B------:R-:W-:Y:S02]  /*39350*/  SHF.R.U32.HI R9, RZ, 0x8, R2 ;  /* 0x00000008ff097819 */ /* 0x000fe40000011602 */
[--C-:B------:R-:W-:Y:S02]  /*39360*/  PRMT R22, R22, 0x3340, R1.reuse ;  /* 0x0000334016167816 */ /* 0x100fe40000000001 */
[----:B------:R-:W-:Y:S02]  /*39370*/  PRMT R23, R23, 0x3340, R1 ;  /* 0x0000334017177816 */ /* 0x000fe40000000001 */
[----:B0-----:R-:W-:Y:S02]  /*39380*/  SHF.R.U32.HI R8, RZ, 0x8, R27 ;  /* 0x00000008ff087819 */ /* 0x001fe4000001161b */
[----:B------:R-:W-:Y:S01]  /*39390*/  PRMT R2, R11, 0x3340, R10 ;  /* 0x000033400b027816 */ /* 0x000fe2000000000a */
[----:B------:R-:W-:Y:S01]  /*393a0*/  STL [R1+0x14cc], R22 ;  /* 0x0014cc1601007387 */ /* 0x000fe20000100800 */
[----:B------:R-:W-:-:S02]  /*393b0*/  LOP3.LUT R8, R8, 0xffff, RZ, 0xc0, !PT ;  /* 0x0000ffff08087812 */ /* 0x000fc400078ec0ff */
[----:B------:R-:W-:Y:S01]  /*393c0*/  LOP3.LUT R9, R9, 0xffff, RZ, 0xc0, !PT ;  /* 0x0000ffff09097812 */ /* 0x000fe200078ec0ff */
[----:B------:R-:W-:Y:S04]  /*393d0*/  STL [R1+0x14c8], R23 ;  /* 0x0014c81701007387 */ /* 0x000fe80000100800 */
[----:B------:R0:W-:Y:S04]  /*393e0*/  STL [R1+0x68], R2 ;  /* 0x0000680201007387 */ /* 0x0001e80000100800 */
[----:B------:R-:W4:Y:S04]  /*393f0*/  LDL.LU R26, [R1+0x160] ;  /* 0x00016000011a7983 */ /* 0x000f280000300800 */
[----:B------:R-:W4:Y:S01]  /*39400*/  LDL.LU R19, [R1+0x180] ;  /* 0x0001800001137983 */ /* 0x000f220000300800 */
[----:B0-----:R-:W-:-:S05]  /*39410*/  PRMT R2, R9, 0x3340, R8 ;  /* 0x0000334009027816 */ /* 0x001fca0000000008 */
[----:B------:R0:W-:Y:S04]  /*39420*/  STL [R1+0x60], R2 ;  /* 0x0000600201007387 */ /* 0x0001e80000100800 */
[----:B0-----:R-:W4:Y:S04]  /*39430*/  LDL.LU R2, [R1+0x178] ;  /* 0x0001780001027983 */ /* 0x001f280000300800 */
[----:B------:R-:W4:Y:S04]  /*39440*/  LDL.LU R14, [R1+0x164] ;  /* 0x00016400010e7983 */ /* 0x000f280000300800 */
[----:B------:R-:W4:Y:S01]  /*39450*/  LDL.LU R13, [R1+0x138] ;  /* 0x00013800010d7983 */ /* 0x000f220000300800 */
[----:B------:R-:W-:-:S04]  /*39460*/  SHF.R.U32.HI R25, RZ, 0x8, R29 ;  /* 0x00000008ff197819 */ /* 0x000fc8000001161d */
[----:B------:R-:W-:-:S04]  /*39470*/  LOP3.LUT R25, R25, 0xffff, RZ, 0xc0, !PT ;  /* 0x0000ffff19197812 */ /* 0x000fc800078ec0ff */
[----:B------:R-:W-:Y:S02]  /*39480*/  PRMT R25, R25, 0x3340, R1 ;  /* 0x0000334019197816 */ /* 0x000fe40000000001 */
[----:B--2---:R-:W-:Y:S02]  /*39490*/  SHF.R.U32.HI R24, RZ, 0x8, R7 ;  /* 0x00000008ff187819 */ /* 0x004fe40000011607 */
[----:B------:R-:W2:Y:S02]  /*394a0*/  LDL.LU R7, [R1+0xd0] ;  /* 0x0000d00001077983 */ /* 0x000ea40000300800 */
[----:B------:R-:W-:-:S04]  /*394b0*/  LOP3.LUT R24, R24, 0xffff, RZ, 0xc0, !PT ;  /* 0x0000ffff18187812 */ /* 0x000fc800078ec0ff */
[----:B------:R-:W-:Y:S02]  /*394c0*/  PRMT R24, R24, 0x3340, R1 ;  /* 0x0000334018187816 */ /* 0x000fe40000000001 */
[----:B---3--:R-:W-:Y:S02]  /*394d0*/  SHF.R.U32.HI R11, RZ, 0x8, R15 ;  /* 0x00000008ff0b7819 */ /* 0x008fe4000001160f */
[----:B------:R-:W-:Y:S02]  /*394e0*/  SHF.R.U32.HI R10, RZ, 0x8, R6 ;  /* 0x00000008ff0a7819 */ /* 0x000fe40000011606 */
[----:B------:R-:W-:Y:S02]  /*394f0*/  LOP3.LUT R11, R11, 0xffff, RZ, 0xc0, !PT ;  /* 0x0000ffff0b0b7812 */ /* 0x000fe400078ec0ff */
[----:B------:R-:W-:Y:S01]  /*39500*/  LOP3.LUT R10, R10, 0xffff, RZ, 0xc0, !PT ;  /* 0x0000ffff0a0a7812 */ /* 0x000fe200078ec0ff */
[----:B------:R-:W-:Y:S04]  /*39510*/  STL [R1+0x14c4], R24 ;  /* 0x0014c41801007387 */ /* 0x000fe80000100800 */
[----:B------:R-:W3:Y:S04]  /*39520*/  LDL.LU R18, [R1+0x188] ;  /* 0x0001880001127983 */ /* 0x000ee80000300800 */
[----:B------:R-:W3:Y:S01]  /*39530*/  LDL.LU R17, [R1+0x184] ;  /* 0x0001840001117983 */ /* 0x000ee20000300800 */
[----:B----4-:R-:W-:-:S02]  /*39540*/  SHF.R.U32.HI R9, RZ, 0x8, R5 ;  /* 0x00000008ff097819 */ /* 0x010fc40000011605 */
[----:B------:R-:W-:Y:S02]  /*39550*/  SHF.R.U32.HI R8, RZ, 0x8, R4 ;  /* 0x00000008ff087819 */ /* 0x000fe40000011604 */
[----:B------:R-:W-:Y:S02]  /*39560*/  PRMT R4, R11, 0x3340, R10 ;  /* 0x000033400b047816 */ /* 0x000fe4000000000a */
[----:B------:R-:W-:Y:S02]  /*39570*/  LOP3.LUT R8, R8, 0xffff, RZ, 0xc0, !PT ;  /* 0x0000ffff08087812 */ /* 0x000fe400078ec0ff */
[----:B------:R-:W-:Y:S01]  /*39580*/  LOP3.LUT R9, R9, 0xffff, RZ, 0xc0, !PT ;  /* 0x0000ffff09097812 */ /* 0x000fe200078ec0ff */
[----:B------:R0:W-:Y:S04]  /*39590*/  STL [R1+0x38], R4 ;  /* 0x0000380401007387 */ /* 0x0001e80000100800 */
[----:B------:R-:W4:Y:S01]  /*395a0*/  LDL.LU R16, [R1+0x174] ;  /* 0x0001740001107983 */ /* 0x000f220000300800 */
[----:B------:R-:W-:-:S03]  /*395b0*/  PRMT R8, R9, 0x3340, R8 ;  /* 0x0000334009087816 */ /* 0x000fc60000000008 */
[----:B------:R-:W4:Y:S04]  /*395c0*/  LDL.LU R15, [R1+0x170] ;  /* 0x00017000010f7983 */ /* 0x000f280000300800 */
[----:B------:R-:W4:Y:S04]  /*395d0*/  LDL.LU R6, [R1+0xcc] ;  /* 0x0000cc0001067983 */ /* 0x000f280000300800 */
[----:B------:R-:W4:Y:S04]  /*395e0*/  LDL.LU R5, [R1+0x16c] ;  /* 0x00016c0001057983 */ /* 0x000f280000300800 */
[----:B------:R-:W-:Y:S04]  /*395f0*/  STL [R1+0x14ec], R25 ;  /* 0x0014ec1901007387 */ /* 0x000fe80000100800 */
[----:B0-----:R-:W4:Y:S04]  /*39600*/  LDL.LU R4, [R1+0x17c] ;  /* 0x00017c0001047983 */ /* 0x001f280000300800 */
[----:B------:R2:W-:Y:S01]  /*39610*/  STL [R1+0x34], R8 ;  /* 0x0000340801007387 */ /* 0x0005e20000100800 */
[----:B------:R-:W-:-:S03]  /*39620*/  SHF.R.U32.HI R10, RZ, 0x8, R2 ;  /* 0x00000008ff0a7819 */ /* 0x000fc60000011602 */
[----:B------:R-:W4:Y:S01]  /*39630*/  LDL.LU R2, [R1+0x8] ;  /* 0x0000080001027983 */ /* 0x000f220000300800 */
[----:B------:R-:W-:Y:S02]  /*39640*/  SHF.R.U32.HI R11, RZ, 0x8, R19 ;  /* 0x00000008ff0b7819 */ /* 0x000fe40000011613 */
[----:B------:R-:W-:Y:S02]  /*39650*/  LOP3.LUT R10, R10, 0xffff, RZ, 0xc0, !PT ;  /* 0x0000ffff0a0a7812 */ /* 0x000fe400078ec0ff */
[----:B------:R-:W-:Y:S02]  /*39660*/  LOP3.LUT R11, R11, 0xffff, RZ, 0xc0, !PT ;  /* 0x0000ffff0b0b7812 */ /* 0x000fe400078ec0ff */
[----:B------:R-:W-:Y:S02]  /*39670*/  SHF.R.U32.HI R9, RZ, 0x8, R13 ;  /* 0x00000008ff097819 */ /* 0x000fe4000001160d */
[----:B------:R-:W-:Y:S02]  /*39680*/  SHF.R.U32.HI R27, RZ, 0x8, R14 ;  /* 0x00000008ff1b7819 */ /* 0x000fe4000001160e */
[----:B------:R-:W-:-:S02]  /*39690*/  LOP3.LUT R9, R9, 0xffff, RZ, 0xc0, !PT ;  /* 0x0000ffff09097812 */ /* 0x000fc400078ec0ff */
[----:B------:R-:W-:Y:S02]  /*396a0*/  PRMT R10, R11, 0x3340, R10 ;  /* 0x000033400b0a7816 */ /* 0x000fe4000000000a */
[----:B--2---:R-:W-:Y:S02]  /*396b0*/  SHF.R.U32.HI R8, RZ, 0x8, R7 ;  /* 0x00000008ff087819 */ /* 0x004fe40000011607 */
[----:B------:R-:W2:Y:S02]  /*396c0*/  LDL.LU R7, [R1+0x1e8] ;  /* 0x0001e80001077983 */ /* 0x000ea40000300800 */
[----:B------:R-:W-:Y:S02]  /*396d0*/  LOP3.LUT R8, R8, 0xffff, RZ, 0xc0, !PT ;  /* 0x0000ffff08087812 */ /* 0x000fe400078ec0ff */
[----:B------:R-:W2:Y:S02]  /*396e0*/  LDL.LU R19, [R1+0x1e4] ;  /* 0x0001e40001137983 */ /* 0x000ea40000300800 */
[----:B------:R-:W-:-:S02]  /*396f0*/  PRMT R8, R9, 0x3340, R8 ;  /* 0x0000334009087816 */ /* 0x000fc40000000008 */
[----:B------:R-:W2:Y:S04]  /*39700*/  LDL.LU R14, [R1+0x1e0] ;  /* 0x0001e000010e7983 */ /* 0x000ea80000300800 */
[----:B------:R-:W2:Y:S04]  /*39710*/  LDL.LU R13, [R1+0x1ac] ;  /* 0x0001ac00010d7983 */ /* 0x000ea80000300800 */
[----:B------:R4:W-:Y:S04]  /*39720*/  STL [R1+0x24], R10 ;  /* 0x0000240a01007387 */ /* 0x0009e80000100800 */
[----:B------:R0:W-:Y:S01]  /*39730*/  STL [R1+0x1c], R8 ;  /* 0x00001c0801007387 */ /* 0x0001e20000100800 */
[----:B---3--:R-:W-:-:S02]  /*39740*/  LOP3.LUT R21, R18, 0xffff, RZ, 0xc0, !PT ;  /* 0x0000ffff12157812 */ /* 0x008fc400078ec0ff */
[----:B------:R-:W-:-:S03]  /*39750*/  LOP3.LUT R20, R17, 0xffff, RZ, 0xc0, !PT ;  /* 0x0000ffff11147812 */ /* 0x000fc600078ec0ff */
[----:B------:R-:W-:Y:S04]  /*39760*/  STL [R1+0x50], R21 ;  /* 0x0000501501007387 */ /* 0x000fe80000100800 */
[----:B------:R-:W-:Y:S01]  /*39770*/  STL [R1+0x54], R20 ;  /* 0x0000541401007387 */ /* 0x000fe20000100800 */
[----:B----4-:R-:W-:Y:S02]  /*39780*/  LOP3.LUT R10, R16, 0xffff, RZ, 0xc0, !PT ;  /* 0x0000ffff100a7812 */ /* 0x010fe400078ec0ff */
[----:B------:R-:W-:-:S03]  /*39790*/  LOP3.LUT R11, R15, 0xffff, RZ, 0xc0, !PT ;  /* 0x0000ffff0f0b7812 */ /* 0x000fc600078ec0ff */
[----:B------:R1:W-:Y:S04]  /*397a0*/  STL [R1+0x58], R10 ;  /* 0x0000580a01007387 */ /* 0x0003e80000100800 */
[----:B------:R3:W-:Y:S04]  /*397b0*/  STL [R1+0x5c], R11 ;  /* 0x00005c0b01007387 */ /* 0x0007e80000100800 */
[----:B------:R-:W4:Y:S04]  /*397c0*/  LDL.LU R16, [R1] ;  /* 0x0000000001107983 */ /* 0x000f280000300800 */
[----:B------:R-:W4:Y:S01]  /*397d0*/  LDL.LU R15, [R1+0xb4] ;  /* 0x0000b400010f7983 */ /* 0x000f220000300800 */
[----:B0-----:R-:W-:-:S03]  /*397e0*/  SHF.R.U32.HI R8, RZ, 0x8, R2 ;  /* 0x00000008ff087819 */ /* 0x001fc60000011602 */
[----:B------:R-:W4:Y:S01]  /*397f0*/  LDL.LU R2, [R1+0xb0] ;  /* 0x0000b00001027983 */ /* 0x000f220000300800 */
[----:B------:R-:W-:Y:S02]  /*39800*/  SHF.R.U32.HI R9, RZ, 0x8, R5 ;  /* 0x00000008ff097819 */ /* 0x000fe40000011605 */
[----:B------:R-:W-:Y:S02]  /*39810*/  SHF.R.U32.HI R29, RZ, 0x8, R4 ;  /* 0x00000008ff1d7819 */ /* 0x000fe40000011604 */
[----:B------:R-:W4:Y:S01]  /*39820*/  LDL.LU R4, [R1+0xac] ;  /* 0x0000ac0001047983 */ /* 0x000f220000300800 */
[----:B------:R-:W-:Y:S02]  /*39830*/  SHF.R.U32.HI R28, RZ, 0x8, R6 ;  /* 0x00000008ff1c7819 */ /* 0x000fe40000011606 */
[----:B------:R-:W-:Y:S01]  /*39840*/  LOP3.LUT R17, R8, 0xffff, RZ, 0xc0, !PT ;  /* 0x0000ffff08117812 */ /* 0x000fe200078ec0ff */
[----:B------:R-:W4:Y:S01]  /*39850*/  LDL.LU R5, [R1+0xc] ;  /* 0x00000c0001057983 */ /* 0x000f220000300800 */
[----:B------:R-:W-:-:S02]  /*39860*/  LOP3.LUT R18, R9, 0xffff, RZ, 0xc0, !PT ;  /* 0x0000ffff09127812 */ /* 0x000fc400078ec0ff */
[----:B------:R-:W-:Y:S01]  /*39870*/  LOP3.LUT R29, R29, 0xffff, RZ, 0xc0, !PT ;  /* 0x0000ffff1d1d7812 */ /* 0x000fe200078ec0ff */
[----:B------:R-:W4:Y:S03]  /*39880*/  LDL.LU R6, [R1+0xa8] ;  /* 0x0000a80001067983 */ /* 0x000f260000300800 */
[----:B------:R-:W-:Y:S02]  /*39890*/  PRMT R18, R29, 0x3340, R18 ;  /* 0x000033401d127816 */ /* 0x000fe40000000012 */
[----:B------:R-:W-:Y:S02]  /*398a0*/  PRMT R29, R17, 0x3340, R1 ;  /* 0x00003340111d7816 */ /* 0x000fe40000000001 */
[----:B--2---:R-:W-:Y:S02]  /*398b0*/  PRMT R8, R7, 0x4210, R21 ;  /* 0x0000421007087816 */ /* 0x004fe40000000015 */
[----:B------:R-:W2:Y:S01]  /*398c0*/  LDL.LU R7, [R1+0x9c] ;  /* 0x00009c0001077983 */ /* 0x000ea20000300800 */
[----:B------:R-:W-:-:S03]  /*398d0*/  PRMT R9, R19, 0x4210, R20 ;  /* 0x0000421013097816 */ /* 0x000fc60000000014 */
[----:B------:R-:W2:Y:S01]  /*398e0*/  LDL.LU R19, [R1+0xa4] ;  /* 0x0000a40001137983 */ /* 0x000ea20000300800 */
[----:B-1----:R-:W-:-:S03]  /*398f0*/  PRMT R10, R14, 0x4210, R10 ;  /* 0x000042100e0a7816 */ /* 0x002fc6000000000a */
[----:B------:R-:W2:Y:S01]  /*39900*/  LDL.LU R20, [R1+0x28] ;  /* 0x0000280001147983 */ /* 0x000ea20000300800 */
[----:B---3--:R-:W-:-:S03]  /*39910*/  PRMT R11, R13, 0x4210, R11 ;  /* 0x000042100d0b7816 */ /* 0x008fc6000000000b */
[----:B------:R-:W3:Y:S04]  /*39920*/  LDL.LU R14, [R1+0x18] ;  /* 0x00001800010e7983 */ /* 0x000ee80000300800 */
[----:B------:R-:W3:Y:S04]  /*39930*/  LDL.LU R21, [R1+0x48] ;  /* 0x0000480001157983 */ /* 0x000ee80000300800 */
[----:B------:R-:W3:Y:S04]  /*39940*/  LDL.LU R13, [R1+0x14] ;  /* 0x00001400010d7983 */ /* 0x000ee80000300800 */
[----:B------:R-:W3:Y:S04]  /*39950*/  LDL.LU R22, [R1+0x20] ;  /* 0x0000200001167983 */ /* 0x000ee80000300800 */
[----:B------:R-:W3:Y:S04]  /*39960*/  LDL.LU R23, [R1+0x44] ;  /* 0x0000440001177983 */ /* 0x000ee80000300800 */
[----:B------:R-:W-:Y:S04]  /*39970*/  STL [R1+0x10], R18 ;  /* 0x0000101201007387 */ /* 0x000fe80000100800 */
[----:B------:R-:W3:Y:S04]  /*39980*/  LDL.LU R24, [R1+0x4c] ;  /* 0x00004c0001187983 */ /* 0x000ee80000300800 */
[----:B------:R0:W-:Y:S04]  /*39990*/  STSM.16.M88.4 [R3], R8 ;  /* 0x0000000803007844 */ /* 0x0001e80000000200 */
[----:B0-----:R-:W3:Y:S04]  /*399a0*/  LDL.LU R9, [R1+0xa0] ;  /* 0x0000a00001097983 */ /* 0x001ee80000300800 */
[----:B------:R-:W3:Y:S04]  /*399b0*/  LDL.LU R10, [R1+0x3c] ;  /* 0x00003c00010a7983 */ /* 0x000ee80000300800 */
[----:B------:R-:W3:Y:S04]  /*399c0*/  LDL.LU R11, [R1+0x94] ;  /* 0x00009400010b7983 */ /* 0x000ee80000300800 */
[----:B------:R-:W3:Y:S04]  /*399d0*/  LDL.LU R25, [R1+0x30] ;  /* 0x0000300001197983 */ /* 0x000ee80000300800 */
[----:B------:R-:W3:Y:S04]  /*399e0*/  LDL.LU R18, [R1+0x98] ;  /* 0x0000980001127983 */ /* 0x000ee80000300800 */
[----:B------:R-:W3:Y:S01]  /*399f0*/  LDL.LU R17, [R1+0x2c] ;  /* 0x00002c0001117983 */ /* 0x000ee20000300800 */
[----:B----4-:R-:W-:-:S03]  /*39a00*/  PRMT R8, R15, 0x5410, R16 ;  /* 0x000054100f087816 */ /* 0x010fc60000000010 */
[----:B------:R-:W4:Y:S04]  /*39a10*/  LDL.LU R15, [R1+0x64] ;  /* 0x00006400010f7983 */ /* 0x000f280000300800 */
[----:B------:R-:W4:Y:S01]  /*39a20*/  LDL.LU R16, [R1+0x74] ;  /* 0x0000740001107983 */ /* 0x000f220000300800 */
[----:B------:R-:W-:-:S03]  /*39a30*/  PRMT R0, R2, 0x5410, R0 ;  /* 0x0000541002007816 */ /* 0x000fc60000000000 */
[----:B------:R-:W3:Y:S01]  /*39a40*/  LDL.LU R2, [R1+0x1508] ;  /* 0x0015080001027983 */ /* 0x000ee20000300800 */
[----:B--2---:R-:W-:Y:S02]  /*39a50*/  PRMT R20, R20, 0x5410, R12 ;  /* 0x0000541014147816 */ /* 0x004fe4000000000c */
[----:B---3--:R-:W-:Y:S02]  /*39a60*/  PRMT R2, R4, 0x5410, R2 ;  /* 0x0000541004027816 */ /* 0x008fe40000000002 */
[----:B------:R-:W2:Y:S01]  /*39a70*/  LDL.LU R4, [R1+0x1504] ;  /* 0x0015040001047983 */ /* 0x000ea20000300800 */
[----:B------:R-:W-:Y:S02]  /*39a80*/  PRMT R21, R21, 0x5410, R14 ;  /* 0x0000541015157816 */ /* 0x000fe4000000000e */
[----:B------:R-:W-:Y:S02]  /*39a90*/  PRMT R22, R22, 0x5410, R13 ;  /* 0x0000541016167816 */ /* 0x000fe4000000000d */
[----:B------:R-:W-:-:S02]  /*39aa0*/  SHF.R.U32.HI R26, RZ, 0x8, R26 ;  /* 0x00000008ff1a7819 */ /* 0x000fc4000001161a */
[----:B------:R-:W-:Y:S02]  /*39ab0*/  LOP3.LUT R27, R27, 0xffff, RZ, 0xc0, !PT ;  /* 0x0000ffff1b1b7812 */ /* 0x000fe400078ec0ff */
[----:B------:R-:W-:Y:S01]  /*39ac0*/  LOP3.LUT R28, R28, 0xffff, RZ, 0xc0, !PT ;  /* 0x0000ffff1c1c7812 */ /* 0x000fe200078ec0ff */
[----:B------:R-:W-:Y:S01]  /*39ad0*/  BAR.SYNC.DEFER_BLOCKING 0x0 ;  /* 0x0000000000007b1d */ /* 0x000fe20000010000 */
[----:B--2---:R-:W-:-:S05]  /*39ae0*/  PRMT R4, R5, 0x5410, R4 ;  /* 0x0000541005047816 */ /* 0x004fca0000000004 */
[----:B------:R-:W2:Y:S02]  /*39af0*/  LDL.LU R5, [R1+0x1500] ;  /* 0x0015000001057983 */ /* 0x000ea40000300800 */
[----:B--2---:R-:W-:Y:S02]  /*39b00*/  PRMT R5, R6, 0x5410, R5 ;  /* 0x0000541006057816 */ /* 0x004fe40000000005 */
[----:B------:R-:W2:Y:S04]  /*39b10*/  LDL.LU R6, [R1+0x14fc] ;  /* 0x0014fc0001067983 */ /* 0x000ea80000300800 */
[----:B------:R0:W-:Y:S04]  /*39b20*/  STL [R1+0xc], R5 ;  /* 0x00000c0501007387 */ /* 0x0001e80000100800 */
[----:B0-----:R-:W3:Y:S01]  /*39b30*/  LDL.LU R5, [R1+0x90] ;  /* 0x0000900001057983 */ /* 0x001ee20000300800 */
[----:B--2---:R-:W-:-:S03]  /*39b40*/  PRMT R6, R7, 0x5410, R6 ;  /* 0x0000541007067816 */ /* 0x004fc60000000006 */
[----:B------:R-:W2:Y:S04]  /*39b50*/  LDL.LU R7, [R1+0x14f8] ;  /* 0x0014f80001077983 */ /* 0x000ea80000300800 */
[----:B------:R0:W-:Y:S04]  /*39b60*/  STL [R1+0x8], R6 ;  /* 0x0000080601007387 */ /* 0x0001e80000100800 */
[----:B0-----:R-:W3:Y:S01]  /*39b70*/  LDL.LU R6, [R1+0x70] ;  /* 0x0000700001067983 */ /* 0x001ee20000300800 */
[----:B--2---:R-:W-:-:S03]  /*39b80*/  PRMT R19, R19, 0x5410, R7 ;  /* 0x0000541013137816 */ /* 0x004fc60000000007 */
[----:B------:R-:W2:Y:S04]  /*39b90*/  LDL.LU R7, [R1+0x8c] ;  /* 0x00008c0001077983 */ /* 0x000ea80000300800 */
[----:B------:R0:W-:Y:S04]  /*39ba0*/  STL [R1+0x4], R19 ;  /* 0x0000041301007387 */ /* 0x0001e80000100800 */
[----:B0-----:R-:W2:Y:S04]  /*39bb0*/  LDL.LU R19, [R1+0x88] ;  /* 0x0000880001137983 */ /* 0x001ea80000300800 */
[----:B------:R-:W3:Y:S04]  /*39bc0*/  LDL.LU R12, [R1+0x40] ;  /* 0x00004000010c7983 */ /* 0x000ee80000300800 */
[----:B------:R0:W-:Y:S04]  /*39bd0*/  STL [R1], R20 ;  /* 0x0000001401007387 */ /* 0x0001e80000100800 */
[----:B0-----:R-:W2:Y:S04]  /*39be0*/  LDL.LU R20, [R1+0x84] ;  /* 0x0000840001147983 */ /* 0x001ea80000300800 */
[----:B------:R-:W3:Y:S04]  /*39bf0*/  LDL.LU R14, [R1+0x14f4] ;  /* 0x0014f400010e7983 */ /* 0x000ee80000300800 */
[----:B------:R0:W-:Y:S04]  /*39c00*/  STL [R1+0x28], R21 ;  /* 0x0000281501007387 */ /* 0x0001e80000100800 */
[----:B0-----:R-:W2:Y:S04]  /*39c10*/  LDL.LU R21, [R1+0x80] ;  /* 0x0000800001157983 */ /* 0x001ea80000300800 */
[----:B------:R-:W2:Y:S04]  /*39c20*/  LDL.LU R13, [R1+0x14f0] ;  /* 0x0014f000010d7983 */ /* 0x000ea80000300800 */
[----:B------:R0:W-:Y:S04]  /*39c30*/  STL [R1+0x20], R22 ;  /* 0x0000201601007387 */ /* 0x0001e80000100800 */
[----:B0-----:R-:W2:Y:S01]  /*39c40*/  LDL.LU R22, [R1+0x7c] ;  /* 0x00007c0001167983 */ /* 0x001ea20000300800 */
[----:B------:R-:W-:-:S02]  /*39c50*/  PRMT R18, R18, 0x5410, R25 ;  /* 0x0000541012127816 */ /* 0x000fc40000000019 */
[----:B----4-:R-:W-:Y:S02]  /*39c60*/  PRMT R15, R15, 0x5410, R17 ;  /* 0x000054100f0f7816 */ /* 0x010fe40000000011 */
[----:B---3--:R-:W-:Y:S02]  /*39c70*/  PRMT R14, R24, 0x5410, R14 ;  /* 0x00005410180e7816 */ /* 0x008fe4000000000e */
[----:B--2---:R-:W-:Y:S02]  /*39c80*/  PRMT R23, R23, 0x5410, R13 ;  /* 0x0000541017177816 */ /* 0x004fe4000000000d */
[----:B------:R-:W2:Y:S04]  /*39c90*/  LDL.LU R13, [R1+0x6c] ;  /* 0x00006c00010d7983 */ /* 0x000ea80000300800 */
[----:B------:R0:W-:Y:S04]  /*39ca0*/  STL [R1+0x18], R23 ;  /* 0x0000181701007387 */ /* 0x0001e80000100800 */
[----:B0-----:R-:W3:Y:S04]  /*39cb0*/  LDL.LU R23, [R1+0x78] ;  /* 0x0000780001177983 */ /* 0x001ee80000300800 */
[----:B------:R-:W4:Y:S04]  /*39cc0*/  LDL.LU R24, [R1+0x68] ;  /* 0x0000680001187983 */ /* 0x000f280000300800 */
[----:B------:R0:W-:Y:S02]  /*39cd0*/  STL [R1+0x14], R14 ;  /* 0x0000140e01007387 */ /* 0x0001e40000100800 */
[----:B0-----:R-:W-:-:S02]  /*39ce0*/  PRMT R14, R9, 0x5410, R12 ;  /* 0x00005410090e7816 */ /* 0x001fc4000000000c */
[----:B------:R-:W-:Y:S01]  /*39cf0*/  PRMT R12, R11, 0x5410, R10 ;  /* 0x000054100b0c7816 */ /* 0x000fe2000000000a */
[----:B------:R-:W4:Y:S04]  /*39d00*/  LDL.LU R9, [R1+0x54] ;  /* 0x0000540001097983 */ /* 0x000f280000300800 */
[----:B------:R0:W-:Y:S04]  /*39d10*/  STL [R1+0x4c], R14 ;  /* 0x00004c0e01007387 */ /* 0x0001e80000100800 */
[----:B------:R-:W4:Y:S04]  /*39d20*/  LDL.LU R10, [R1+0x58] ;  /* 0x00005800010a7983 */ /* 0x000f280000300800 */
[----:B------:R-:W4:Y:S04]  /*39d30*/  LDL.LU R11, [R1+0x5c] ;  /* 0x00005c00010b7983 */ /* 0x000f280000300800 */
[----:B------:R1:W-:Y:S04]  /*39d40*/  STL [R1+0x48], R12 ;  /* 0x0000480c01007387 */ /* 0x0003e80000100800 */
[----:B0-----:R-:W4:Y:S04]  /*39d50*/  LDL.LU R14, [R1+0x190] ;  /* 0x00019000010e7983 */ /* 0x001f280000300800 */
[----:B-1----:R-:W4:Y:S04]  /*39d60*/  LDL.LU R12, [R1+0x18c] ;  /* 0x00018c00010c7983 */ /* 0x002f280000300800 */
[----:B------:R-:W4:Y:S04]  /*39d70*/  LDL.LU R25, [R1+0x14ec] ;  /* 0x0014ec0001197983 */ /* 0x000f280000300800 */
[----:B------:R0:W-:Y:S04]  /*39d80*/  STL [R1+0x44], R18 ;  /* 0x0000441201007387 */ /* 0x0001e80000100800 */
[----:B0-----:R-:W3:Y:S04]  /*39d90*/  LDL.LU R18, [R1+0x14e8] ;  /* 0x0014e80001127983 */ /* 0x001ee80000300800 */
[----:B------:R-:W4:Y:S04]  /*39da0*/  LDL.LU R17, [R1+0x14e4] ;  /* 0x0014e40001117983 */ /* 0x000f280000300800 */
[----:B------:R0:W-:Y:S04]  /*39db0*/  STL [R1+0x40], R15 ;  /* 0x0000400f01007387 */ /* 0x0001e80000100800 */
[----:B0-----:R-:W2:Y:S02]  /*39dc0*/  LDL.LU R15, [R1+0x14e0] ;  /* 0x0014e000010f7983 */ /* 0x001ea40000300800 */
[----:B--2---:R-:W-:-:S02]  /*39dd0*/  PRMT R15, R16, 0x5410, R15 ;  /* 0x00005410100f7816 */ /* 0x004fc4000000000f */
[----:B------:R-:W2:Y:S01]  /*39de0*/  LDL.LU R16, [R1+0x14dc] ;  /* 0x0014dc0001107983 */ /* 0x000ea20000300800 */
[----:B------:R-:W-:-:S03]  /*39df0*/  PRMT R6, R6, 0x5410, R13 ;  /* 0x0000541006067816 */ /* 0x000fc6000000000d */
[----:B------:R0:W-:Y:S01]  /*39e00*/  STL [R1+0x64], R15 ;  /* 0x0000640f01007387 */ /* 0x0001e20000100800 */
[----:B----4-:R-:W-:-:S03]  /*39e10*/  PRMT R7, R7, 0x5410, R17 ;  /* 0x0000541007077816 */ /* 0x010fc60000000011 */
[----:B0-----:R-:W4:Y:S01]  /*39e20*/  LDL.LU R15, [R1+0x19c] ;  /* 0x00019c00010f7983 */ /* 0x001f220000300800 */
[----:B---3--:R-:W-:Y:S02]  /*39e30*/  PRMT R18, R19, 0x5410, R18 ;  /* 0x0000541013127816 */ /* 0x008fe40000000012 */
[----:B--2---:R-:W-:Y:S02]  /*39e40*/  PRMT R5, R5, 0x5410, R16 ;  /* 0x0000541005057816 */ /* 0x004fe40000000010 */
[----:B------:R-:W2:Y:S04]  /*39e50*/  LDL.LU R16, [R1+0x50] ;  /* 0x0000500001107983 */ /* 0x000ea80000300800 */
[----:B------:R-:W-:Y:S04]  /*39e60*/  STL [R1+0x74], R6 ;  /* 0x0000740601007387 */ /* 0x000fe80000100800 */
[----:B------:R-:W3:Y:S04]  /*39e70*/  LDL.LU R13, [R1+0x280] ;  /* 0x00028000010d7983 */ /* 0x000ee80000300800 */
[----:B------:R0:W-:Y:S04]  /*39e80*/  STL [R1+0x70], R5 ;  /* 0x0000700501007387 */ /* 0x0001e80000100800 */
[----:B0-----:R-:W3:Y:S04]  /*39e90*/  LDL.LU R5, [R1+0x26c] ;  /* 0x00026c0001057983 */ /* 0x001ee80000300800 */
[----:B------:R-:W3:Y:S04]  /*39ea0*/  LDL.LU R6, [R1+0x21c] ;  /* 0x00021c0001067983 */ /* 0x000ee80000300800 */
[----:B------:R-:W4:Y:S04]  /*39eb0*/  LDL.LU R17, [R1+0x1a0] ;  /* 0x0001a00001117983 */ /* 0x000f280000300800 */
[----:B------:R0:W-:Y:S04]  /*39ec0*/  STL [R1+0x6c], R7 ;  /* 0x00006c0701007387 */ /* 0x0001e80000100800 */
[----:B0-----:R-:W3:Y:S04]  /*39ed0*/  LDL.LU R7, [R1+0x214] ;  /* 0x0002140001077983 */ /* 0x001ee80000300800 */
[----:B------:R-:W2:Y:S04]  /*39ee0*/  LDL.LU R19, [R1+0x14d8] ;  /* 0x0014d80001137983 */ /* 0x000ea80000300800 */
[----:B------:R0:W-:Y:S04]  /*39ef0*/  STL [R1+0x8c], R18 ;  /* 0x00008c1201007387 */ /* 0x0001e80000100800 */
[----:B0-----:R-:W4:Y:S01]  /*39f00*/  LDL.LU R18, [R1+0x10] ;  /* 0x0000100001127983 */ /* 0x001f220000300800 */
[----:B--2---:R-:W-:-:S03]  /*39f10*/  PRMT R19, R20, 0x5410, R19 ;  /* 0x0000541014137816 */ /* 0x004fc60000000013 */
[----:B------:R-:W2:Y:S04]  /*39f20*/  LDL.LU R20, [R1+0x14d4] ;  /* 0x0014d40001147983 */ /* 0x000ea80000300800 */
[----:B------:R0:W-:Y:S04]  /*39f30*/  STL [R1+0x88], R19 ;  /* 0x0000881301007387 */ /* 0x0001e80000100800 */
[----:B0-----:R-:W3:Y:S01]  /*39f40*/  LDL.LU R19, [R1+0x1c] ;  /* 0x00001c0001137983 */ /* 0x001ee20000300800 */
[----:B--2---:R-:W-:-:S03]  /*39f50*/  PRMT R20, R21, 0x5410, R20 ;  /* 0x0000541015147816 */ /* 0x004fc60000000014 */
        /* <DEDUP_REMOVED lines=11> */
[----:B------:R-:W-:Y:S02]  /*3a010*/  PRMT R8, R8, 0x5210, R16 ;  /* 0x0000521008087816 */ /* 0x000fe40000000010 */
[----:B------:R-:W0:Y:S01]  /*3a020*/  S2R R16, SR_TID.X ;  /* 0x0000000000107919 */ /* 0x000e220000002100 */
[----:B--2---:R-:W-:-:S02]  /*3a030*/  PRMT R23, R24, 0x5410, R23 ;  /* 0x0000541018177816 */ /* 0x004fc40000000017 */
[----:B------:R-:W2:Y:S04]  /*3a040*/  LDL.LU R24, [R1+0x14c4] ;  /* 0x0014c40001187983 */ /* 0x000ea80000300800 */
[----:B------:R1:W-:Y:S04]  /*3a050*/  STL [R1+0x9c], R23 ;  /* 0x00009c1701007387 */ /* 0x0003e80000100800 */
[----:B-1----:R-:W2:Y:S01]  /*3a060*/  LDL.LU R23, [R1+0x60] ;  /* 0x0000600001177983 */ /* 0x002ea20000300800 */
[----:B------:R-:W-:Y:S02]  /*3a070*/  LOP3.LUT R26, R26, 0xffff, RZ, 0xc0, !PT ;  /* 0x0000ffff1a1a7812 */ /* 0x000fe400078ec0ff */
[----:B------:R-:W-:-:S02]  /*3a080*/  PRMT R27, R27, 0x3340, R1 ;  /* 0x000033401b1b7816 */ /* 0x000fc40000000001 */
[--C-:B------:R-:W-:Y:S02]  /*3a090*/  PRMT R26, R26, 0x3340, R1.reuse ;  /* 0x000033401a1a7816 */ /* 0x100fe40000000001 */
[----:B------:R-:W-:Y:S02]  /*3a0a0*/  PRMT R28, R28, 0x3340, R1 ;  /* 0x000033401c1c7816 */ /* 0x000fe40000000001 */
[----:B------:R-:W-:Y:S02]  /*3a0b0*/  PRMT R9, R0, 0x5210, R9 ;  /* 0x0000521000097816 */ /* 0x000fe40000000009 */
[----:B----4-:R-:W-:Y:S02]  /*3a0c0*/  PRMT R22, R22, 0x5410, R25 ;  /* 0x0000541016167816 */ /* 0x010fe40000000019 */
[----:B0-----:R-:W-:Y:S02]  /*3a0d0*/  LOP3.LUT R0, R16, 0x3f, RZ, 0xc0, !PT ;  /* 0x0000003f10007812 */ /* 0x001fe400078ec0ff */
[----:B---3--:R-:W-:-:S02]  /*3a0e0*/  PRMT R21, R21, 0x5410, R26 ;  /* 0x0000541015157816 */ /* 0x008fc4000000001a */
[----:B------:R-:W-:Y:S02]  /*3a0f0*/  PRMT R20, R20, 0x5410, R27 ;  /* 0x0000541014147816 */ /* 0x000fe4000000001b */
[----:B------:R-:W-:Y:S02]  /*3a100*/  PRMT R19, R19, 0x5410, R28 ;  /* 0x0000541013137816 */ /* 0x000fe4000000001c */
[----:B------:R-:W-:Y:S02]  /*3a110*/  PRMT R29, R18, 0x5410, R29 ;  /* 0x00005410121d7816 */ /* 0x000fe4000000001d */
[----:B------:R-:W-:Y:S02]  /*3a120*/  PRMT R10, R2, 0x5210, R10 ;  /* 0x00005210020a7816 */ /* 0x000fe4000000000a */
[----:B------:R-:W-:Y:S02]  /*3a130*/  PRMT R11, R4, 0x5210, R11 ;  /* 0x00005210040b7816 */ /* 0x000fe4000000000b */
[----:B--2---:R-:W-:-:S05]  /*3a140*/  PRMT R23, R23, 0x5410, R24 ;  /* 0x0000541017177816 */ /* 0x004fca0000000018 */
[----:B------:R0:W-:Y:S04]  /*3a150*/  STL [R1+0x98], R23 ;  /* 0x0000981701007387 */ /* 0x0001e80000100800 */
[----:B------:R1:W-:Y:S01]  /*3a160*/  STL [R1+0x94], R22 ;  /* 0x0000941601007387 */ /* 0x0003e20000100800 */
[----:B0-----:R-:W-:Y:S02]  /*3a170*/  LOP3.LUT R23, R12, 0xffff, RZ, 0xc0, !PT ;  /* 0x0000ffff0c177812 */ /* 0x001fe400078ec0ff */
[----:B------:R-:W-:Y:S01]  /*3a180*/  LEA R12, R0, UR4, 0x4 ;  /* 0x00000004000c7c11 */ /* 0x000fe2000f8e20ff */
[----:B------:R-:W-:Y:S01]  /*3a190*/  STL [R1+0xb8], R21 ;  /* 0x0000b81501007387 */ /* 0x000fe20000100800 */
[----:B-1----:R-:W-:Y:S01]  /*3a1a0*/  LOP3.LUT R22, R14, 0xffff, RZ, 0xc0, !PT ;  /* 0x0000ffff0e167812 */ /* 0x002fe200078ec0ff */
[----:B------:R-:W-:-:S02]  /*3a1b0*/  ULDC UR4, c[0x0][0x244] ;  /* 0x0000910000047ab9 */ /* 0x000fc40000000800 */
[----:B------:R0:W-:Y:S04]  /*3a1c0*/  STL [R1+0xb4], R20 ;  /* 0x0000b41401007387 */ /* 0x0001e80000100800 */
[----:B------:R-:W-:Y:S04]  /*3a1d0*/  STL [R1+0xb0], R19 ;  /* 0x0000b01301007387 */ /* 0x000fe80000100800 */
[----:B------:R-:W2:Y:S01]  /*3a1e0*/  LDL.LU R28, [R1+0x8] ;  /* 0x00000800011c7983 */ /* 0x000ea20000300800 */
[----:B0-----:R-:W-:-:S03]  /*3a1f0*/  LOP3.LUT R20, R17, 0xffff, RZ, 0xc0, !PT ;  /* 0x0000ffff11147812 */ /* 0x001fc600078ec0ff */
[----:B------:R-:W0:Y:S01]  /*3a200*/  LDS.128 R16, [R12] ;  /* 0x000000000c107984 */ /* 0x000e220000000c00 */
[----:B------:R-:W-:Y:S06]  /*3a210*/  BAR.SYNC.DEFER_BLOCKING 0x0 ;  /* 0x0000000000007b1d */ /* 0x000fec0000010000 */
[----:B------:R-:W3:Y:S04]  /*3a220*/  LDL.LU R27, [R1+0x4] ;  /* 0x00000400011b7983 */ /* 0x000ee80000300800 */
[----:B------:R-:W4:Y:S04]  /*3a230*/  LDL.LU R26, [R1] ;  /* 0x00000000011a7983 */ /* 0x000f280000300800 */
[----:B------:R-:W2:Y:S04]  /*3a240*/  LDL.LU R24, [R1+0x1b8] ;  /* 0x0001b80001187983 */ /* 0x000ea80000300800 */
[----:B------:R-:W-:Y:S04]  /*3a250*/  STL [R1+0x1c], R12 ;  /* 0x00001c0c01007387 */ /* 0x000fe80000100800 */
[----:B------:R-:W3:Y:S04]  /*3a260*/  LDL.LU R2, [R1+0x1b4] ;  /* 0x0001b40001027983 */ /* 0x000ee80000300800 */
[----:B------:R-:W4:Y:S04]  /*3a270*/  LDL.LU R0, [R1+0x198] ;  /* 0x0001980001007983 */ /* 0x000f280000300800 */
[----:B------:R-:W4:Y:S04]  /*3a280*/  LDL.LU R25, [R1+0x194] ;  /* 0x0001940001197983 */ /* 0x000f280000300800 */
[----:B0-----:R0:W-:Y:S04]  /*3a290*/  STL [R1+0x1478], R18 ;  /* 0x0014781201007387 */ /* 0x0011e80000100800 */
[----:B------:R1:W-:Y:S04]  /*3a2a0*/  STSM.16.M88.4 [R3], R8 ;  /* 0x0000000803007844 */ /* 0x0003e80000000200 */
[----:B0-----:R-:W4:Y:S04]  /*3a2b0*/  LDL.LU R18, [R1+0xc] ;  /* 0x00000c0001127983 */ /* 0x001f280000300800 */
[----:B------:R-:W-:Y:S04]  /*3a2c0*/  STL [R1+0x1474], R19 ;  /* 0x0014741301007387 */ /* 0x000fe80000100800 */
[----:B------:R0:W-:Y:S04]  /*3a2d0*/  STL.64 [R1+0x1490], R16 ;  /* 0x0014901001007387 */ /* 0x0001e80000100a00 */
[----:B-1----:R-:W4:Y:S04]  /*3a2e0*/  LDL.LU R8, [R1+0x25c] ;  /* 0x00025c0001087983 */ /* 0x002f280000300800 */
[----:B------:R-:W4:Y:S04]  /*3a2f0*/  LDL.LU R9, [R1+0x24c] ;  /* 0x00024c0001097983 */ /* 0x000f280000300800 */
[----:B------:R-:W4:Y:S04]  /*3a300*/  LDL.LU R10, [R1+0x208] ;  /* 0x00020800010a7983 */ /* 0x000f280000300800 */
[----:B------:R-:W4:Y:S01]  /*3a310*/  LDL.LU R11, [R1+0x204] ;  /* 0x00020400010b7983 */ /* 0x000f220000300800 */
[----:B0-----:R-:W-:Y:S01]  /*3a320*/  IMAD.MOV.U32 R16, RZ, RZ, R12 ;  /* 0x000000ffff107224 */ /* 0x001fe200078e000c */
[----:B------:R-:W-:-:S02]  /*3a330*/  LOP3.LUT R21, R15, 0xffff, RZ, 0xc0, !PT ;  /* 0x0000ffff0f157812 */ /* 0x000fc400078ec0ff */
[----:B------:R-:W-:Y:S01]  /*3a340*/  PRMT R4, R13, 0x4210, R20 ;  /* 0x000042100d047816 */ /* 0x000fe20000000014 */
[----:B------:R-:W-:Y:S01]  /*3a350*/  BAR.SYNC.DEFER_BLOCKING 0x0 ;  /* 0x0000000000007b1d */ /* 0x000fe20000010000 */
[----:B------:R-:W-:Y:S02]  /*3a360*/  PRMT R5, R5, 0x4210, R21 ;  /* 0x0000421005057816 */ /* 0x000fe40000000015 */
[----:B------:R-:W-:-:S03]  /*3a370*/  PRMT R6, R6, 0x4210, R22 ;  /* 0x0000421006067816 */ /* 0x000fc60000000016 */
[----:B------:R-:W0:Y:S01]  /*3a380*/  LDS.128 R12, [R16] ;  /* 0x00000000100c7984 */ /* 0x000e220000000c00 */
[----:B------:R-:W-:Y:S01]  /*3a390*/  PRMT R7, R7, 0x4210, R23 ;  /* 0x0000421007077816 */ /* 0x000fe20000000017 */
[----:B------:R-:W-:Y:S06]  /*3a3a0*/  BAR.SYNC.DEFER_BLOCKING 0x0 ;  /* 0x0000000000007b1d */ /* 0x000fec0000010000 */
[----:B------:R-:W-:Y:S04]  /*3a3b0*/  STSM.16.M88.4 [R3], R4 ;  /* 0x0000000403007844 */ /* 0x000fe80000000200 */
[----:B0-----:R-:W-:Y:S04]  /*3a3c0*/  STL [R1+0x1470], R15 ;  /* 0x0014700f01007387 */ /* 0x001fe80000100800 */
[----:B------:R-:W-:Y:S04]  /*3a3d0*/  STL [R1+0x14c0], R14 ;  /* 0x0014c00e01007387 */ /* 0x000fe80000100800 */
[----:B------:R0:W-:Y:S04]  /*3a3e0*/  STL.64 [R1+0x14b8], R12 ;  /* 0x0014b80c01007387 */ /* 0x0001e80000100a00 */
[----:B0-----:R-:W4:Y:S04]  /*3a3f0*/  LDL.LU R12, [R1+0x18] ;  /* 0x00001800010c7983 */ /* 0x001f280000300800 */
[----:B------:R-:W4:Y:S01]  /*3a400*/  LDL.LU R13, [R1+0x14] ;  /* 0x00001400010d7983 */ /* 0x000f220000300800 */
[----:B--2---:R-:W-:-:S02]  /*3a410*/  LOP3.LUT R24, R24, 0xffff, RZ, 0xc0, !PT ;  /* 0x0000ffff18187812 */ /* 0x004fc400078ec0ff */
[----:B---3--:R-:W-:Y:S02]  /*3a420*/  LOP3.LUT R2, R2, 0xffff, RZ, 0xc0, !PT ;  /* 0x0000ffff02027812 */ /* 0x008fe400078ec0ff */
[----:B----4-:R-:W-:Y:S02]  /*3a430*/  LOP3.LUT R0, R0, 0xffff, RZ, 0xc0, !PT ;  /* 0x0000ffff00007812 */ /* 0x010fe400078ec0ff */
[----:B------:R-:W-:Y:S02]  /*3a440*/  LOP3.LUT R25, R25, 0xffff, RZ, 0xc0, !PT ;  /* 0x0000ffff19197812 */ /* 0x000fe400078ec0ff */
[----:B------:R-:W-:Y:S02]  /*3a450*/  PRMT R4, R8, 0x4210, R24 ;  /* 0x0000421008047816 */ /* 0x000fe40000000018 */
[----:B------:R-:W-:Y:S02]  /*3a460*/  PRMT R5, R9, 0x4210, R2 ;  /* 0x0000421009057816 */ /* 0x000fe40000000002 */
[----:B------:R-:W-:-:S02]  /*3a470*/  PRMT R6, R10, 0x4210, R0 ;  /* 0x000042100a067816 */ /* 0x000fc40000000000 */
[----:B------:R-:W-:Y:S01]  /*3a480*/  PRMT R7, R11, 0x4210, R25 ;  /* 0x000042100b077816 */ /* 0x000fe20000000019 */
[----:B------:R-:W-:Y:S06]  /*3a490*/  BAR.SYNC.DEFER_BLOCKING 0x0 ;  /* 0x0000000000007b1d */ /* 0x000fec0000010000 */
[----:B------:R-:W0:Y:S01]  /*3a4a0*/  LDS.128 R8, [R16] ;  /* 0x0000000010087984 */ /* 0x000e220000000c00 */
[----:B------:R-:W-:Y:S02]  /*3a4b0*/  PRMT R21, R28, 0x5210, R21 ;  /* 0x000052101c157816 */ /* 0x000fe40000000015 */
[----:B------:R-:W-:Y:S01]  /*3a4c0*/  PRMT R22, R27, 0x5210, R22 ;  /* 0x000052101b167816 */ /* 0x000fe20000000016 */
[----:B------:R-:W2:Y:S01]  /*3a4d0*/  LDL.LU R28, [R1+0x1f8] ;  /* 0x0001f800011c7983 */ /* 0x000ea20000300800 */
[----:B------:R-:W-:-:S03]  /*3a4e0*/  PRMT R23, R26, 0x5210, R23 ;  /* 0x000052101a177816 */ /* 0x000fc60000000017 */
[----:B------:R-:W3:Y:S01]  /*3a4f0*/  LDL.LU R27, [R1+0x1f4] ;  /* 0x0001f400011b7983 */ /* 0x000ee20000300800 */
[----:B------:R-:W-:-:S03]  /*3a500*/  PRMT R20, R18, 0x5210, R20 ;  /* 0x0000521012147816 */ /* 0x000fc60000000014 */
[----:B------:R-:W4:Y:S04]  /*3a510*/  LDL.LU R26, [R1+0x1a8] ;  /* 0x0001a800011a7983 */ /* 0x000f280000300800 */
[----:B------:R-:W2:Y:S04]  /*3a520*/  LDL.LU R14, [R1+0x1a4] ;  /* 0x0001a400010e7983 */ /* 0x000ea80000300800 */
[----:B------:R-:W4:Y:S04]  /*3a530*/  LDL.LU R17, [R1+0x248] ;  /* 0x0002480001117983 */ /* 0x000f280000300800 */
[----:B------:R-:W4:Y:S04]  /*3a540*/  LDL.LU R19, [R1+0x244] ;  /* 0x0002440001137983 */ /* 0x000f280000300800 */
[----:B------:R-:W4:Y:S04]  /*3a550*/  LDL.LU R18, [R1+0x1f0] ;  /* 0x0001f00001127983 */ /* 0x000f280000300800 */
[----:B------:R-:W3:Y:S01]  /*3a560*/  LDL.LU R15, [R1+0x1ec] ;  /* 0x0001ec00010f7983 */ /* 0x000ee20000300800 */
[----:B------:R-:W-:Y:S06]  /*3a570*/  BAR.SYNC.DEFER_BLOCKING 0x0 ;  /* 0x0000000000007b1d */ /* 0x000fec0000010000 */
[----:B0-----:R0:W-:Y:S04]  /*3a580*/  STL.64 [R1+0x1488], R10 ;  /* 0x0014880a01007387 */ /* 0x0011e80000100a00 */
[----:B0-----:R-:W4:Y:S04]  /*3a590*/  LDL.LU R10, [R1+0x20] ;  /* 0x00002000010a7983 */ /* 0x001f280000300800 */
[----:B------:R-:W2:Y:S04]  /*3a5a0*/  LDL R11, [R1+0x1c] ;  /* 0x00001c00010b7983 */ /* 0x000ea80000100800 */
[----:B------:R0:W-:Y:S04]  /*3a5b0*/  STL.64 [R1+0x1480], R8 ;  /* 0x0014800801007387 */ /* 0x0001e80000100a00 */
[----:B0-----:R-:W4:Y:S04]  /*3a5c0*/  LDL.LU R9, [R1+0x28] ;  /* 0x0000280001097983 */ /* 0x001f280000300800 */
[----:B------:R-:W4:Y:S04]  /*3a5d0*/  LDL.LU R16, [R1+0x4c] ;  /* 0x00004c0001107983 */ /* 0x000f280000300800 */
[----:B------:R-:W-:Y:S01]  /*3a5e0*/  STSM.16.M88.4 [R3], R20 ;  /* 0x0000001403007844 */ /* 0x000fe20000000200 */
[----:B------:R-:W-:Y:S06]  /*3a5f0*/  BAR.SYNC.DEFER_BLOCKING 0x0 ;  /* 0x0000000000007b1d */ /* 0x000fec0000010000 */
[----:B--2---:R-:W0:Y:S02]  /*3a600*/  LDS.128 R20, [R11] ;  /* 0x000000000b147984 */ /* 0x004e240000000c00 */
[----:B------:R-:W-:Y:S06]  /*3a610*/  BAR.SYNC.DEFER_BLOCKING 0x0 ;  /* 0x0000000000007b1d */ /* 0x000fec0000010000 */
[----:B------:R1:W-:Y:S04]  /*3a620*/  STSM.16.M88.4 [R3], R4 ;  /* 0x0000000403007844 */ /* 0x0003e80000000200 */
[----:B0-----:R-:W-:Y:S01]  /*3a630*/  STL.64 [R1], R20 ;  /* 0x0000001401007387 */ /* 0x001fe20000100a00 */
[----:B-1----:R-:W-:-:S02]  /*3a640*/  PRMT R7, R13, 0x5210, R25 ;  /* 0x000052100d077816 */ /* 0x002fc40000000019 */
[----:B------:R-:W-:Y:S01]  /*3a650*/  LOP3.LUT R25, R14, 0xffff, RZ, 0xc0, !PT ;  /* 0x0000ffff0e197812 */ /* 0x000fe200078ec0ff */
[----:B------:R3:W-:Y:S01]  /*3a660*/  STL.64 [R1+0x8], R22 ;  /* 0x0000081601007387 */ /* 0x0007e20000100a00 */
[----:B------:R-:W-:Y:S02]  /*3a670*/  PRMT R6, R12, 0x5210, R0 ;  /* 0x000052100c067816 */ /* 0x000fe40000000000 */
[----:B---3--:R-:W-:Y:S01]  /*3a680*/  PRMT R23, R15, 0x4210, R25 ;  /* 0x000042100f177816 */ /* 0x008fe20000000019 */
[----:B------:R-:W-:Y:S01]  /*3a690*/  BAR.SYNC.DEFER_BLOCKING 0x0 ;  /* 0x0000000000007b1d */ /* 0x000fe20000010000 */
[----:B----4-:R-:W-:Y:S02]  /*3a6a0*/  PRMT R4, R9, 0x5210, R24 ;  /* 0x0000521009047816 */ /* 0x010fe40000000018 */
[----:B------:R-:W-:-:S03]  /*3a6b0*/  PRMT R5, R10, 0x5210, R2 ;  /* 0x000052100a057816 */ /* 0x000fc60000000002 */
[----:B------:R-:W0:Y:S02]  /*3a6c0*/  LDS.128 R12, [R11] ;  /* 0x000000000b0c7984 */ /* 0x000e240000000c00 */
[----:B------:R-:W-:Y:S06]  /*3a6d0*/  BAR.SYNC.DEFER_BLOCKING 0x0 ;  /* 0x0000000000007b1d */ /* 0x000fec0000010000 */
[----:B------:R-:W-:Y:S02]  /*3a6e0*/  STSM.16.M88.4 [R3], R4 ;  /* 0x0000000403007844 */ /* 0x000fe40000000200 */
[----:B------:R-:W-:Y:S06]  /*3a6f0*/  BAR.SYNC.DEFER_BLOCKING 0x0 ;  /* 0x0000000000007b1d */ /* 0x000fec0000010000 */
[----:B------:R-:W1:Y:S01]  /*3a700*/  LDS.128 R4, [R11] ;  /* 0x000000000b047984 */ /* 0x000e620000000c00 */
[----:B------:R-:W-:-:S02]  /*3a710*/  LOP3.LUT R0, R28, 0xffff, RZ, 0xc0, !PT ;  /* 0x0000ffff1c007812 */ /* 0x000fc400078ec0ff */
[----:B------:R-:W-:Y:S01]  /*3a720*/  LOP3.LUT R2, R27, 0xffff, RZ, 0xc0, !PT ;  /* 0x0000ffff1b027812 */ /* 0x000fe200078ec0ff */
[----:B------:R-:W2:Y:S01]  /*3a730*/  LDL.LU R28, [R1+0x48] ;  /* 0x00004800011c7983 */ /* 0x000ea20000300800 */
[----:B------:R-:W-:Y:S02]  /*3a740*/  LOP3.LUT R24, R26, 0xffff, RZ, 0xc0, !PT ;  /* 0x0000ffff1a187812 */ /* 0x000fe400078ec0ff */
[----:B------:R-:W-:Y:S01]  /*3a750*/  PRMT R20, R17, 0x4210, R0 ;  /* 0x0000421011147816 */ /* 0x000fe20000000000 */
[----:B------:R-:W3:Y:S01]  /*3a760*/  LDL.LU R27, [R1+0x44] ;  /* 0x00004400011b7983 */ /* 0x000ee20000300800 */
[----:B------:R-:W-:-:S03]  /*3a770*/  PRMT R21, R19, 0x4210, R2 ;  /* 0x0000421013157816 */ /* 0x000fc60000000002 */
[----:B------:R-:W4:Y:S01]  /*3a780*/  LDL.LU R26, [R1+0x40] ;  /* 0x00004000011a7983 */ /* 0x000f220000300800 */
[----:B------:R-:W-:Y:S01]  /*3a790*/  PRMT R22, R18, 0x4210, R24 ;  /* 0x0000421012167816 */ /* 0x000fe20000000018 */
[----:B------:R-:W-:Y:S06]  /*3a7a0*/  BAR.SYNC.DEFER_BLOCKING 0x0 ;  /* 0x0000000000007b1d */ /* 0x000fec0000010000 */
[----:B------:R-:W4:Y:S04]  /*3a7b0*/  LDL.LU R17, [R1+0x1c8] ;  /* 0x0001c80001117983 */ /* 0x000f280000300800 */
[----:B------:R-:W4:Y:S04]  /*3a7c0*/  LDL.LU R19, [R1+0x1c4] ;  /* 0x0001c40001137983 */ /* 0x000f280000300800 */
[----:B------:R-:W4:Y:S04]  /*3a7d0*/  LDL.LU R18, [R1+0x238] ;  /* 0x0002380001127983 */ /* 0x000f280000300800 */
[----:B0-----:R-:W-:Y:S04]  /*3a7e0*/  STL.64 [R1+0x30], R12 ;  /* 0x0000300c01007387 */ /* 0x001fe80000100a00 */
[----:B------:R0:W-:Y:S04]  /*3a7f0*/  STL.64 [R1+0x38], R14 ;  /* 0x0000380e01007387 */ /* 0x0001e80000100a00 */
[----:B------:R1:W-:Y:S04]  /*3a800*/  STSM.16.M88.4 [R3], R20 ;  /* 0x0000001403007844 */ /* 0x0003e80000000200 */
[----:B0-----:R-:W4:Y:S04]  /*3a810*/  LDL.LU R14, [R1+0x14c0] ;  /* 0x0014c000010e7983 */ /* 0x001f280000300800 */
[----:B------:R-:W4:Y:S04]  /*3a820*/  LDL.LU.64 R12, [R1+0x14b8] ;  /* 0x0014b800010c7983 */ /* 0x000f280000300a00 */
[----:B-1----:R0:W-:Y:S04]  /*3a830*/  STL.64 [R1+0x20], R4 ;  /* 0x0000200401007387 */ /* 0x0021e80000100a00 */
[----:B------:R3:W-:Y:S04]  /*3a840*/  STL.64 [R1+0x28], R6 ;  /* 0x0000280601007387 */ /* 0x0007e80000100a00 */
[----:B------:R-:W4:Y:S04]  /*3a850*/  LDL.LU R20, [R1+0x22c] ;  /* 0x00022c0001147983 */ /* 0x000f280000300800 */
[----:B------:R-:W4:Y:S01]  /*3a860*/  LDL.LU R21, [R1+0x234] ;  /* 0x0002340001157983 */ /* 0x000f220000300800 */
[----:B0-----:R-:W-:-:S03]  /*3a870*/  PRMT R4, R16, 0x5210, R0 ;  /* 0x0000521010047816 */ /* 0x001fc60000000000 */
[----:B------:R-:W4:Y:S04]  /*3a880*/  LDL.LU R22, [R1+0x1dc] ;  /* 0x0001dc0001167983 */ /* 0x000f280000300800 */
[----:B------:R-:W4:Y:S04]  /*3a890*/  LDL.LU R23, [R1+0x1d8] ;  /* 0x0001d80001177983 */ /* 0x000f280000300800 */
[----:B------:R-:W4:Y:S04]  /*3a8a0*/  LDL.LU R0, [R1+0x230] ;  /* 0x0002300001007983 */ /* 0x000f280000300800 */
[----:B------:R-:W4:Y:S04]  /*3a8b0*/  LDL.LU R8, [R1+0x74] ;  /* 0x0000740001087983 */ /* 0x000f280000300800 */
[----:B------:R-:W4:Y:S04]  /*3a8c0*/  LDL.LU R9, [R1+0x70] ;  /* 0x0000700001097983 */ /* 0x000f280000300800 */
[----:B------:R-:W4:Y:S04]  /*3a8d0*/  LDL.LU R10, [R1+0x6c] ;  /* 0x00006c00010a7983 */ /* 0x000f280000300800 */
[----:B------:R-:W4:Y:S01]  /*3a8e0*/  LDL.LU R15, [R1+0x268] ;  /* 0x00026800010f7983 */ /* 0x000f220000300800 */
[----:B------:R-:W-:Y:S01]  /*3a8f0*/  BAR.SYNC.DEFER_BLOCKING 0x0 ;  /* 0x0000000000007b1d */ /* 0x000fe20000010000 */
[----:B--2---:R-:W-:-:S02]  /*3a900*/  PRMT R5, R28, 0x5210, R2 ;  /* 0x000052101c057816 */ /* 0x004fc40000000002 */
[----:B---3--:R-:W-:Y:S02]  /*3a910*/  PRMT R6, R27, 0x5210, R24 ;  /* 0x000052101b067816 */ /* 0x008fe40000000018 */
[----:B----4-:R-:W-:Y:S02]  /*3a920*/  PRMT R7, R26, 0x5210, R25 ;  /* 0x000052101a077816 */ /* 0x010fe40000000019 */
[----:B------:R-:W-:Y:S02]  /*3a930*/  LOP3.LUT R24, R17, 0xffff, RZ, 0xc0, !PT ;  /* 0x0000ffff11187812 */ /* 0x000fe400078ec0ff */
[----:B------:R-:W-:Y:S01]  /*3a940*/  LOP3.LUT R25, R19, 0xffff, RZ, 0xc0, !PT ;  /* 0x0000ffff13197812 */ /* 0x000fe200078ec0ff */
[----:B------:R-:W-:Y:S04]  /*3a950*/  STL.64 [R1+0x14b0], R14 ;  /* 0x0014b00e01007387 */ /* 0x000fe80000100a00 */
[----:B------:R-:W-:Y:S04]  /*3a960*/  STL.64 [R1+0x14a8], R12 ;  /* 0x0014a80c01007387 */ /* 0x000fe80000100a00 */
[----:B------:R-:W0:Y:S01]  /*3a970*/  LDS.128 R12, [R11] ;  /* 0x000000000b0c7984 */ /* 0x000e220000000c00 */
[----:B------:R-:W-:Y:S01]  /*3a980*/  BAR.SYNC.DEFER_BLOCKING 0x0 ;  /* 0x0000000000007b1d */ /* 0x000fe20000010000 */
[----:B------:R-:W-:-:S02]  /*3a990*/  LOP3.LUT R0, R0, 0xffff, RZ, 0xc0, !PT ;  /* 0x0000ffff00007812 */ /* 0x000fc400078ec0ff */
[----:B------:R-:W-:-:S03]  /*3a9a0*/  LOP3.LUT R2, R20, 0xffff, RZ, 0xc0, !PT ;  /* 0x0000ffff14027812 */ /* 0x000fc600078ec0ff */
[----:B------:R-:W2:Y:S04]  /*3a9b0*/  LDL.LU R16, [R1+0x258] ;  /* 0x0002580001107983 */ /* 0x000ea80000300800 */
[----:B------:R-:W3:Y:S04]  /*3a9c0*/  LDL.LU R26, [R1+0x200] ;  /* 0x00020000011a7983 */ /* 0x000ee80000300800 */
[----:B------:R1:W-:Y:S01]  /*3a9d0*/  STSM.16.M88.4 [R3], R4 ;  /* 0x0000000403007844 */ /* 0x0003e20000000200 */
[----:B------:R-:W-:-:S03]  /*3a9e0*/  PRMT R20, R18, 0x4210, R0 ;  /* 0x0000421012147816 */ /* 0x000fc60000000000 */
[----:B------:R-:W4:Y:S04]  /*3a9f0*/  LDL.LU R27, [R1+0x1fc] ;  /* 0x0001fc00011b7983 */ /* 0x000f280000300800 */
[----:B------:R-:W3:Y:S04]  /*3aa00*/  LDL.LU R28, [R1+0x228] ;  /* 0x00022800011c7983 */ /* 0x000ee80000300800 */
[----:B------:R-:W4:Y:S04]  /*3aa10*/  LDL.LU R17, [R1+0x220] ;  /* 0x0002200001117983 */ /* 0x000f280000300800 */
[----:B------:R-:W4:Y:S04]  /*3aa20*/  LDL.LU R19, [R1+0x1c0] ;  /* 0x0001c00001137983 */ /* 0x000f280000300800 */
[----:B------:R-:W4:Y:S04]  /*3aa30*/  LDL.LU R18, [R1+0x1b0] ;  /* 0x0001b00001127983 */ /* 0x000f280000300800 */
[----:B0-----:R-:W-:Y:S04]  /*3aa40*/  STL.64 [R1+0x40], R12 ;  /* 0x0000400c01007387 */ /* 0x001fe80000100a00 */
[----:B------:R-:W-:Y:S01]  /*3aa50*/  STL.64 [R1+0x48], R14 ;  /* 0x0000480e01007387 */ /* 0x000fe20000100a00 */
[----:B------:R-:W-:Y:S06]  /*3aa60*/  BAR.SYNC.DEFER_BLOCKING 0x0 ;  /* 0x0000000000007b1d */ /* 0x000fec0000010000 */
[----:B-1----:R-:W2:Y:S04]  /*3aa70*/  LDL.LU R7, [R1+0x64] ;  /* 0x0000640001077983 */ /* 0x002ea80000300800 */
[----:B------:R-:W0:Y:S04]  /*3aa80*/  LDS.128 R12, [R11] ;  /* 0x000000000b0c7984 */ /* 0x000e280000000c00 */
[----:B0-----:R-:W-:Y:S04]  /*3aa90*/  STL.64 [R1+0x50], R12 ;  /* 0x0000500c01007387 */ /* 0x001fe80000100a00 */
[----:B------:R0:W-:Y:S04]  /*3aaa0*/  STL.64 [R1+0x58], R14 ;  /* 0x0000580e01007387 */ /* 0x0001e80000100a00 */
[----:B0-----:R-:W3:Y:S01]  /*3aab0*/  LDL.LU.64 R14, [R1+0x14b0] ;  /* 0x0014b000010e7983 */ /* 0x001ee20000300a00 */
[----:B------:R-:W-:-:S02]  /*3aac0*/  PRMT R22, R22, 0x4210, R24 ;  /* 0x0000421016167816 */ /* 0x000fc40000000018 */
[----:B------:R-:W-:Y:S01]  /*3aad0*/  PRMT R6, R9, 0x5210, R24 ;  /* 0x0000521009067816 */ /* 0x000fe20000000018 */
[----:B------:R-:W4:Y:S01]  /*3aae0*/  LDL.LU.64 R12, [R1+0x14a8] ;  /* 0x0014a800010c7983 */ /* 0x000f220000300a00 */
[--C-:B------:R-:W-:Y:S02]  /*3aaf0*/  PRMT R23, R23, 0x4210, R25.reuse ;  /* 0x0000421017177816 */ /* 0x100fe40000000019 */
[--C-:B------:R-:W-:Y:S01]  /*3ab00*/  PRMT R5, R8, 0x5210, R2.reuse ;  /* 0x0000521008057816 */ /* 0x100fe20000000002 */
[----:B------:R-:W4:Y:S01]  /*3ab10*/  LDL.LU R24, [R1+0x8c] ;  /* 0x00008c0001187983 */ /* 0x000f220000300800 */
[----:B------:R-:W-:Y:S01]  /*3ab20*/  PRMT R21, R21, 0x4210, R2 ;  /* 0x0000421015157816 */ /* 0x000fe20000000002 */
[----:B------:R-:W-:Y:S01]  /*3ab30*/  BAR.SYNC.DEFER_BLOCKING 0x0 ;  /* 0x0000000000007b1d */ /* 0x000fe20000010000 */
[----:B--2---:R-:W-:Y:S02]  /*3ab40*/  PRMT R4, R7, 0x5210, R0 ;  /* 0x0000521007047816 */ /* 0x004fe40000000000 */
[----:B------:R-:W-:-:S03]  /*3ab50*/  PRMT R7, R10, 0x5210, R25 ;  /* 0x000052100a077816 */ /* 0x000fc60000000019 */
[----:B------:R-:W2:Y:S04]  /*3ab60*/  LDL.LU R25, [R1+0x88] ;  /* 0x0000880001197983 */ /* 0x000ea80000300800 */
[----:B------:R-:W2:Y:S04]  /*3ab70*/  LDL.LU R8, [R1+0x288] ;  /* 0x0002880001087983 */ /* 0x000ea80000300800 */
[----:B------:R-:W2:Y:S01]  /*3ab80*/  LDL.LU R9, [R1+0x28c] ;  /* 0x00028c0001097983 */ /* 0x000ea20000300800 */
[----:B---3--:R-:W-:-:S03]  /*3ab90*/  LOP3.LUT R0, R15, 0xffff, RZ, 0xc0, !PT ;  /* 0x0000ffff0f007812 */ /* 0x008fc600078ec0ff */
[----:B------:R-:W3:Y:S04]  /*3aba0*/  LDL.LU R15, [R1+0x218] ;  /* 0x00021800010f7983 */ /* 0x000ee80000300800 */
[----:B------:R0:W-:Y:S01]  /*3abb0*/  STSM.16.M88.4 [R3], R20 ;  /* 0x0000001403007844 */ /* 0x0001e20000000200 */
[----:B------:R-:W-:Y:S02]  /*3abc0*/  LOP3.LUT R2, R16, 0xffff, RZ, 0xc0, !PT ;  /* 0x0000ffff10027812 */ /* 0x000fe400078ec0ff */
[----:B0-----:R-:W-:Y:S02]  /*3abd0*/  PRMT R20, R28, 0x4210, R0 ;  /* 0x000042101c147816 */ /* 0x001fe40000000000 */
[----:B------:R-:W-:Y:S02]  /*3abe0*/  LOP3.LUT R26, R26, 0xffff, RZ, 0xc0, !PT ;  /* 0x0000ffff1a1a7812 */ /* 0x000fe400078ec0ff */
[----:B----4-:R-:W-:-:S02]  /*3abf0*/  LOP3.LUT R27, R27, 0xffff, RZ, 0xc0, !PT ;  /* 0x0000ffff1b1b7812 */ /* 0x010fc400078ec0ff */
[----:B------:R-:W-:Y:S02]  /*3ac00*/  PRMT R21, R17, 0x4210, R2 ;  /* 0x0000421011157816 */ /* 0x000fe40000000002 */
[----:B------:R-:W-:Y:S02]  /*3ac10*/  PRMT R22, R19, 0x4210, R26 ;  /* 0x0000421013167816 */ /* 0x000fe4000000001a */
[----:B------:R-:W-:Y:S01]  /*3ac20*/  PRMT R23, R18, 0x4210, R27 ;  /* 0x0000421012177816 */ /* 0x000fe2000000001b */
[----:B------:R-:W-:Y:S06]  /*3ac30*/  BAR.SYNC.DEFER_BLOCKING 0x0 ;  /* 0x0000000000007b1d */ /* 0x000fec0000010000 */
[----:B---3--:R-:W-:Y:S04]  /*3ac40*/  STL.64 [R1+0x14a0], R14 ;  /* 0x0014a00e01007387 */ /* 0x008fe80000100a00 */
[----:B------:R-:W-:Y:S04]  /*3ac50*/  STL.64 [R1+0x1498], R12 ;  /* 0x0014980c01007387 */ /* 0x000fe80000100a00 */
[----:B------:R-:W0:Y:S01]  /*3ac60*/  LDS.128 R12, [R11] ;  /* 0x000000000b0c7984 */ /* 0x000e220000000c00 */
[----:B------:R-:W-:Y:S06]  /*3ac70*/  BAR.SYNC.DEFER_BLOCKING 0x0 ;  /* 0x0000000000007b1d */ /* 0x000fec0000010000 */
[----:B------:R-:W3:Y:S04]  /*3ac80*/  LDL.LU R28, [R1+0x90] ;  /* 0x00009000011c7983 */ /* 0x000ee80000300800 */
[----:B------:R-:W4:Y:S04]  /*3ac90*/  LDL.LU R10, [R1+0x9c] ;  /* 0x00009c00010a7983 */ /* 0x000f280000300800 */
[----:B------:R-:W4:Y:S04]  /*3aca0*/  LDL.LU R16, [R1+0x1d4] ;  /* 0x0001d40001107983 */ /* 0x000f280000300800 */
[----:B------:R1:W-:Y:S04]  /*3acb0*/  STSM.16.M88.4 [R3], R4 ;  /* 0x0000000403007844 */ /* 0x0003e80000000200 */
[----:B0-----:R-:W-:Y:S04]  /*3acc0*/  STL.64 [R1+0x60], R12 ;  /* 0x0000600c01007387 */ /* 0x001fe80000100a00 */
[----:B------:R-:W-:Y:S01]  /*3acd0*/  STL.64 [R1+0x68], R14 ;  /* 0x0000680e01007387 */ /* 0x000fe20000100a00 */
[----:B------:R-:W-:Y:S06]  /*3ace0*/  BAR.SYNC.DEFER_BLOCKING 0x0 ;  /* 0x0000000000007b1d */ /* 0x000fec0000010000 */
[----:B------:R-:W4:Y:S04]  /*3acf0*/  LDL.LU R17, [R1+0x98] ;  /* 0x0000980001117983 */ /* 0x000f280000300800 */
[----:B------:R-:W4:Y:S04]  /*3ad00*/  LDL.LU R19, [R1+0x1d0] ;  /* 0x0001d00001137983 */ /* 0x000f280000300800 */
[----:B------:R-:W4:Y:S04]  /*3ad10*/  LDL.LU R18, [R1+0x94] ;  /* 0x0000940001127983 */ /* 0x000f280000300800 */
[----:B-1----:R-:W3:Y:S04]  /*3ad20*/  LDL.LU R4, [R1+0x80] ;  /* 0x0000800001047983 */ /* 0x002ee80000300800 */
[----:B------:R-:W0:Y:S01]  /*3ad30*/  LDS.128 R12, [R11] ;  /* 0x000000000b0c7984 */ /* 0x000e220000000c00 */
[----:B------:R-:W-:Y:S06]  /*3ad40*/  BAR.SYNC.DEFER_BLOCKING 0x0 ;  /* 0x0000000000007b1d */ /* 0x000fec0000010000 */
[----:B------:R-:W4:Y:S04]  /*3ad50*/  LDL.LU R5, [R1+0x240] ;  /* 0x0002400001057983 */ /* 0x000f280000300800 */
[----:B------:R-:W4:Y:S04]  /*3ad60*/  LDL.LU R6, [R1+0x23c] ;  /* 0x00023c0001067983 */ /* 0x000f280000300800 */
[----:B------:R-:W4:Y:S04]  /*3ad70*/  LDL.LU R7, [R1+0x224] ;  /* 0x0002240001077983 */ /* 0x000f280000300800 */
[----:B------:R-:W-:Y:S04]  /*3ad80*/  STSM.16.M88.4 [R3], R20 ;  /* 0x0000001403007844 */ /* 0x000fe80000000200 */
[----:B0-----:R-:W-:Y:S04]  /*3ad90*/  STL.64 [R1+0x70], R12 ;  /* 0x0000700c01007387 */ /* 0x001fe80000100a00 */
[----:B------:R0:W-:Y:S04]  /*3ada0*/  STL.64 [R1+0x78], R14 ;  /* 0x0000780e01007387 */ /* 0x0001e80000100a00 */
[----:B0-----:R-:W4:Y:S04]  /*3adb0*/  LDL.LU.64 R14, [R1+0x14a0] ;  /* 0x0014a000010e7983 */ /* 0x001f280000300a00 */
[----:B------:R-:W4:Y:S04]  /*3adc0*/  LDL.LU.64 R12, [R1+0x1498] ;  /* 0x00149800010c7983 */ /* 0x000f280000300a00 */
[----:B------:R-:W4:Y:S01]  /*3add0*/  LDL.LU R23, [R1+0x84] ;  /* 0x0000840001177983 */ /* 0x000f220000300800 */
[----:B------:R-:W-:-:S02]  /*3ade0*/  PRMT R24, R24, 0x5210, R0 ;  /* 0x0000521018187816 */ /* 0x000fc40000000000 */
[----:B--2---:R-:W-:Y:S02]  /*3adf0*/  PRMT R25, R25, 0x5210, R2 ;  /* 0x0000521019197816 */ /* 0x004fe40000000002 */
[----:B------:R-:W-:Y:S02]  /*3ae00*/  LOP3.LUT R2, R8, 0xffff, RZ, 0xc0, !PT ;  /* 0x0000ffff08027812 */ /* 0x000fe400078ec0ff */
[----:B------:R-:W-:Y:S01]  /*3ae10*/  LOP3.LUT R0, R9, 0xffff, RZ, 0xc0, !PT ;  /* 0x0000ffff09007812 */ /* 0x000fe200078ec0ff */
[----:B------:R-:W-:Y:S01]  /*3ae20*/  BAR.SYNC.DEFER_BLOCKING 0x0 ;  /* 0x0000000000007b1d */ /* 0x000fe20000010000 */
[----:B---3--:R-:W-:Y:S02]  /*3ae30*/  PRMT R27, R4, 0x5210, R27 ;  /* 0x00005210041b7816 */ /* 0x008fe4000000001b */
[----:B----4-:R-:W-:-:S03]  /*3ae40*/  PRMT R26, R23, 0x5210, R26 ;  /* 0x00005210171a7816 */ /* 0x010fc6000000001a */
[----:B------:R-:W0:Y:S02]  /*3ae50*/  LDS.128 R20, [R11] ;  /* 0x000000000b147984 */ /* 0x000e240000000c00 */
[----:B------:R-:W-:Y:S01]  /*3ae60*/  BAR.SYNC.DEFER_BLOCKING 0x0 ;  /* 0x0000000000007b1d */ /* 0x000fe20000010000 */
[----:B------:R-:W-:-:S05]  /*3ae70*/  PRMT R4, R15, 0x4210, R2 ;  /* 0x000042100f047816 */ /* 0x000fca0000000002 */
[----:B------:R1:W-:Y:S04]  /*3ae80*/  STSM.16.M88.4 [R3], R24 ;  /* 0x0000001803007844 */ /* 0x0003e80000000200 */
[----:B0-----:R0:W-:Y:S04]  /*3ae90*/  STL.64 [R1+0x80], R20 ;  /* 0x0000801401007387 */ /* 0x0011e80000100a00 */
[----:B------:R2:W-:Y:S01]  /*3aea0*/  STL.64 [R1+0x88], R22 ;  /* 0x0000881601007387 */ /* 0x0005e20000100a00 */
[----:B-1----:R-:W1:Y:S03]  /*3aeb0*/  LDC R26, c[0x0][0x244] ;  /* 0x00009100ff1a7b82 */ /* 0x002e660000000800 */
[----:B------:R-:W3:Y:S01]  /*3aec0*/  LDL.LU R24, [R1+0x294] ;  /* 0x0002940001187983 */ /* 0x000ee20000300800 */
[----:B0-----:R-:W-:-:S03]  /*3aed0*/  PRMT R20, R28, 0x5210, R2 ;  /* 0x000052101c147816 */ /* 0x001fc60000000002 */
[----:B------:R-:W4:Y:S01]  /*3aee0*/  LDL.LU R25, [R1+0x290] ;  /* 0x0002900001197983 */ /* 0x000f220000300800 */
[----:B------:R-:W-:Y:S02]  /*3aef0*/  LOP3.LUT R2, R5, 0xffff, RZ, 0xc0, !PT ;  /* 0x0000ffff05027812 */ /* 0x000fe400078ec0ff */
[----:B--2---:R-:W-:Y:S01]  /*3af00*/  LOP3.LUT R23, R6, 0xffff, RZ, 0xc0, !PT ;  /* 0x0000ffff06177812 */ /* 0x004fe200078ec0ff */
[----:B------:R-:W2:Y:S01]  /*3af10*/  LDL.LU R27, [R1+0x284] ;  /* 0x00028400011b7983 */ /* 0x000ea20000300800 */
[----:B------:R-:W-:Y:S02]  /*3af20*/  PRMT R5, R7, 0x4210, R0 ;  /* 0x0000421007057816 */ /* 0x000fe40000000000 */
[----:B------:R-:W-:Y:S01]  /*3af30*/  PRMT R7, R19, 0x4210, R23 ;  /* 0x0000421013077816 */ /* 0x000fe20000000017 */
[----:B------:R-:W2:Y:S01]  /*3af40*/  LDL.LU R28, [R1+0x27c] ;  /* 0x00027c00011c7983 */ /* 0x000ea20000300800 */
[--C-:B------:R-:W-:Y:S01]  /*3af50*/  PRMT R6, R16, 0x4210, R2.reuse ;  /* 0x0000421010067816 */ /* 0x100fe20000000002 */
[----:B------:R-:W-:Y:S01]  /*3af60*/  BAR.SYNC.DEFER_BLOCKING 0x0 ;  /* 0x0000000000007b1d */ /* 0x000fe20000010000 */
[----:B------:R-:W-:-:S02]  /*3af70*/  PRMT R22, R17, 0x5210, R2 ;  /* 0x0000521011167816 */ /* 0x000fc40000000002 */
[----:B------:R-:W-:Y:S02]  /*3af80*/  PRMT R23, R18, 0x5210, R23 ;  /* 0x0000521012177816 */ /* 0x000fe40000000017 */
[----:B------:R-:W-:Y:S01]  /*3af90*/  PRMT R21, R10, 0x5210, R0 ;  /* 0x000052100a157816 */ /* 0x000fe20000000000 */
[----:B------:R-:W2:Y:S04]  /*3afa0*/  LDL.LU R8, [R1+0x20c] ;  /* 0x00020c0001087983 */ /* 0x000ea80000300800 */
[----:B------:R-:W2:Y:S04]  /*3afb0*/  LDL.LU R9, [R1+0x1cc] ;  /* 0x0001cc0001097983 */ /* 0x000ea80000300800 */
[----:B------:R-:W2:Y:S04]  /*3afc0*/  LDL.LU R15, [R1+0x1bc] ;  /* 0x0001bc00010f7983 */ /* 0x000ea80000300800 */
[----:B------:R-:W2:Y:S04]  /*3afd0*/  LDL.LU R0, [R1+0x210] ;  /* 0x0002100001007983 */ /* 0x000ea80000300800 */
[----:B------:R-:W0:Y:S04]  /*3afe0*/  LDS.128 R16, [R11] ;  /* 0x000000000b107984 */ /* 0x000e280000000c00 */
[----:B------:R-:W2:Y:S01]  /*3aff0*/  LDL R2, [R1+0x1328] ;  /* 0x0013280001027983 */ /* 0x000ea20000100800 */
[----:B------:R-:W-:Y:S06]  /*3b000*/  BAR.SYNC.DEFER_BLOCKING 0x0 ;  /* 0x0000000000007b1d */ /* 0x000fec0000010000 */
[----:B0-----:R0:W-:Y:S04]  /*3b010*/  STL.64 [R1+0x90], R16 ;  /* 0x0000901001007387 */ /* 0x0011e80000100a00 */
[----:B------:R1:W-:Y:S04]  /*3b020*/  STL.64 [R1+0x98], R18 ;  /* 0x0000981201007387 */ /* 0x0003e80000100a00 */
[----:B0-----:R-:W2:Y:S04]  /*3b030*/  LDL.LU.64 R16, [R1+0x1490] ;  /* 0x0014900001107983 */ /* 0x001ea80000300a00 */
[----:B-1----:R-:W2:Y:S04]  /*3b040*/  LDL.LU R18, [R1+0xb8] ;  /* 0x0000b80001127983 */ /* 0x002ea80000300800 */
[----:B------:R-:W2:Y:S04]  /*3b050*/  LDL.LU R10, [R1+0xb4] ;  /* 0x0000b400010a7983 */ /* 0x000ea80000300800 */
[----:B------:R-:W2:Y:S04]  /*3b060*/  LDL.LU R19, [R1+0xb0] ;  /* 0x0000b00001137983 */ /* 0x000ea80000300800 */
[----:B------:R-:W-:Y:S01]  /*3b070*/  STSM.16.M88.4 [R3], R4 ;  /* 0x0000000403007844 */ /* 0x000fe20000000200 */
[----:B------:R-:W-:Y:S06]  /*3b080*/  BAR.SYNC.DEFER_BLOCKING 0x0 ;  /* 0x0000000000007b1d */ /* 0x000fec0000010000 */
[----:B------:R-:W0:Y:S02]  /*3b090*/  LDS.128 R4, [R11] ;  /* 0x000000000b047984 */ /* 0x000e240000000c00 */
[----:B------:R-:W-:Y:S06]  /*3b0a0*/  BAR.SYNC.DEFER_BLOCKING 0x0 ;  /* 0x0000000000007b1d */ /* 0x000fec0000010000 */
[----:B------:R-:W-:Y:S04]  /*3b0b0*/  STSM.16.M88.4 [R3], R20 ;  /* 0x0000001403007844 */ /* 0x000fe80000000200 */
[----:B0-----:R-:W-:Y:S04]  /*3b0c0*/  STL.64 [R1+0xa0], R4 ;  /* 0x0000a00401007387 */ /* 0x001fe80000100a00 */
[----:B------:R-:W-:Y:S01]  /*3b0d0*/  STL.64 [R1+0xa8], R6 ;  /* 0x0000a80601007387 */ /* 0x000fe20000100a00 */
[----:B------:R-:W-:Y:S06]  /*3b0e0*/  BAR.SYNC.DEFER_BLOCKING 0x0 ;  /* 0x0000000000007b1d */ /* 0x000fec0000010000 */
[----:B------:R-:W0:Y:S04]  /*3b0f0*/  LDS.128 R4, [R11] ;  /* 0x000000000b047984 */ /* 0x000e280000000c00 */
[----:B0-----:R-:W-:Y:S01]  /*3b100*/  STL [R1+0x146c], R4 ;  /* 0x00146c0401007387 */ /* 0x001fe20000100800 */
[----:B---3--:R-:W-:-:S02]  /*3b110*/  LOP3.LUT R24, R24, 0xffff, RZ, 0xc0, !PT ;  /* 0x0000ffff18187812 */ /* 0x008fc400078ec0ff */
[----:B----4-:R-:W-:Y:S02]  /*3b120*/  LOP3.LUT R25, R25, 0xffff, RZ, 0xc0, !PT ;  /* 0x0000ffff19197812 */ /* 0x010fe400078ec0ff */
[----:B--2---:R-:W-:Y:S02]  /*3b130*/  LOP3.LUT R27, R27, 0xffff, RZ, 0xc0, !PT ;  /* 0x0000ffff1b1b7812 */ /* 0x004fe400078ec0ff */
[----:B------:R-:W-:Y:S02]  /*3b140*/  LOP3.LUT R28, R28, 0xffff, RZ, 0xc0, !PT ;  /* 0x0000ffff1c1c7812 */ /* 0x000fe400078ec0ff */
[----:B------:R-:W-:Y:S02]  /*3b150*/  PRMT R21, R8, 0x4210, R25 ;  /* 0x0000421008157816 */ /* 0x000fe40000000019 */
[----:B------:R-:W-:Y:S02]  /*3b160*/  PRMT R22, R9, 0x4210, R27 ;  /* 0x0000421009167816 */ /* 0x000fe4000000001b */
[----:B------:R-:W-:Y:S01]  /*3b170*/  PRMT R23, R15, 0x4210, R28 ;  /* 0x000042100f177816 */ /* 0x000fe2000000001c */
[----:B------:R-:W-:Y:S01]  /*3b180*/  STL [R1+0x1468], R5 ;  /* 0x0014680501007387 */ /* 0x000fe20000100800 */
[----:B------:R-:W0:Y:S01]  /*3b190*/  LDC R15, c[0x0][0x244] ;  /* 0x00009100ff0f7b82 */ /* 0x000e220000000800 */
[----:B------:R-:W-:-:S07]  /*3b1a0*/  PRMT R20, R0, 0x4210, R24 ;  /* 0x0000421000147816 */ /* 0x000fce0000000018 */
[----:B------:R-:W-:Y:S06]  /*3b1b0*/  BAR.SYNC.DEFER_BLOCKING 0x0 ;  /* 0x0000000000007b1d */ /* 0x000fec0000010000 */
[----:B------:R-:W-:Y:S04]  /*3b1c0*/  STSM.16.M88.4 [R3], R20 ;  /* 0x0000001403007844 */ /* 0x000fe80000000200 */
[----:B------:R1:W-:Y:S04]  /*3b1d0*/  STL [R1+0x1464], R6 ;  /* 0x0014640601007387 */ /* 0x0003e80000100800 */
[----:B-1----:R-:W2:Y:S04]  /*3b1e0*/  LDL R6, [R1+0x1328] ;  /* 0x0013280001067983 */ /* 0x002ea80000100800 */
[----:B------:R1:W-:Y:S04]  /*3b1f0*/  STL [R1+0x1460], R7 ;  /* 0x0014600701007387 */ /* 0x0003e80000100800 */
[----:B------:R-:W3:Y:S04]  /*3b200*/  LDL R4, [R1+0x1438] ;  /* 0x0014380001047983 */ /* 0x000ee80000100800 */
[----:B-1----:R-:W4:Y:S01]  /*3b210*/  LDL R7, [R1+0x7c4] ;  /* 0x0007c40001077983 */ /* 0x002f220000100800 */
[----:B------:R-:W-:Y:S01]  /*3b220*/  PRMT R21, R10, 0x5210, R25 ;  /* 0x000052100a157816 */ /* 0x000fe20000000019 */
[----:B------:R-:W-:Y:S06]  /*3b230*/  BAR.SYNC.DEFER_BLOCKING 0x0 ;  /* 0x0000000000007b1d */ /* 0x000fec0000010000 */
[----:B------:R-:W1:Y:S01]  /*3b240*/  LDS.128 R8, [R11] ;  /* 0x000000000b087984 */ /* 0x000e620000000c00 */
[----:B------:R-:W-:Y:S01]  /*3b250*/  IMAD R2, R2, UR4, RZ ;  /* 0x0000000402027c24 */ /* 0x000fe2000f8e02ff */
[----:B------:R-:W-:Y:S01]  /*3b260*/  PRMT R20, R18, 0x5210, R24 ;  /* 0x0000521012147816 */ /* 0x000fe20000000018 */
[----:B------:R-:W-:Y:S01]  /*3b270*/  ULDC UR4, c[0x0][0x248] ;  /* 0x0000920000047ab9 */ /* 0x000fe20000000800 */
[----:B------:R-:W-:-:S02]  /*3b280*/  PRMT R22, R19, 0x5210, R27 ;  /* 0x0000521013167816 */ /* 0x000fc4000000001b */
[----:B------:R-:W-:Y:S01]  /*3b290*/  PRMT R23, R29, 0x5210, R28 ;  /* 0x000052101d177816 */ /* 0x000fe2000000001c */
[----:B------:R-:W-:Y:S01]  /*3b2a0*/  BAR.SYNC.DEFER_BLOCKING 0x0 ;  /* 0x0000000000007b1d */ /* 0x000fe20000010000 */
[----:B------:R-:W-:-:S05]  /*3b2b0*/  IMAD R26, R26, 0x40, R2 ;  /* 0x000000401a1a7824 */ /* 0x000fca00078e0202 */
[----:B-1----:R-:W-:Y:S04]  /*3b2c0*/  STL.64 [R1+0xb0], R8 ;  /* 0x0000b00801007387 */ /* 0x002fe80000100a00 */
[----:B------:R1:W-:Y:S04]  /*3b2d0*/  STL.64 [R1+0xb8], R10 ;  /* 0x0000b80a01007387 */ /* 0x0003e80000100a00 */
[----:B-1----:R-:W3:Y:S04]  /*3b2e0*/  LDL.LU.64 R10, [R1+0x1488] ;  /* 0x00148800010a7983 */ /* 0x002ee80000300a00 */
[----:B------:R-:W3:Y:S04]  /*3b2f0*/  LDL.LU.64 R8, [R1+0x1480] ;  /* 0x0014800001087983 */ /* 0x000ee80000300a00 */
[----:B------:R-:W3:Y:S04]  /*3b300*/  LDL R5, [R1+0x1434] ;  /* 0x0014340001057983 */ /* 0x000ee80000100800 */
[----:B------:R0:W-:Y:S02]  /*3b310*/  STSM.16.M88.4 [R3], R20 ;  /* 0x0000001403007844 */ /* 0x0001e40000000200 */
[----:B0-----:R-:W-:Y:S01]  /*3b320*/  IMAD R3, R15, 0x40, R26 ;  /* 0x000000400f037824 */ /* 0x001fe200078e021a */
[----:B------:R-:W-:Y:S01]  /*3b330*/  BAR.SYNC.DEFER_BLOCKING 0x0 ;  /* 0x0000000000007b1d */ /* 0x000fe20000010000 */
[----:B------:R-:W-:-:S07]  /*3b340*/  IADD3 R0, P1, R2, UR6, RZ ;  /* 0x0000000602007c10 */ /* 0x000fce000ff3e0ff */
[----:B------:R-:W0:Y:S01]  /*3b350*/  LDC R22, c[0x0][0x244] ;  /* 0x00009100ff167b82 */ /* 0x000e220000000800 */
[----:B------:R-:W3:Y:S01]  /*3b360*/  LDL R15, [R1+0x1430] ;  /* 0x00143000010f7983 */ /* 0x000ee20000100800 */
[----:B------:R-:W-:Y:S01]  /*3b370*/  LEA.HI.X.SX32 R2, R2, UR7, 0x1, P1 ;  /* 0x0000000702027c11 */ /* 0x000fe200088f0eff */
[----:B------:R-:W-:Y:S01]  /*3b380*/  ULDC.64 UR6, c[0x0][0x228] ;  /* 0x00008a0000067ab9 */ /* 0x000fe20000000a00 */
[----:B------:R-:W-:Y:S02]  /*3b390*/  PRMT R27, R16, 0x7770, RZ ;  /* 0x00007770101b7816 */ /* 0x000fe400000000ff */
[----:B------:R-:W-:Y:S02]  /*3b3a0*/  IADD3 R23, P5, R3, UR8, RZ ;  /* 0x0000000803177c10 */ /* 0x000fe4000ffbe0ff */
[----:B--2---:R-:W-:Y:S01]  /*3b3b0*/  ISETP.GE.AND P1, PT, R6, UR6, PT ;  /* 0x0000000606007c0c */ /* 0x004fe2000bf26270 */
[----:B----4-:R-:W-:-:S03]  /*3b3c0*/  IMAD R18, R7, UR4, RZ ;  /* 0x0000000407127c24 */ /* 0x010fc6000f8e02ff */
[----:B------:R-:W-:Y:S01]  /*3b3d0*/  ISETP.LT.AND P1, PT, R7, UR27, !P1 ;  /* 0x0000001b07007c0c */ /* 0x000fe2000cf21270 */
[----:B------:R-:W-:Y:S01]  /*3b3e0*/  ULDC.64 UR4, c[0x0][0x220] ;  /* 0x0000880000047ab9 */ /* 0x000fe20000000a00 */
[----:B------:R-:W-:Y:S02]  /*3b3f0*/  SHF.R.S32.HI R19, RZ, 0x1f, R18 ;  /* 0x0000001fff137819 */ /* 0x000fe40000011412 */
[----:B------:R-:W-:Y:S02]  /*3b400*/  IADD3 R24, P2, R18, R0, RZ ;  /* 0x0000000012187210 */ /* 0x000fe40007f5e0ff */
[----:B------:R-:W-:-:S03]  /*3b410*/  IADD3 R21, P3, R26, UR4, RZ ;  /* 0x000000041a157c10 */ /* 0x000fc6000ff7e0ff */
[----:B------:R-:W-:Y:S01]  /*3b420*/  IMAD.X R25, R19, 0x1, R2, P2 ;  /* 0x0000000113197824 */ /* 0x000fe200010e0602 */
[C---:B------:R-:W-:Y:S01]  /*3b430*/  ISETP.GE.AND P2, PT, R7.reuse, UR7, PT ;  /* 0x0000000707007c0c */ /* 0x040fe2000bf46270 */
[----:B------:R-:W-:Y:S01]  /*3b440*/  VIADD R20, R7, 0x1 ;  /* 0x0000000107147836 */ /* 0x000fe20000000000 */
[----:B------:R-:W-:Y:S02]  /*3b450*/  ULDC.64 UR6, c[0x0][0x228] ;  /* 0x00008a0000067ab9 */ /* 0x000fe40000000a00 */
[----:B------:R1:W-:Y:S01]  /*3b460*/  @P1 STG.E.U8 desc[UR32][R24.64], R27 ;  /* 0x0000001b18001986 */ /* 0x0003e2000c101120 */
[----:B------:R-:W-:Y:S02]  /*3b470*/  IADD3 R28, P6, R18, R21, RZ ;  /* 0x00000015121c7210 */ /* 0x000fe40007fde0ff */
[----:B------:R-:W-:Y:S01]  /*3b480*/  ISETP.GE.AND P1, PT, R20, UR10, PT ;  /* 0x0000000a14007c0c */ /* 0x000fe2000bf26270 */
[----:B------:R-:W-:Y:S01]  /*3b490*/  ULDC.64 UR10, c[0x0][0x228] ;  /* 0x00008a00000a7ab9 */ /* 0x000fe20000000a00 */
[----:B------:R-:W-:-:S02]  /*3b4a0*/  LEA.HI.X.SX32 R20, R3, UR9, 0x1, P5 ;  /* 0x0000000903147c11 */ /* 0x000fc4000a8f0eff */
[----:B-1----:R-:W-:Y:S01]  /*3b4b0*/  LEA.HI.X.SX32 R24, R26, UR5, 0x1, P3 ;  /* 0x000000051a187c11 */ /* 0x002fe200098f0eff */
[----:B------:R-:W-:Y:S01]  /*3b4c0*/  ULDC.64 UR4, c[0x0][0x228] ;  /* 0x00008a0000047ab9 */ /* 0x000fe20000000a00 */
[----:B---3--:R-:W-:Y:S01]  /*3b4d0*/  ISETP.LT.AND P3, PT, R4, UR6, !P2 ;  /* 0x0000000604007c0c */ /* 0x008fe2000d761270 */
[----:B0-----:R-:W-:Y:S01]  /*3b4e0*/  IMAD R3, R22, 0x40, R3 ;  /* 0x0000004016037824 */ /* 0x001fe200078e0203 */
[----:B------:R-:W-:Y:S01]  /*3b4f0*/  IADD3 R26, P5, R18, R23, RZ ;  /* 0x00000017121a7210 */ /* 0x000fe20007fbe0ff */
[C---:B------:R-:W-:Y:S01]  /*3b500*/  IMAD.X R29, R19.reuse, 0x1, R24, P6 ;  /* 0x00000001131d7824 */ /* 0x040fe200030e0618 */
[----:B------:R-:W-:Y:S01]  /*3b510*/  PRMT R25, R16, 0x7771, RZ ;  /* 0x0000777110197816 */ /* 0x000fe200000000ff */
[----:B------:R-:W-:Y:S01]  /*3b520*/  ULDC.64 UR8, c[0x0][0x220] ;  /* 0x0000880000087ab9 */ /* 0x000fe20000000a00 */
[----:B------:R-:W-:Y:S01]  /*3b530*/  ULDC UR6, c[0x0][0x22c] ;  /* 0x00008b0000067ab9 */ /* 0x000fe20000000800 */
[----:B------:R-:W-:Y:S01]  /*3b540*/  IMAD.X R27, R19, 0x1, R20, P5 ;  /* 0x00000001131b7824 */ /* 0x000fe200028e0614 */
[----:B------:R-:W-:-:S05]  /*3b550*/  IADD3 R22, P5, R3, UR8, RZ ;  /* 0x0000000803167c10 */ /* 0x000fca000ffbe0ff */
[----:B------:R0:W-:Y:S01]  /*3b560*/  @P3 STG.E.U8 desc[UR32][R28.64], R25 ;  /* 0x000000191c003986 */ /* 0x0001e2000c101120 */
[----:B------:R-:W-:Y:S01]  /*3b570*/  LEA.HI.X.SX32 R3, R3, UR9, 0x1, P5 ;  /* 0x0000000903037c11 */ /* 0x000fe2000a8f0eff */
[----:B------:R-:W-:Y:S02]  /*3b580*/  ULDC.64 UR8, c[0x0][0x228] ;  /* 0x00008a0000087ab9 */ /* 0x000fe40000000a00 */
[----:B------:R-:W-:Y:S01]  /*3b590*/  ISETP.LT.AND P5, PT, R6, UR8, !P1 ;  /* 0x0000000806007c0c */ /* 0x000fe2000cfa1270 */
[----:B------:R-:W-:Y:S01]  /*3b5a0*/  ULDC UR8, c[0x0][0x228] ;  /* 0x00008a0000087ab9 */ /* 0x000fe20000000800 */
[----:B0-----:R-:W-:Y:S02]  /*3b5b0*/  PRMT R29, R16, 0x7772, RZ ;  /* 0x00007772101d7816 */ /* 0x001fe400000000ff */
[----:B------:R-:W-:Y:S01]  /*3b5c0*/  ISETP.LT.AND P4, PT, R5, UR4, !P2 ;  /* 0x0000000405007c0c */ /* 0x000fe2000d781270 */
[----:B------:R-:W-:Y:S02]  /*3b5d0*/  ULDC UR4, c[0x0][0x248] ;  /* 0x0000920000047ab9 */ /* 0x000fe40000000800 */
[----:B------:R-:W-:Y:S01]  /*3b5e0*/  VIADD R25, R18, UR4 ;  /* 0x0000000412197c36 */ /* 0x000fe20008000000 */
[----:B------:R-:W-:-:S09]  /*3b5f0*/  ULDC UR4, c[0x0][0x22c] ;  /* 0x00008b0000047ab9 */ /* 0x000fd20000000800 */
[----:B------:R0:W-:Y:S02]  /*3b600*/  @P4 STG.E.U8 desc[UR32][R26.64], R29 ;  /* 0x0000001d1a004986 */ /* 0x0001e4000c101120 */
[----:B0-----:R-:W-:Y:S01]  /*3b610*/  VIADD R27, R7, 0x2 ;  /* 0x00000002071b7836 */ /* 0x001fe20000000000 */
[----:B------:R-:W-:Y:S01]  /*3b620*/  ISETP.LT.AND P3, PT, R15, UR10, !P2 ;  /* 0x0000000a0f007c0c */ /* 0x000fe2000d761270 */
[----:B------:R-:W-:Y:S01]  /*3b630*/  ULDC UR10, c[0x0][0x228] ;  /* 0x00008a00000a7ab9 */ /* 0x000fe20000000800 */
[----:B------:R-:W-:Y:S02]  /*3b640*/  IADD3 R28, P2, R18, R22, RZ ;  /* 0x00000016121c7210 */ /* 0x000fe40007f5e0ff */
[----:B------:R-:W-:Y:S02]  /*3b650*/  SHF.R.S32.HI R18, RZ, 0x1f, R25 ;  /* 0x0000001fff127819 */ /* 0x000fe40000011419 */
[----:B------:R-:W-:Y:S01]  /*3b660*/  IADD3 R26, P4, R25, R0, RZ ;  /* 0x00000000191a7210 */ /* 0x000fe20007f9e0ff */
[----:B------:R-:W-:Y:S01]  /*3b670*/  IMAD.X R29, R19, 0x1, R3, P2 ;  /* 0x00000001131d7824 */ /* 0x000fe200010e0603 */
[----:B------:R-:W-:-:S02]  /*3b680*/  PRMT R19, R16, 0x7773, RZ ;  /* 0x0000777310137816 */ /* 0x000fc400000000ff */
[----:B------:R-:W-:Y:S01]  /*3b690*/  ISETP.GE.AND P2, PT, R27, UR6, PT ;  /* 0x000000061b007c0c */ /* 0x000fe2000bf46270 */
[----:B------:R-:W-:Y:S01]  /*3b6a0*/  IMAD.X R27, R18, 0x1, R2, P4 ;  /* 0x00000001121b7824 */ /* 0x000fe200020e0602 */
[----:B------:R-:W-:Y:S01]  /*3b6b0*/  PRMT R16, R12, 0x7770, RZ ;  /* 0x000077700c107816 */ /* 0x000fe200000000ff */
[----:B------:R0:W-:Y:S01]  /*3b6c0*/  @P3 STG.E.U8 desc[UR32][R28.64], R19 ;  /* 0x000000131c003986 */ /* 0x0001e2000c101120 */
[----:B------:R-:W-:Y:S01]  /*3b6d0*/  ISETP.LT.AND P4, PT, R5, UR18, !P1 ;  /* 0x0000001205007c0c */ /* 0x000fe2000cf81270 */
[----:B------:R-:W-:Y:S02]  /*3b6e0*/  ULDC UR6, c[0x0][0x228] ;  /* 0x00008a0000067ab9 */ /* 0x000fe40000000800 */
[----:B------:R1:W-:Y:S01]  /*3b6f0*/  @P5 STG.E.U8 desc[UR32][R26.64], R16 ;  /* 0x000000101a005986 */ /* 0x0003e2000c101120 */
[----:B------:R-:W-:Y:S02]  /*3b700*/  ISETP.LT.AND P5, PT, R4, UR20, !P1 ;  /* 0x0000001404007c0c */ /* 0x000fe4000cfa1270 */
[----:B0-----:R-:W-:Y:S01]  /*3b710*/  IADD3 R28, P3, R25, R21, RZ ;  /* 0x00000015191c7210 */ /* 0x001fe20007f7e0ff */
[----:B-1----:R-:W-:Y:S01]  /*3b720*/  VIADD R16, R7, 0x3 ;  /* 0x0000000307107836 */ /* 0x002fe20000000000 */
[----:B------:R-:W-:-:S03]  /*3b730*/  IADD3 R26, P6, R25, R23, RZ ;  /* 0x00000017191a7210 */ /* 0x000fc60007fde0ff */
[----:B------:R-:W-:Y:S01]  /*3b740*/  IMAD.X R29, R18, 0x1, R24, P3 ;  /* 0x00000001121d7824 */ /* 0x000fe200018e0618 */
[----:B------:R-:W-:Y:S02]  /*3b750*/  PRMT R19, R12, 0x7772, RZ ;  /* 0x000077720c137816 */ /* 0x000fe400000000ff */
[----:B------:R-:W-:Y:S01]  /*3b760*/  ISETP.GE.AND P3, PT, R16, UR4, PT ;  /* 0x0000000410007c0c */ /* 0x000fe2000bf66270 */
[----:B------:R-:W-:Y:S01]  /*3b770*/  IMAD.X R27, R18, 0x1, R20, P6 ;  /* 0x00000001121b7824 */ /* 0x000fe200030e0614 */
[----:B------:R-:W-:Y:S01]  /*3b780*/  PRMT R16, R12, 0x7771, RZ ;  /* 0x000077710c107816 */ /* 0x000fe200000000ff */
[----:B------:R-:W-:Y:S01]  /*3b790*/  ULDC UR4, c[0x0][0x248] ;  /* 0x0000920000047ab9 */ /* 0x000fe20000000800 */
[----:B------:R-:W-:-:S03]  /*3b7a0*/  ISETP.LT.AND P1, PT, R15, UR16, !P1 ;  /* 0x000000100f007c0c */ /* 0x000fc6000cf21270 */
[----:B------:R0:W-:Y:S04]  /*3b7b0*/  @P5 STG.E.U8 desc[UR32][R28.64], R16 ;  /* 0x000000101c005986 */ /* 0x0001e8000c101120 */
[----:B------:R1:W-:Y:S01]  /*3b7c0*/  @P4 STG.E.U8 desc[UR32][R26.64], R19 ;  /* 0x000000131a004986 */ /* 0x0003e2000c101120 */
[----:B------:R-:W-:Y:S02]  /*3b7d0*/  ISETP.LT.AND P5, PT, R6, UR14, !P2 ;  /* 0x0000000e06007c0c */ /* 0x000fe4000d7a1270 */
[----:B------:R-:W-:Y:S01]  /*3b7e0*/  PRMT R12, R12, 0x7773, RZ ;  /* 0x000077730c0c7816 */ /* 0x000fe200000000ff */
[C---:B0-----:R-:W-:Y:S01]  /*3b7f0*/  VIADD R16, R25.reuse, UR4 ;  /* 0x0000000419107c36 */ /* 0x041fe20008000000 */
[----:B------:R-:W-:Y:S01]  /*3b800*/  ULDC UR4, c[0x0][0x248] ;  /* 0x0000920000047ab9 */ /* 0x000fe20000000800 */
[----:B-1----:R-:W-:-:S03]  /*3b810*/  IADD3 R26, P4, R25, R22, RZ ;  /* 0x00000016191a7210 */ /* 0x002fc60007f9e0ff */
[----:B------:R-:W-:Y:S02]  /*3b820*/  IADD3 R28, P6, R16, R0, RZ ;  /* 0x00000000101c7210 */ /* 0x000fe40007fde0ff */
[----:B------:R-:W-:Y:S01]  /*3b830*/  IMAD.X R27, R18, 0x1, R3, P4 ;  /* 0x00000001121b7824 */ /* 0x000fe200020e0603 */
[----:B------:R-:W-:Y:S02]  /*3b840*/  SHF.R.S32.HI R18, RZ, 0x1f, R16 ;  /* 0x0000001fff127819 */ /* 0x000fe40000011410 */
[----:B------:R-:W-:Y:S01]  /*3b850*/  ISETP.LT.AND P4, PT, R4, UR12, !P2 ;  /* 0x0000000c04007c0c */ /* 0x000fe2000d781270 */
[----:B------:R-:W-:Y:S01]  /*3b860*/  ULDC UR12, c[0x0][0x228] ;  /* 0x00008a00000c7ab9 */ /* 0x000fe20000000800 */
[----:B------:R0:W-:Y:S01]  /*3b870*/  @P1 STG.E.U8 desc[UR32][R26.64], R12 ;  /* 0x0000000c1a001986 */ /* 0x0001e2000c101120 */
[----:B------:R-:W-:Y:S01]  /*3b880*/  IMAD.X R29, R18, 0x1, R2, P6 ;  /* 0x00000001121d7824 */ /* 0x000fe200030e0602 */
[----:B------:R-:W-:Y:S02]  /*3b890*/  PRMT R25, R17, 0x7771, RZ ;  /* 0x0000777111197816 */ /* 0x000fe400000000ff */
[----:B0-----:R-:W-:-:S02]  /*3b8a0*/  IADD3 R26, P1, R16, R21, RZ ;  /* 0x00000015101a7210 */ /* 0x001fc40007f3e0ff */
[----:B------:R-:W-:-:S03]  /*3b8b0*/  PRMT R12, R17, 0x7770, RZ ;  /* 0x00007770110c7816 */ /* 0x000fc600000000ff */
[----:B------:R-:W-:Y:S01]  /*3b8c0*/  IMAD.X R27, R18, 0x1, R24, P1 ;  /* 0x00000001121b7824 */ /* 0x000fe200008e0618 */
[----:B------:R-:W-:Y:S01]  /*3b8d0*/  ISETP.LT.AND P1, PT, R5, UR22, !P2 ;  /* 0x0000001605007c0c */ /* 0x000fe2000d721270 */
[----:B------:R0:W-:Y:S01]  /*3b8e0*/  @P5 STG.E.U8 desc[UR32][R28.64], R12 ;  /* 0x0000000c1c005986 */ /* 0x0001e2000c101120 */
[----:B------:R-:W-:-:S03]  /*3b8f0*/  ISETP.LT.AND P2, PT, R15, UR24, !P2 ;  /* 0x000000180f007c0c */ /* 0x000fc6000d741270 */
[----:B------:R1:W-:Y:S01]  /*3b900*/  @P4 STG.E.U8 desc[UR32][R26.64], R25 ;  /* 0x000000191a004986 */ /* 0x0003e2000c101120 */
[----:B------:R-:W-:Y:S02]  /*3b910*/  ISETP.LT.AND P4, PT, R6, UR26, !P3 ;  /* 0x0000001a06007c0c */ /* 0x000fe4000df81270 */
[C---:B0-----:R-:W-:Y:S01]  /*3b920*/  IADD3 R28, P5, R16.reuse, R23, RZ ;  /* 0x00000017101c7210 */ /* 0x041fe20007fbe0ff */
[----:B------:R-:W-:Y:S01]  /*3b930*/  VIADD R12, R16, UR4 ;  /* 0x00000004100c7c36 */ /* 0x000fe20008000000 */
[----:B------:R-:W-:Y:S01]  /*3b940*/  PRMT R19, R17, 0x7772, RZ ;  /* 0x0000777211137816 */ /* 0x000fe200000000ff */
[----:B------:R-:W-:Y:S02]  /*3b950*/  ULDC UR4, c[0x0][0x228] ;  /* 0x00008a0000047ab9 */ /* 0x000fe40000000800 */
[----:B------:R-:W-:Y:S01]  /*3b960*/  IMAD.X R29, R18, 0x1, R20, P5 ;  /* 0x00000001121d7824 */ /* 0x000fe200028e0614 */
[----:B-1----:R-:W-:Y:S02]  /*3b970*/  IADD3 R26, P5, R16, R22, RZ ;  /* 0x00000016101a7210 */ /* 0x002fe40007fbe0ff */
[----:B------:R-:W-:-:S02]  /*3b980*/  SHF.R.S32.HI R25, RZ, 0x1f, R12 ;  /* 0x0000001fff197819 */ /* 0x000fc4000001140c */
[----:B------:R-:W-:Y:S01]  /*3b990*/  IADD3 R16, P6, R12, R0, RZ ;  /* 0x000000000c107210 */ /* 0x000fe20007fde0ff */
[----:B------:R-:W-:Y:S01]  /*3b9a0*/  IMAD.X R27, R18, 0x1, R3, P5 ;  /* 0x00000001121b7824 */ /* 0x000fe200028e0603 */
[----:B------:R-:W-:Y:S01]  /*3b9b0*/  PRMT R18, R17, 0x7773, RZ ;  /* 0x0000777311127816 */ /* 0x000fe200000000ff */
[----:B------:R0:W-:Y:S02]  /*3b9c0*/  @P1 STG.E.U8 desc[UR32][R28.64], R19 ;  /* 0x000000131c001986 */ /* 0x0001e4000c101120 */
[----:B------:R-:W-:Y:S01]  /*3b9d0*/  IMAD.X R17, R25, 0x1, R2, P6 ;  /* 0x0000000119117824 */ /* 0x000fe200030e0602 */
[----:B------:R-:W-:Y:S01]  /*3b9e0*/  ISETP.LT.AND P1, PT, R4, UR4, !P3 ;  /* 0x0000000404007c0c */ /* 0x000fe2000df21270 */
[----:B------:R1:W-:Y:S01]  /*3b9f0*/  @P2 STG.E.U8 desc[UR32][R26.64], R18 ;  /* 0x000000121a002986 */ /* 0x0003e2000c101120 */
[----:B------:R-:W-:Y:S01]  /*3ba00*/  ULDC UR4, c[0x0][0x22c] ;  /* 0x00008b0000047ab9 */ /* 0x000fe20000000800 */
[----:B0-----:R-:W-:-:S05]  /*3ba10*/  PRMT R28, R13, 0x7770, RZ ;  /* 0x000077700d1c7816 */ /* 0x001fca00000000ff */
[----:B------:R0:W-:Y:S01]  /*3ba20*/  @P4 STG.E.U8 desc[UR32][R16.64], R28 ;  /* 0x0000001c10004986 */ /* 0x0001e2000c101120 */
[----:B-1----:R-:W-:Y:S02]  /*3ba30*/  PRMT R18, R13, 0x7771, RZ ;  /* 0x000077710d127816 */ /* 0x002fe400000000ff */
[----:B0-----:R-:W-:-:S05]  /*3ba40*/  IADD3 R28, P2, R12, R21, RZ ;  /* 0x000000150c1c7210 */ /* 0x001fca0007f5e0ff */
[----:B------:R-:W-:-:S05]  /*3ba50*/  IMAD.X R29, R25, 0x1, R24, P2 ;  /* 0x00000001191d7824 */ /* 0x000fca00010e0618 */
[----:B------:R0:W-:Y:S04]  /*3ba60*/  @P1 STG.E.U8 desc[UR32][R28.64], R18 ;  /* 0x000000121c001986 */ /* 0x0001e8000c101120 */
[----:B0-----:R-:W2:Y:S01]  /*3ba70*/  LDL.LU R18, [R1+0x1478] ;  /* 0x0014780001127983 */ /* 0x001ea20000300800 */
[----:B------:R-:W-:Y:S01]  /*3ba80*/  ISETP.LT.AND P4, PT, R5, UR6, !P3 ;  /* 0x0000000605007c0c */ /* 0x000fe2000df81270 */
[----:B------:R-:W-:Y:S01]  /*3ba90*/  VIADD R16, R7, 0x4 ;  /* 0x0000000407107836 */ /* 0x000fe20000000000 */
[----:B------:R-:W-:Y:S01]  /*3baa0*/  IADD3 R26, P5, R12, R23, RZ ;  /* 0x000000170c1a7210 */ /* 0x000fe20007fbe0ff */
[----:B------:R-:W-:Y:S01]  /*3bab0*/  ULDC UR6, c[0x0][0x228] ;  /* 0x00008a0000067ab9 */ /* 0x000fe20000000800 */
[----:B------:R-:W-:Y:S01]  /*3bac0*/  ISETP.LT.AND P3, PT, R15, UR8, !P3 ;  /* 0x000000080f007c0c */ /* 0x000fe2000df61270 */
[----:B------:R-:W-:Y:S01]  /*3bad0*/  ULDC UR8, c[0x0][0x228] ;  /* 0x00008a0000087ab9 */ /* 0x000fe20000000800 */
[----:B------:R-:W-:Y:S01]  /*3bae0*/  ISETP.GE.AND P2, PT, R16, UR4, PT ;  /* 0x0000000410007c0c */ /* 0x000fe2000bf46270 */
[----:B------:R-:W-:Y:S01]  /*3baf0*/  IMAD.X R27, R25, 0x1, R20, P5 ;  /* 0x00000001191b7824 */ /* 0x000fe200028e0614 */
[C---:B------:R-:W-:Y:S01]  /*3bb00*/  PRMT R19, R13.reuse, 0x7772, RZ ;  /* 0x000077720d137816 */ /* 0x040fe200000000ff */
[----:B------:R-:W-:Y:S01]  /*3bb10*/  ULDC UR4, c[0x0][0x248] ;  /* 0x0000920000047ab9 */ /* 0x000fe20000000800 */
[C---:B------:R-:W-:Y:S01]  /*3bb20*/  IADD3 R16, P5, R12.reuse, R22, RZ ;  /* 0x000000160c107210 */ /* 0x040fe20007fbe0ff */
[----:B------:R-:W-:Y:S01]  /*3bb30*/  VIADD R29, R12, UR4 ;  /* 0x000000040c1d7c36 */ /* 0x000fe20008000000 */
[----:B------:R-:W-:Y:S01]  /*3bb40*/  PRMT R13, R13, 0x7773, RZ ;  /* 0x000077730d0d7816 */ /* 0x000fe200000000ff */
[----:B------:R0:W-:Y:S01]  /*3bb50*/  @P4 STG.E.U8 desc[UR32][R26.64], R19 ;  /* 0x000000131a004986 */ /* 0x0001e2000c101120 */
[----:B------:R-:W-:Y:S01]  /*3bb60*/  ISETP.LT.AND P4, PT, R6, UR6, !P2 ;  /* 0x0000000606007c0c */ /* 0x000fe2000d781270 */
[----:B------:R-:W-:Y:S01]  /*3bb70*/  IMAD.X R17, R25, 0x1, R3, P5 ;  /* 0x0000000119117824 */ /* 0x000fe200028e0603 */
[----:B------:R-:W-:Y:S01]  /*3bb80*/  SHF.R.S32.HI R28, RZ, 0x1f, R29 ;  /* 0x0000001fff1c7819 */ /* 0x000fe2000001141d */
[----:B------:R-:W-:Y:S01]  /*3bb90*/  ULDC UR4, c[0x0][0x22c] ;  /* 0x00008b0000047ab9 */ /* 0x000fe20000000800 */
[----:B------:R-:W-:-:S02]  /*3bba0*/  ULDC UR6, c[0x0][0x22c] ;  /* 0x00008b0000067ab9 */ /* 0x000fc40000000800 */
[----:B------:R1:W-:Y:S01]  /*3bbb0*/  @P3 STG.E.U8 desc[UR32][R16.64], R13 ;  /* 0x0000000d10003986 */ /* 0x0003e2000c101120 */
[----:B------:R-:W-:Y:S01]  /*3bbc0*/  ISETP.LT.AND P3, PT, R4, UR8, !P2 ;  /* 0x0000000804007c0c */ /* 0x000fe2000d761270 */
[----:B------:R-:W-:Y:S01]  /*3bbd0*/  ULDC UR8, c[0x0][0x228] ;  /* 0x00008a0000087ab9 */ /* 0x000fe20000000800 */
[----:B0-----:R-:W-:-:S05]  /*3bbe0*/  IADD3 R26, P6, R29, R0, RZ ;  /* 0x000000001d1a7210 */ /* 0x001fca0007fde0ff */
[C---:B------:R-:W-:Y:S01]  /*3bbf0*/  IMAD.X R27, R28.reuse, 0x1, R2, P6 ;  /* 0x000000011c1b7824 */ /* 0x040fe200030e0602 */
[----:B-1----:R-:W-:Y:S02]  /*3bc00*/  IADD3 R16, P1, R29, R21, RZ ;  /* 0x000000151d107210 */ /* 0x002fe40007f3e0ff */
[----:B------:R-:W-:Y:S01]  /*3bc10*/  ISETP.LT.AND P5, PT, R5, UR10, !P2 ;  /* 0x0000000a05007c0c */ /* 0x000fe2000d7a1270 */
[----:B------:R-:W-:Y:S01]  /*3bc20*/  VIADD R13, R7, 0x5 ;  /* 0x00000005070d7836 */ /* 0x000fe20000000000 */
[----:B------:R-:W-:Y:S01]  /*3bc30*/  IADD3 R12, P6, R29, R23, RZ ;  /* 0x000000171d0c7210 */ /* 0x000fe20007fde0ff */
[C---:B------:R-:W-:Y:S01]  /*3bc40*/  IMAD.X R17, R28.reuse, 0x1, R24, P1 ;  /* 0x000000011c117824 */ /* 0x040fe200008e0618 */
[----:B------:R-:W-:Y:S02]  /*3bc50*/  ULDC UR10, c[0x0][0x228] ;  /* 0x00008a00000a7ab9 */ /* 0x000fe40000000800 */
[----:B------:R-:W-:Y:S01]  /*3bc60*/  ISETP.GE.AND P1, PT, R13, UR4, PT ;  /* 0x000000040d007c0c */ /* 0x000fe2000bf26270 */
[----:B------:R-:W-:Y:S01]  /*3bc70*/  IMAD.X R13, R28, 0x1, R20, P6 ;  /* 0x000000011c0d7824 */ /* 0x000fe200030e0614 */
[----:B------:R-:W-:Y:S01]  /*3bc80*/  ULDC UR4, c[0x0][0x248] ;  /* 0x0000920000047ab9 */ /* 0x000fe20000000800 */
[----:B--2---:R-:W-:-:S05]  /*3bc90*/  PRMT R25, R18, 0x7770, RZ ;  /* 0x0000777012197816 */ /* 0x004fca00000000ff */
[----:B------:R0:W-:Y:S01]  /*3bca0*/  @P4 STG.E.U8 desc[UR32][R26.64], R25 ;  /* 0x000000191a004986 */ /* 0x0001e2000c101120 */
[C---:B------:R-:W-:Y:S02]  /*3bcb0*/  PRMT R19, R18.reuse, 0x7772, RZ ;  /* 0x0000777212137816 */ /* 0x040fe400000000ff */
[----:B0-----:R-:W-:-:S05]  /*3bcc0*/  PRMT R27, R18, 0x7771, RZ ;  /* 0x00007771121b7816 */ /* 0x001fca00000000ff */
[----:B------:R0:W-:Y:S01]  /*3bcd0*/  @P3 STG.E.U8 desc[UR32][R16.64], R27 ;  /* 0x0000001b10003986 */ /* 0x0001e2000c101120 */
[----:B------:R-:W-:Y:S01]  /*3bce0*/  ISETP.LT.AND P3, PT, R15, UR8, !P2 ;  /* 0x000000080f007c0c */ /* 0x000fe2000d761270 */
[C---:B------:R-:W-:Y:S01]  /*3bcf0*/  VIADD R25, R29.reuse, UR4 ;  /* 0x000000041d197c36 */ /* 0x040fe20008000000 */
[----:B------:R-:W-:Y:S01]  /*3bd00*/  IADD3 R26, P6, R29, R22, RZ ;  /* 0x000000161d1a7210 */ /* 0x000fe20007fde0ff */
[----:B------:R1:W-:Y:S01]  /*3bd10*/  @P5 STG.E.U8 desc[UR32][R12.64], R19 ;  /* 0x000000130c005986 */ /* 0x0003e2000c101120 */
[----:B------:R-:W-:Y:S01]  /*3bd20*/  ISETP.LT.AND P4, PT, R6, UR10, !P1 ;  /* 0x0000000a06007c0c */ /* 0x000fe2000cf81270 */
[----:B------:R-:W-:Y:S01]  /*3bd30*/  ULDC UR8, c[0x0][0x228] ;  /* 0x00008a0000087ab9 */ /* 0x000fe20000000800 */
[----:B------:R-:W-:Y:S01]  /*3bd40*/  ULDC UR4, c[0x0][0x248] ;  /* 0x0000920000047ab9 */ /* 0x000fe20000000800 */
[----:B0-----:R-:W-:Y:S01]  /*3bd50*/  IMAD.X R27, R28, 0x1, R3, P6 ;  /* 0x000000011c1b7824 */ /* 0x001fe200030e0603 */
[----:B-1----:R-:W-:Y:S02]  /*3bd60*/  PRMT R19, R18, 0x7773, RZ ;  /* 0x0000777312137816 */ /* 0x002fe400000000ff */
[----:B------:R-:W-:-:S02]  /*3bd70*/  SHF.R.S32.HI R29, RZ, 0x1f, R25 ;  /* 0x0000001fff1d7819 */ /* 0x000fc40000011419 */
[----:B------:R-:W-:Y:S01]  /*3bd80*/  IADD3 R16, P2, R25, R0, RZ ;  /* 0x0000000019107210 */ /* 0x000fe20007f5e0ff */
[----:B------:R0:W-:Y:S01]  /*3bd90*/  @P3 STG.E.U8 desc[UR32][R26.64], R19 ;  /* 0x000000131a003986 */ /* 0x0001e2000c101120 */
[----:B------:R-:W-:Y:S01]  /*3bda0*/  ISETP.LT.AND P5, PT, R4, UR12, !P1 ;  /* 0x0000000c04007c0c */ /* 0x000fe2000cfa1270 */
[----:B------:R-:W-:Y:S01]  /*3bdb0*/  VIADD R13, R7, 0x6 ;  /* 0x00000006070d7836 */ /* 0x000fe20000000000 */
[----:B------:R-:W-:Y:S01]  /*3bdc0*/  PRMT R18, R14, 0x7770, RZ ;  /* 0x000077700e127816 */ /* 0x000fe200000000ff */
[----:B------:R-:W-:Y:S01]  /*3bdd0*/  IMAD.X R17, R29, 0x1, R2, P2 ;  /* 0x000000011d117824 */ /* 0x000fe200010e0602 */
[----:B------:R-:W-:Y:S01]  /*3bde0*/  IADD3 R12, P6, R25, R21, RZ ;  /* 0x00000015190c7210 */ /* 0x000fe20007fde0ff */
[----:B------:R-:W-:Y:S01]  /*3bdf0*/  ULDC UR10, c[0x0][0x228] ;  /* 0x00008a00000a7ab9 */ /* 0x000fe20000000800 */
[----:B0-----:R-:W2:Y:S01]  /*3be00*/  LDL.LU R19, [R1+0x1474] ;  /* 0x0014740001137983 */ /* 0x001ea20000300800 */
[----:B------:R-:W-:Y:S01]  /*3be10*/  ISETP.GE.AND P2, PT, R13, UR6, PT ;  /* 0x000000060d007c0c */ /* 0x000fe2000bf46270 */
[----:B------:R-:W-:-:S02]  /*3be20*/  ULDC UR12, c[0x0][0x228] ;  /* 0x00008a00000c7ab9 */ /* 0x000fc40000000800 */
[----:B------:R0:W-:Y:S01]  /*3be30*/  @P4 STG.E.U8 desc[UR32][R16.64], R18 ;  /* 0x0000001210004986 */ /* 0x0001e2000c101120 */
[----:B------:R-:W-:Y:S01]  /*3be40*/  ISETP.LT.AND P4, PT, R5, UR8, !P1 ;  /* 0x0000000805007c0c */ /* 0x000fe2000cf81270 */
[----:B------:R-:W-:Y:S01]  /*3be50*/  IMAD.X R13, R29, 0x1, R24, P6 ;  /* 0x000000011d0d7824 */ /* 0x000fe200030e0618 */
[----:B------:R-:W-:Y:S01]  /*3be60*/  PRMT R28, R14, 0x7771, RZ ;  /* 0x000077710e1c7816 */ /* 0x000fe200000000ff */
[----:B------:R-:W-:Y:S01]  /*3be70*/  ULDC UR6, c[0x0][0x22c] ;  /* 0x00008b0000067ab9 */ /* 0x000fe20000000800 */
[----:B------:R-:W-:Y:S01]  /*3be80*/  ISETP.LT.AND P3, PT, R15, UR10, !P1 ;  /* 0x0000000a0f007c0c */ /* 0x000fe2000cf61270 */
[----:B------:R-:W-:Y:S01]  /*3be90*/  ULDC UR8, c[0x0][0x228] ;  /* 0x00008a0000087ab9 */ /* 0x000fe20000000800 */
[C---:B------:R-:W-:Y:S01]  /*3bea0*/  IADD3 R26, P1, R25.reuse, R23, RZ ;  /* 0x00000017191a7210 */ /* 0x040fe20007f3e0ff */
[----:B------:R1:W-:Y:S01]  /*3beb0*/  @P5 STG.E.U8 desc[UR32][R12.64], R28 ;  /* 0x0000001c0c005986 */ /* 0x0003e2000c101120 */
[----:B------:R-:W-:Y:S01]  /*3bec0*/  ULDC UR10, c[0x0][0x228] ;  /* 0x00008a00000a7ab9 */ /* 0x000fe20000000800 */
[----:B0-----:R-:W-:-:S02]  /*3bed0*/  IADD3 R16, P6, R25, R22, RZ ;  /* 0x0000001619107210 */ /* 0x001fc40007fde0ff */
[----:B------:R-:W-:Y:S02]  /*3bee0*/  IMAD.X R27, R29, 0x1, R20, P1 ;  /* 0x000000011d1b7824 */ /* 0x000fe400008e0614 */
[----:B------:R-:W-:Y:S01]  /*3bef0*/  VIADD R18, R25, UR4 ;  /* 0x0000000419127c36 */ /* 0x000fe20008000000 */
[----:B------:R-:W-:Y:S01]  /*3bf00*/  ULDC UR4, c[0x0][0x228] ;  /* 0x00008a0000047ab9 */ /* 0x000fe20000000800 */
[----:B------:R-:W-:Y:S02]  /*3bf10*/  IMAD.X R17, R29, 0x1, R3, P6 ;  /* 0x000000011d117824 */ /* 0x000fe400030e0603 */
[----:B-1----:R-:W-:Y:S01]  /*3bf20*/  VIADD R12, R7, 0x7 ;  /* 0x00000007070c7836 */ /* 0x002fe20000000000 */
[C---:B------:R-:W-:Y:S02]  /*3bf30*/  PRMT R28, R14.reuse, 0x7772, RZ ;  /* 0x000077720e1c7816 */ /* 0x040fe400000000ff */
[----:B------:R-:W-:Y:S02]  /*3bf40*/  PRMT R14, R14, 0x7773, RZ ;  /* 0x000077730e0e7816 */ /* 0x000fe400000000ff */
[----:B------:R-:W-:Y:S01]  /*3bf50*/  ISETP.GE.AND P1, PT, R12, UR6, PT ;  /* 0x000000060c007c0c */ /* 0x000fe2000bf26270 */
[----:B------:R-:W-:Y:S01]  /*3bf60*/  @P4 STG.E.U8 desc[UR32][R26.64], R28 ;  /* 0x0000001c1a004986 */ /* 0x000fe2000c101120 */
[----:B------:R-:W-:Y:S01]  /*3bf70*/  ULDC UR6, c[0x0][0x228] ;  /* 0x00008a0000067ab9 */ /* 0x000fe20000000800 */
[----:B------:R-:W-:Y:S01]  /*3bf80*/  ISETP.LT.AND P4, PT, R4, UR4, !P2 ;  /* 0x0000000404007c0c */ /* 0x000fe2000d781270 */
[----:B------:R-:W-:Y:S01]  /*3bf90*/  ULDC UR4, c[0x0][0x228] ;  /* 0x00008a0000047ab9 */ /* 0x000fe20000000800 */
[----:B------:R0:W-:Y:S01]  /*3bfa0*/  @P3 STG.E.U8 desc[UR32][R16.64], R14 ;  /* 0x0000000e10003986 */ /* 0x0001e2000c101120 */
[----:B------:R-:W-:Y:S01]  /*3bfb0*/  ISETP.LT.AND P5, PT, R6, UR12, !P2 ;  /* 0x0000000c06007c0c */ /* 0x000fe2000d7a1270 */
[----:B------:R-:W-:Y:S01]  /*3bfc0*/  ULDC UR12, c[0x0][0x228] ;  /* 0x00008a00000c7ab9 */ /* 0x000fe20000000800 */
[----:B------:R-:W-:Y:S01]  /*3bfd0*/  ISETP.LT.AND P3, PT, R5, UR6, !P2 ;  /* 0x0000000605007c0c */ /* 0x000fe2000d761270 */
[----:B------:R-:W-:Y:S01]  /*3bfe0*/  ULDC UR6, c[0x0][0x228] ;  /* 0x00008a0000067ab9 */ /* 0x000fe20000000800 */
[----:B------:R-:W-:Y:S01]  /*3bff0*/  ISETP.LT.AND P2, PT, R15, UR4, !P2 ;  /* 0x000000040f007c0c */ /* 0x000fe2000d741270 */
[----:B------:R-:W-:Y:S01]  /*3c000*/  ULDC UR4, c[0x0][0x248] ;  /* 0x0000920000047ab9 */ /* 0x000fe20000000800 */
[----:B------:R-:W3:Y:S01]  /*3c010*/  LDL.LU R15, [R1+0x1470] ;  /* 0x00147000010f7983 */ /* 0x000ee20000300800 */
[----:B------:R-:W-:-:S02]  /*3c020*/  SHF.R.S32.HI R25, RZ, 0x1f, R18 ;  /* 0x0000001fff197819 */ /* 0x000fc40000011412 */
[----:B------:R-:W-:-:S05]  /*3c030*/  IADD3 R12, P6, R18, R0, RZ ;  /* 0x00000000120c7210 */ /* 0x000fca0007fde0ff */
[----:B------:R-:W-:Y:S01]  /*3c040*/  IMAD.X R13, R25, 0x1, R2, P6 ;  /* 0x00000001190d7824 */ /* 0x000fe200030e0602 */
[----:B0-----:R-:W-:-:S05]  /*3c050*/  IADD3 R16, P6, R18, R23, RZ ;  /* 0x0000001712107210 */ /* 0x001fca0007fde0ff */
[----:B------:R-:W-:Y:S01]  /*3c060*/  IMAD.X R17, R25, 0x1, R20, P6 ;  /* 0x0000000119117824 */ /* 0x000fe200030e0614 */
[----:B--2---:R-:W-:-:S05]  /*3c070*/  PRMT R29, R19, 0x7770, RZ ;  /* 0x00007770131d7816 */ /* 0x004fca00000000ff */
[----:B------:R0:W-:Y:S01]  /*3c080*/  @P5 STG.E.U8 desc[UR32][R12.64], R29 ;  /* 0x0000001d0c005986 */ /* 0x0001e2000c101120 */
[----:B------:R-:W-:-:S05]  /*3c090*/  IADD3 R26, P5, R18, R21, RZ ;  /* 0x00000015121a7210 */ /* 0x000fca0007fbe0ff */
[----:B------:R-:W-:Y:S01]  /*3c0a0*/  IMAD.X R27, R25, 0x1, R24, P5 ;  /* 0x00000001191b7824 */ /* 0x000fe200028e0618 */
[C---:B------:R-:W-:Y:S02]  /*3c0b0*/  PRMT R28, R19.reuse, 0x7771, RZ ;  /* 0x00007771131c7816 */ /* 0x040fe400000000ff */
[----:B0-----:R-:W-:Y:S02]  /*3c0c0*/  IADD3 R12, P5, R18, R22, RZ ;  /* 0x00000016120c7210 */ /* 0x001fe40007fbe0ff */
[----:B------:R-:W-:-:S03]  /*3c0d0*/  PRMT R14, R19, 0x7772, RZ ;  /* 0x00007772130e7816 */ /* 0x000fc600000000ff */
[----:B------:R-:W-:Y:S02]  /*3c0e0*/  IMAD.X R13, R25, 0x1, R3, P5 ;  /* 0x00000001190d7824 */ /* 0x000fe400028e0603 */
[----:B------:R-:W-:Y:S01]  /*3c0f0*/  VIADD R25, R18, UR4 ;  /* 0x0000000412197c36 */ /* 0x000fe20008000000 */
[----:B------:R-:W-:Y:S01]  /*3c100*/  PRMT R29, R19, 0x7773, RZ ;  /* 0x00007773131d7816 */ /* 0x000fe200000000ff */
[----:B------:R-:W-:Y:S01]  /*3c110*/  @P4 STG.E.U8 desc[UR32][R26.64], R28 ;  /* 0x0000001c1a004986 */ /* 0x000fe2000c101120 */
[----:B------:R-:W-:Y:S01]  /*3c120*/  ISETP.LT.AND P4, PT, R6, UR6, !P1 ;  /* 0x0000000606007c0c */ /* 0x000fe2000cf81270 */
[----:B------:R-:W-:Y:S01]  /*3c130*/  ULDC UR4, c[0x0][0x22c] ;  /* 0x00008b0000047ab9 */ /* 0x000fe20000000800 */
[----:B------:R-:W-:Y:S01]  /*3c140*/  IADD3 R18, P6, R25, R0, RZ ;  /* 0x0000000019127210 */ /* 0x000fe20007fde0ff */
[----:B------:R0:W-:Y:S01]  /*3c150*/  @P3 STG.E.U8 desc[UR32][R16.64], R14 ;  /* 0x0000000e10003986 */ /* 0x0001e2000c101120 */
[----:B------:R-:W-:Y:S01]  /*3c160*/  ISETP.LT.AND P3, PT, R4, UR8, !P1 ;  /* 0x0000000804007c0c */ /* 0x000fe2000cf61270 */
[----:B------:R-:W-:Y:S01]  /*3c170*/  ULDC UR8, c[0x0][0x228] ;  /* 0x00008a0000087ab9 */ /* 0x000fe20000000800 */
[----:B------:R-:W-:Y:S01]  /*3c180*/  ISETP.LT.AND P5, PT, R5, UR10, !P1 ;  /* 0x0000000a05007c0c */ /* 0x000fe2000cfa1270 */
[----:B------:R1:W-:Y:S01]  /*3c190*/  @P2 STG.E.U8 desc[UR32][R12.64], R29 ;  /* 0x0000001d0c002986 */ /* 0x0003e2000c101120 */
[----:B------:R-:W-:Y:S01]  /*3c1a0*/  ULDC UR10, c[0x0][0x228] ;  /* 0x00008a00000a7ab9 */ /* 0x000fe20000000800 */
[----:B------:R-:W-:-:S02]  /*3c1b0*/  ULDC UR6, c[0x0][0x22c] ;  /* 0x00008b0000067ab9 */ /* 0x000fc40000000800 */
[----:B------:R-:W2:Y:S01]  /*3c1c0*/  LDL.LU R5, [R1] ;  /* 0x0000000001057983 */ /* 0x000ea20000300800 */
[----:B0-----:R-:W-:Y:S02]  /*3c1d0*/  SHF.R.S32.HI R14, RZ, 0x1f, R25 ;  /* 0x0000001fff0e7819 */ /* 0x001fe40000011419 */
[----:B------:R-:W-:Y:S01]  /*3c1e0*/  IADD3 R16, P2, R25, R21, RZ ;  /* 0x0000001519107210 */ /* 0x000fe20007f5e0ff */
[----:B-1----:R-:W-:Y:S02]  /*3c1f0*/  VIADD R13, R7, 0x8 ;  /* 0x00000008070d7836 */ /* 0x002fe40000000000 */
[C---:B------:R-:W-:Y:S01]  /*3c200*/  IMAD.X R19, R14.reuse, 0x1, R2, P6 ;  /* 0x000000010e137824 */ /* 0x040fe200030e0602 */
[----:B------:R-:W-:Y:S01]  /*3c210*/  IADD3 R12, P6, R25, R23, RZ ;  /* 0x00000017190c7210 */ /* 0x000fe20007fde0ff */
[C---:B------:R-:W-:Y:S01]  /*3c220*/  IMAD.X R17, R14.reuse, 0x1, R24, P2 ;  /* 0x000000010e117824 */ /* 0x040fe200010e0618 */
[----:B---3--:R-:W-:Y:S02]  /*3c230*/  PRMT R26, R15, 0x7770, RZ ;  /* 0x000077700f1a7816 */ /* 0x008fe400000000ff */
[----:B------:R-:W-:Y:S01]  /*3c240*/  ISETP.GE.AND P2, PT, R13, UR4, PT ;  /* 0x000000040d007c0c */ /* 0x000fe2000bf46270 */
[----:B------:R-:W-:Y:S01]  /*3c250*/  IMAD.X R13, R14, 0x1, R20, P6 ;  /* 0x000000010e0d7824 */ /* 0x000fe200030e0614 */
[----:B------:R-:W-:-:S02]  /*3c260*/  PRMT R27, R15, 0x7771, RZ ;  /* 0x000077710f1b7816 */ /* 0x000fc400000000ff */
[----:B------:R-:W-:Y:S01]  /*3c270*/  PRMT R28, R15, 0x7772, RZ ;  /* 0x000077720f1c7816 */ /* 0x000fe200000000ff */
[----:B------:R-:W-:Y:S01]  /*3c280*/  @P4 STG.E.U8 desc[UR32][R18.64], R26 ;  /* 0x0000001a12004986 */ /* 0x000fe2000c101120 */
[----:B------:R-:W-:-:S03]  /*3c290*/  ULDC UR4, c[0x0][0x248] ;  /* 0x0000920000047ab9 */ /* 0x000fc60000000800 */
[----:B------:R-:W-:Y:S04]  /*3c2a0*/  @P3 STG.E.U8 desc[UR32][R16.64], R27 ;  /* 0x0000001b10003986 */ /* 0x000fe8000c101120 */
[----:B------:R0:W-:Y:S04]  /*3c2b0*/  @P5 STG.E.U8 desc[UR32][R12.64], R28 ;  /* 0x0000001c0c005986 */ /* 0x0001e8000c101120 */
[----:B0-----:R-:W3:Y:S01]  /*3c2c0*/  LDL.LU R28, [R1+0x1430] ;  /* 0x00143000011c7983 */ /* 0x001ee20000300800 */
[----:B------:R-:W-:Y:S02]  /*3c2d0*/  IADD3 R18, P6, R25, R22, RZ ;  /* 0x0000001619127210 */ /* 0x000fe40007fde0ff */
[----:B------:R-:W-:-:S03]  /*3c2e0*/  PRMT R27, R15, 0x7773, RZ ;  /* 0x000077730f1b7816 */ /* 0x000fc600000000ff */
[----:B------:R-:W-:Y:S01]  /*3c2f0*/  IMAD.X R19, R14, 0x1, R3, P6 ;  /* 0x000000010e137824 */ /* 0x000fe200030e0603 */
[----:B---3--:R-:W-:Y:S01]  /*3c300*/  ISETP.LT.AND P3, PT, R28, UR8, !P1 ;  /* 0x000000081c007c0c */ /* 0x008fe2000cf61270 */
[----:B------:R-:W-:Y:S01]  /*3c310*/  VIADD R26, R25, UR4 ;  /* 0x00000004191a7c36 */ /* 0x000fe20008000000 */
[----:B------:R-:W-:Y:S01]  /*3c320*/  ISETP.LT.AND P4, PT, R6, UR10, !P2 ;  /* 0x0000000a06007c0c */ /* 0x000fe2000d781270 */
[----:B------:R-:W-:Y:S01]  /*3c330*/  VIADD R13, R7, 0x9 ;  /* 0x00000009070d7836 */ /* 0x000fe20000000000 */
[----:B------:R-:W-:Y:S01]  /*3c340*/  ISETP.LT.AND P5, PT, R4, UR12, !P2 ;  /* 0x0000000c04007c0c */ /* 0x000fe2000d7a1270 */
[----:B------:R-:W-:Y:S01]  /*3c350*/  ULDC UR4, c[0x0][0x248] ;  /* 0x0000920000047ab9 */ /* 0x000fe20000000800 */
[----:B------:R-:W-:Y:S01]  /*3c360*/  PRMT R14, R8, 0x7770, RZ ;  /* 0x00007770080e7816 */ /* 0x000fe200000000ff */
[----:B------:R-:W-:-:S06]  /*3c370*/  ULDC UR8, c[0x0][0x228] ;  /* 0x00008a0000087ab9 */ /* 0x000fcc0000000800 */
[----:B------:R0:W-:Y:S01]  /*3c380*/  @P3 STG.E.U8 desc[UR32][R18.64], R27 ;  /* 0x0000001b12003986 */ /* 0x0001e2000c101120 */
[----:B------:R-:W-:Y:S01]  /*3c390*/  SHF.R.S32.HI R25, RZ, 0x1f, R26 ;  /* 0x0000001fff197819 */ /* 0x000fe2000001141a */
[----:B------:R-:W-:Y:S01]  /*3c3a0*/  ULDC UR10, c[0x0][0x228] ;  /* 0x00008a00000a7ab9 */ /* 0x000fe20000000800 */
[C---:B------:R-:W-:Y:S01]  /*3c3b0*/  IADD3 R16, P1, R26.reuse, R0, RZ ;  /* 0x000000001a107210 */ /* 0x040fe20007f3e0ff */
[----:B------:R-:W-:Y:S01]  /*3c3c0*/  ULDC UR12, c[0x0][0x228] ;  /* 0x00008a00000c7ab9 */ /* 0x000fe20000000800 */
[----:B0-----:R-:W3:Y:S03]  /*3c3d0*/  LDL.LU R27, [R1+0x1434] ;  /* 0x00143400011b7983 */ /* 0x001ee60000300800 */
[----:B------:R-:W-:Y:S01]  /*3c3e0*/  IMAD.X R17, R25, 0x1, R2, P1 ;  /* 0x0000000119117824 */ /* 0x000fe200008e0602 */
[----:B------:R-:W-:Y:S02]  /*3c3f0*/  IADD3 R12, P6, R26, R21, RZ ;  /* 0x000000151a0c7210 */ /* 0x000fe40007fde0ff */
[----:B------:R-:W-:Y:S01]  /*3c400*/  ISETP.GE.AND P1, PT, R13, UR6, PT ;  /* 0x000000060d007c0c */ /* 0x000fe2000bf26270 */
[----:B------:R-:W-:Y:S01]  /*3c410*/  ULDC UR6, c[0x0][0x228] ;  /* 0x00008a0000067ab9 */ /* 0x000fe20000000800 */
[----:B------:R-:W-:Y:S01]  /*3c420*/  PRMT R15, R8, 0x7771, RZ ;  /* 0x00007771080f7816 */ /* 0x000fe200000000ff */
[----:B------:R-:W-:Y:S01]  /*3c430*/  IMAD.X R13, R25, 0x1, R24, P6 ;  /* 0x00000001190d7824 */ /* 0x000fe200030e0618 */
[----:B------:R0:W-:Y:S01]  /*3c440*/  @P4 STG.E.U8 desc[UR32][R16.64], R14 ;  /* 0x0000000e10004986 */ /* 0x0001e2000c101120 */
[----:B------:R-:W-:Y:S01]  /*3c450*/  VIADD R18, R26, UR4 ;  /* 0x000000041a127c36 */ /* 0x000fe20008000000 */
[----:B------:R-:W-:Y:S01]  /*3c460*/  ISETP.LT.AND P4, PT, R6, UR8, !P1 ;  /* 0x0000000806007c0c */ /* 0x000fe2000cf81270 */
[----:B------:R-:W-:Y:S01]  /*3c470*/  ULDC UR8, c[0x0][0x228] ;  /* 0x00008a0000087ab9 */ /* 0x000fe20000000800 */
[----:B------:R1:W-:Y:S01]  /*3c480*/  @P5 STG.E.U8 desc[UR32][R12.64], R15 ;  /* 0x0000000f0c005986 */ /* 0x0003e2000c101120 */
[----:B------:R-:W-:Y:S01]  /*3c490*/  ULDC UR4, c[0x0][0x22c] ;  /* 0x00008b0000047ab9 */ /* 0x000fe20000000800 */
[----:B------:R-:W-:-:S02]  /*3c4a0*/  SHF.R.S32.HI R19, RZ, 0x1f, R18 ;  /* 0x0000001fff137819 */ /* 0x000fc40000011412 */
[C---:B0-----:R-:W-:Y:S02]  /*3c4b0*/  IADD3 R16, P6, R26.reuse, R23, RZ ;  /* 0x000000171a107210 */ /* 0x041fe40007fde0ff */
[----:B-1----:R-:W-:-:S03]  /*3c4c0*/  IADD3 R12, P5, R26, R22, RZ ;  /* 0x000000161a0c7210 */ /* 0x002fc60007fbe0ff */
[C---:B------:R-:W-:Y:S01]  /*3c4d0*/  IMAD.X R17, R25.reuse, 0x1, R20, P6 ;  /* 0x0000000119117824 */ /* 0x040fe200030e0614 */
[----:B------:R-:W-:Y:S02]  /*3c4e0*/  PRMT R15, R8, 0x7772, RZ ;  /* 0x00007772080f7816 */ /* 0x000fe400000000ff */
[----:B------:R-:W-:Y:S01]  /*3c4f0*/  IADD3 R14, P6, R18, R0, RZ ;  /* 0x00000000120e7210 */ /* 0x000fe20007fde0ff */
[----:B------:R-:W-:Y:S01]  /*3c500*/  IMAD.X R13, R25, 0x1, R3, P5 ;  /* 0x00000001190d7824 */ /* 0x000fe200028e0603 */
[----:B------:R-:W-:Y:S02]  /*3c510*/  PRMT R8, R8, 0x7773, RZ ;  /* 0x0000777308087816 */ /* 0x000fe400000000ff */
[----:B--2---:R-:W-:Y:S02]  /*3c520*/  PRMT R25, R5, 0x7773, RZ ;  /* 0x0000777305197816 */ /* 0x004fe400000000ff */
[----:B------:R-:W-:Y:S02]  /*3c530*/  PRMT R26, R9, 0x7772, RZ ;  /* 0x00007772091a7816 */ /* 0x000fe400000000ff */
[----:B---3--:R-:W-:Y:S01]  /*3c540*/  ISETP.LT.AND P3, PT, R27, UR6, !P2 ;  /* 0x000000061b007c0c */ /* 0x008fe2000d761270 */
[----:B------:R-:W-:-:S02]  /*3c550*/  ULDC UR6, c[0x0][0x228] ;  /* 0x00008a0000067ab9 */ /* 0x000fc40000000800 */
[----:B------:R-:W-:Y:S01]  /*3c560*/  ISETP.LT.AND P2, PT, R28, UR6, !P2 ;  /* 0x000000061c007c0c */ /* 0x000fe2000d741270 */
[----:B------:R-:W-:-:S09]  /*3c570*/  ULDC UR6, c[0x0][0x228] ;  /* 0x00008a0000067ab9 */ /* 0x000fd20000000800 */
[----:B------:R0:W-:Y:S01]  /*3c580*/  @P3 STG.E.U8 desc[UR32][R16.64], R15 ;  /* 0x0000000f10003986 */ /* 0x0001e2000c101120 */
[----:B------:R-:W-:Y:S01]  /*3c590*/  ISETP.LT.AND P3, PT, R4, UR6, !P1 ;  /* 0x0000000604007c0c */ /* 0x000fe2000cf61270 */
[----:B------:R-:W-:Y:S02]  /*3c5a0*/  ULDC UR6, c[0x0][0x228] ;  /* 0x00008a0000067ab9 */ /* 0x000fe40000000800 */
[----:B------:R1:W-:Y:S01]  /*3c5b0*/  @P2 STG.E.U8 desc[UR32][R12.64], R8 ;  /* 0x000000080c002986 */ /* 0x0003e2000c101120 */
[----:B0-----:R-:W-:Y:S01]  /*3c5c0*/  IMAD.X R15, R19, 0x1, R2, P6 ;  /* 0x00000001130f7824 */ /* 0x001fe200030e0602 */
[----:B------:R-:W-:Y:S01]  /*3c5d0*/  PRMT R16, R5, 0x7770, RZ ;  /* 0x0000777005107816 */ /* 0x000fe200000000ff */
[----:B-1----:R-:W-:-:S04]  /*3c5e0*/  VIADD R8, R7, 0xa ;  /* 0x0000000a07087836 */ /* 0x002fc80000000000 */
[----:B------:R0:W-:Y:S01]  /*3c5f0*/  @P4 STG.E.U8 desc[UR32][R14.64], R16 ;  /* 0x000000100e004986 */ /* 0x0001e2000c101120 */
[----:B------:R-:W-:Y:S01]  /*3c600*/  ISETP.LT.AND P4, PT, R27, UR8, !P1 ;  /* 0x000000081b007c0c */ /* 0x000fe2000cf81270 */
[----:B------:R-:W-:Y:S01]  /*3c610*/  ULDC UR8, c[0x0][0x228] ;  /* 0x00008a0000087ab9 */ /* 0x000fe20000000800 */
[----:B------:R-:W-:Y:S02]  /*3c620*/  IADD3 R12, P5, R18, R23, RZ ;  /* 0x00000017120c7210 */ /* 0x000fe40007fbe0ff */
[----:B------:R-:W-:Y:S01]  /*3c630*/  ISETP.LT.AND P1, PT, R28, UR10, !P1 ;  /* 0x0000000a1c007c0c */ /* 0x000fe2000cf21270 */
[----:B------:R-:W-:Y:S01]  /*3c640*/  ULDC UR10, c[0x0][0x228] ;  /* 0x00008a00000a7ab9 */ /* 0x000fe20000000800 */
[C---:B0-----:R-:W-:Y:S02]  /*3c650*/  IADD3 R16, P2, R18.reuse, R21, RZ ;  /* 0x0000001512107210 */ /* 0x041fe40007f5e0ff */
[----:B------:R-:W-:Y:S01]  /*3c660*/  IADD3 R14, P6, R18, R22, RZ ;  /* 0x00000016120e7210 */ /* 0x000fe20007fde0ff */
[----:B------:R-:W-:-:S02]  /*3c670*/  IMAD.X R13, R19, 0x1, R20, P5 ;  /* 0x00000001130d7824 */ /* 0x000fc400028e0614 */
[C---:B------:R-:W-:Y:S01]  /*3c680*/  IMAD.X R17, R19.reuse, 0x1, R24, P2 ;  /* 0x0000000113117824 */ /* 0x040fe200010e0618 */
[----:B------:R-:W-:Y:S01]  /*3c690*/  ISETP.GE.AND P2, PT, R8, UR4, PT ;  /* 0x0000000408007c0c */ /* 0x000fe2000bf46270 */
[----:B------:R-:W-:Y:S01]  /*3c6a0*/  IMAD.X R15, R19, 0x1, R3, P6 ;  /* 0x00000001130f7824 */ /* 0x000fe200030e0603 */
[C---:B------:R-:W-:Y:S01]  /*3c6b0*/  PRMT R8, R5.reuse, 0x7771, RZ ;  /* 0x0000777105087816 */ /* 0x040fe200000000ff */
[----:B------:R-:W-:Y:S01]  /*3c6c0*/  ULDC UR4, c[0x0][0x248] ;  /* 0x0000920000047ab9 */ /* 0x000fe20000000800 */
[----:B------:R-:W-:Y:S02]  /*3c6d0*/  PRMT R19, R5, 0x7772, RZ ;  /* 0x0000777205137816 */ /* 0x000fe400000000ff */
[----:B------:R-:W-:Y:S01]  /*3c6e0*/  ISETP.LT.AND P5, PT, R27, UR10, !P2 ;  /* 0x0000000a1b007c0c */ /* 0x000fe2000d7a1270 */
[----:B------:R-:W-:Y:S01]  /*3c6f0*/  @P3 STG.E.U8 desc[UR32][R16.64], R8 ;  /* 0x0000000810003986 */ /* 0x000fe2000c101120 */
[----:B------:R-:W-:-:S03]  /*3c700*/  ULDC UR10, c[0x0][0x228] ;  /* 0x00008a00000a7ab9 */ /* 0x000fc60000000800 */
[----:B------:R0:W-:Y:S01]  /*3c710*/  @P4 STG.E.U8 desc[UR32][R12.64], R19 ;  /* 0x000000130c004986 */ /* 0x0001e2000c101120 */
[----:B------:R-:W-:Y:S01]  /*3c720*/  ISETP.LT.AND P4, PT, R6, UR6, !P2 ;  /* 0x0000000606007c0c */ /* 0x000fe2000d781270 */
[----:B------:R-:W-:Y:S02]  /*3c730*/  ULDC UR6, c[0x0][0x22c] ;  /* 0x00008b0000067ab9 */ /* 0x000fe40000000800 */
[----:B------:R1:W-:Y:S01]  /*3c740*/  @P1 STG.E.U8 desc[UR32][R14.64], R25 ;  /* 0x000000190e001986 */ /* 0x0003e2000c101120 */
[----:B------:R-:W-:Y:S01]  /*3c750*/  ISETP.LT.AND P1, PT, R4, UR8, !P2 ;  /* 0x0000000804007c0c */ /* 0x000fe2000d721270 */
[----:B------:R-:W-:Y:S02]  /*3c760*/  ULDC UR8, c[0x0][0x228] ;  /* 0x00008a0000087ab9 */ /* 0x000fe40000000800 */
[----:B------:R-:W2:Y:S01]  /*3c770*/  LDL.LU R5, [R1+0x4] ;  /* 0x0000040001057983 */ /* 0x000ea20000300800 */
[----:B0-----:R-:W-:Y:S01]  /*3c780*/  VIADD R19, R18, UR4 ;  /* 0x0000000412137c36 */ /* 0x001fe20008000000 */
[----:B------:R-:W-:-:S02]  /*3c790*/  ULDC UR4, c[0x0][0x22c] ;  /* 0x00008b0000047ab9 */ /* 0x000fc40000000800 */
[----:B------:R-:W3:Y:S02]  /*3c7a0*/  LDL.LU R4, [R1+0xc] ;  /* 0x00000c0001047983 */ /* 0x000ee40000300800 */
[----:B------:R-:W-:Y:S02]  /*3c7b0*/  SHF.R.S32.HI R8, RZ, 0x1f, R19 ;  /* 0x0000001fff087819 */ /* 0x000fe40000011413 */
[----:B------:R-:W-:Y:S01]  /*3c7c0*/  IADD3 R16, P6, R19, R0, RZ ;  /* 0x0000000013107210 */ /* 0x000fe20007fde0ff */
[----:B-1----:R-:W-:Y:S01]  /*3c7d0*/  VIADD R15, R7, 0xb ;  /* 0x0000000b070f7836 */ /* 0x002fe20000000000 */
[----:B------:R-:W-:-:S03]  /*3c7e0*/  IADD3 R12, P3, R19, R21, RZ ;  /* 0x00000015130c7210 */ /* 0x000fc60007f7e0ff */
[C---:B------:R-:W-:Y:S01]  /*3c7f0*/  IMAD.X R17, R8.reuse, 0x1, R2, P6 ;  /* 0x0000000108117824 */ /* 0x040fe200030e0602 */
[----:B------:R-:W-:Y:S01]  /*3c800*/  IADD3 R14, P6, R19, R23, RZ ;  /* 0x00000017130e7210 */ /* 0x000fe20007fde0ff */
[C---:B------:R-:W-:Y:S01]  /*3c810*/  IMAD.X R13, R8.reuse, 0x1, R24, P3 ;  /* 0x00000001080d7824 */ /* 0x040fe200018e0618 */
[----:B------:R-:W-:Y:S02]  /*3c820*/  PRMT R18, R9, 0x7770, RZ ;  /* 0x0000777009127816 */ /* 0x000fe400000000ff */
[----:B------:R-:W-:Y:S01]  /*3c830*/  ISETP.GE.AND P3, PT, R15, UR4, PT ;  /* 0x000000040f007c0c */ /* 0x000fe2000bf66270 */
[----:B------:R-:W-:Y:S01]  /*3c840*/  IMAD.X R15, R8, 0x1, R20, P6 ;  /* 0x00000001080f7824 */ /* 0x000fe200030e0614 */
[----:B------:R-:W-:Y:S01]  /*3c850*/  PRMT R25, R9, 0x7771, RZ ;  /* 0x0000777109197816 */ /* 0x000fe200000000ff */
[----:B------:R-:W-:Y:S01]  /*3c860*/  @P4 STG.E.U8 desc[UR32][R16.64], R18 ;  /* 0x0000001210004986 */ /* 0x000fe2000c101120 */
[----:B------:R-:W-:-:S03]  /*3c870*/  ULDC UR4, c[0x0][0x248] ;  /* 0x0000920000047ab9 */ /* 0x000fc60000000800 */
[----:B------:R-:W-:Y:S04]  /*3c880*/  @P1 STG.E.U8 desc[UR32][R12.64], R25 ;  /* 0x000000190c001986 */ /* 0x000fe8000c101120 */
[----:B------:R0:W-:Y:S04]  /*3c890*/  @P5 STG.E.U8 desc[UR32][R14.64], R26 ;  /* 0x0000001a0e005986 */ /* 0x0001e8000c101120 */
[----:B0-----:R-:W4:Y:S01]  /*3c8a0*/  LDL.LU R26, [R1+0x1438] ;  /* 0x00143800011a7983 */ /* 0x001f220000300800 */
[C---:B------:R-:W-:Y:S01]  /*3c8b0*/  VIADD R18, R19.reuse, UR4 ;  /* 0x0000000413127c36 */ /* 0x040fe20008000000 */
[----:B------:R-:W-:-:S02]  /*3c8c0*/  IADD3 R14, P6, R19, R22, RZ ;  /* 0x00000016130e7210 */ /* 0x000fc40007fde0ff */
[----:B------:R-:W-:Y:S01]  /*3c8d0*/  ISETP.LT.AND P2, PT, R28, UR8, !P2 ;  /* 0x000000081c007c0c */ /* 0x000fe2000d741270 */
[----:B------:R-:W-:Y:S01]  /*3c8e0*/  VIADD R17, R7, 0xc ;  /* 0x0000000c07117836 */ /* 0x000fe20000000000 */
[----:B------:R-:W-:Y:S01]  /*3c8f0*/  ISETP.LT.AND P4, PT, R6, UR10, !P3 ;  /* 0x0000000a06007c0c */ /* 0x000fe2000df81270 */
[----:B------:R-:W-:Y:S01]  /*3c900*/  ULDC UR4, c[0x0][0x248] ;  /* 0x0000920000047ab9 */ /* 0x000fe20000000800 */
[----:B------:R-:W-:Y:S02]  /*3c910*/  SHF.R.S32.HI R16, RZ, 0x1f, R18 ;  /* 0x0000001fff107819 */ /* 0x000fe40000011412 */
[----:B------:R-:W-:Y:S01]  /*3c920*/  IADD3 R12, P1, R18, R0, RZ ;  /* 0x00000000120c7210 */ /* 0x000fe20007f3e0ff */
[----:B------:R-:W-:Y:S01]  /*3c930*/  IMAD.X R15, R8, 0x1, R3, P6 ;  /* 0x00000001080f7824 */ /* 0x000fe200030e0603 */
[----:B------:R-:W-:Y:S01]  /*3c940*/  IADD3 R8, P6, R18, R21, RZ ;  /* 0x0000001512087210 */ /* 0x000fe20007fde0ff */
[----:B------:R-:W-:Y:S01]  /*3c950*/  ULDC UR8, c[0x0][0x228] ;  /* 0x00008a0000087ab9 */ /* 0x000fe20000000800 */
[----:B------:R-:W-:Y:S01]  /*3c960*/  ULDC UR10, c[0x0][0x228] ;  /* 0x00008a00000a7ab9 */ /* 0x000fe20000000800 */
[C---:B------:R-:W-:Y:S01]  /*3c970*/  IMAD.X R13, R16.reuse, 0x1, R2, P1 ;  /* 0x00000001100d7824 */ /* 0x040fe200008e0602 */
[----:B------:R-:W-:Y:S01]  /*3c980*/  ISETP.GE.AND P1, PT, R17, UR6, PT ;  /* 0x0000000611007c0c */ /* 0x000fe2000bf26270 */
[----:B------:R-:W-:Y:S01]  /*3c990*/  ULDC UR6, c[0x0][0x228] ;  /* 0x00008a0000067ab9 */ /* 0x000fe20000000800 */
[----:B------:R-:W-:Y:S01]  /*3c9a0*/  PRMT R17, R9, 0x7773, RZ ;  /* 0x0000777309117816 */ /* 0x000fe200000000ff */
[----:B------:R-:W-:-:S04]  /*3c9b0*/  IMAD.X R9, R16, 0x1, R24, P6 ;  /* 0x0000000110097824 */ /* 0x000fc800030e0618 */
[----:B------:R0:W-:Y:S01]  /*3c9c0*/  @P2 STG.E.U8 desc[UR32][R14.64], R17 ;  /* 0x000000110e002986 */ /* 0x0001e2000c101120 */
[C---:B--2---:R-:W-:Y:S02]  /*3c9d0*/  PRMT R19, R5.reuse, 0x7770, RZ ;  /* 0x0000777005137816 */ /* 0x044fe400000000ff */
[----:B------:R-:W-:-:S03]  /*3c9e0*/  PRMT R25, R5, 0x7771, RZ ;  /* 0x0000777105197816 */ /* 0x000fc600000000ff */
[----:B------:R1:W-:Y:S01]  /*3c9f0*/  @P4 STG.E.U8 desc[UR32][R12.64], R19 ;  /* 0x000000130c004986 */ /* 0x0003e2000c101120 */
[----:B0-----:R-:W-:Y:S02]  /*3ca00*/  PRMT R15, R5, 0x7772, RZ ;  /* 0x00007772050f7816 */ /* 0x001fe400000000ff */
[----:B----4-:R-:W-:Y:S01]  /*3ca10*/  ISETP.LT.AND P5, PT, R26, UR12, !P3 ;  /* 0x0000000c1a007c0c */ /* 0x010fe2000dfa1270 */
[----:B------:R-:W-:Y:S01]  /*3ca20*/  VIADD R17, R18, UR4 ;  /* 0x0000000412117c36 */ /* 0x000fe20008000000 */
[----:B------:R-:W-:Y:S01]  /*3ca30*/  ISETP.LT.AND P2, PT, R27, UR6, !P3 ;  /* 0x000000061b007c0c */ /* 0x000fe2000df41270 */
[----:B------:R-:W-:Y:S01]  /*3ca40*/  ULDC UR6, c[0x0][0x228] ;  /* 0x00008a0000067ab9 */ /* 0x000fe20000000800 */
[----:B------:R-:W-:Y:S01]  /*3ca50*/  ISETP.LT.AND P4, PT, R6, UR8, !P1 ;  /* 0x0000000806007c0c */ /* 0x000fe2000cf81270 */
[----:B------:R-:W-:Y:S01]  /*3ca60*/  ULDC UR8, c[0x0][0x228] ;  /* 0x00008a0000087ab9 */ /* 0x000fe20000000800 */
[----:B------:R-:W-:-:S07]  /*3ca70*/  ULDC UR12, c[0x0][0x228] ;  /* 0x00008a00000c7ab9 */ /* 0x000fce0000000800 */
[----:B------:R0:W-:Y:S01]  /*3ca80*/  @P5 STG.E.U8 desc[UR32][R8.64], R25 ;  /* 0x0000001908005986 */ /* 0x0001e2000c101120 */
[----:B-1----:R-:W-:Y:S01]  /*3ca90*/  IADD3 R12, P5, R18, R22, RZ ;  /* 0x00000016120c7210 */ /* 0x002fe20007fbe0ff */
[----:B------:R-:W-:-:S04]  /*3caa0*/  ULDC UR4, c[0x0][0x22c] ;  /* 0x00008b0000047ab9 */ /* 0x000fc80000000800 */
[----:B------:R-:W-:Y:S01]  /*3cab0*/  IMAD.X R13, R16, 0x1, R3, P5 ;  /* 0x00000001100d7824 */ /* 0x000fe200028e0603 */
[----:B0-----:R-:W-:-:S05]  /*3cac0*/  IADD3 R8, P6, R18, R23, RZ ;  /* 0x0000001712087210 */ /* 0x001fca0007fde0ff */
[----:B------:R-:W-:Y:S01]  /*3cad0*/  IMAD.X R9, R16, 0x1, R20, P6 ;  /* 0x0000000110097824 */ /* 0x000fe200030e0614 */
[----:B------:R-:W-:Y:S02]  /*3cae0*/  PRMT R16, R5, 0x7773, RZ ;  /* 0x0000777305107816 */ /* 0x000fe400000000ff */
[----:B------:R-:W2:Y:S01]  /*3caf0*/  LDL.LU R5, [R1+0x8] ;  /* 0x0000080001057983 */ /* 0x000ea20000300800 */
[----:B------:R-:W-:Y:S01]  /*3cb00*/  ISETP.LT.AND P3, PT, R28, UR6, !P3 ;  /* 0x000000061c007c0c */ /* 0x000fe2000df61270 */
[----:B------:R-:W-:Y:S01]  /*3cb10*/  ULDC UR6, c[0x0][0x228] ;  /* 0x00008a0000067ab9 */ /* 0x000fe20000000800 */
[----:B------:R-:W-:Y:S02]  /*3cb20*/  SHF.R.S32.HI R18, RZ, 0x1f, R17 ;  /* 0x0000001fff127819 */ /* 0x000fe40000011411 */
[----:B------:R-:W-:Y:S01]  /*3cb30*/  IADD3 R14, P6, R17, R0, RZ ;  /* 0x00000000110e7210 */ /* 0x000fe20007fde0ff */
[----:B------:R0:W-:Y:S08]  /*3cb40*/  @P2 STG.E.U8 desc[UR32][R8.64], R15 ;  /* 0x0000000f08002986 */ /* 0x0001f0000c101120 */
[----:B------:R1:W-:Y:S01]  /*3cb50*/  @P3 STG.E.U8 desc[UR32][R12.64], R16 ;  /* 0x000000100c003986 */ /* 0x0003e2000c101120 */
[----:B------:R-:W-:Y:S01]  /*3cb60*/  ISETP.LT.AND P3, PT, R26, UR6, !P1 ;  /* 0x000000061a007c0c */ /* 0x000fe2000cf61270 */
[----:B------:R-:W-:Y:S01]  /*3cb70*/  ULDC UR6, c[0x0][0x228] ;  /* 0x00008a0000067ab9 */ /* 0x000fe20000000800 */
[----:B0-----:R-:W-:Y:S01]  /*3cb80*/  IMAD.X R15, R18, 0x1, R2, P6 ;  /* 0x00000001120f7824 */ /* 0x001fe200030e0602 */
[----:B------:R-:W-:-:S05]  /*3cb90*/  PRMT R8, R10, 0x7770, RZ ;  /* 0x000077700a087816 */ /* 0x000fca00000000ff */
[----:B------:R0:W-:Y:S01]  /*3cba0*/  @P4 STG.E.U8 desc[UR32][R14.64], R8 ;  /* 0x000000080e004986 */ /* 0x0001e2000c101120 */
[----:B------:R-:W-:Y:S01]  /*3cbb0*/  ISETP.LT.AND P4, PT, R27, UR8, !P1 ;  /* 0x000000081b007c0c */ /* 0x000fe2000cf81270 */
[----:B-1----:R-:W-:Y:S01]  /*3cbc0*/  VIADD R13, R7, 0xd ;  /* 0x0000000d070d7836 */ /* 0x002fe20000000000 */
[----:B------:R-:W-:Y:S01]  /*3cbd0*/  ISETP.LT.AND P1, PT, R28, UR10, !P1 ;  /* 0x0000000a1c007c0c */ /* 0x000fe2000cf21270 */
[----:B------:R-:W-:Y:S01]  /*3cbe0*/  ULDC UR8, c[0x0][0x228] ;  /* 0x00008a0000087ab9 */ /* 0x000fe20000000800 */
[C---:B------:R-:W-:Y:S01]  /*3cbf0*/  IADD3 R12, P5, R17.reuse, R23, RZ ;  /* 0x00000017110c7210 */ /* 0x040fe20007fbe0ff */
[----:B------:R-:W-:Y:S01]  /*3cc00*/  ULDC UR10, c[0x0][0x228] ;  /* 0x00008a00000a7ab9 */ /* 0x000fe20000000800 */
[----:B------:R-:W-:Y:S02]  /*3cc10*/  PRMT R16, R10, 0x7771, RZ ;  /* 0x000077710a107816 */ /* 0x000fe400000000ff */
[C---:B0-----:R-:W-:Y:S02]  /*3cc20*/  IADD3 R8, P2, R17.reuse, R21, RZ ;  /* 0x0000001511087210 */ /* 0x041fe40007f5e0ff */
[----:B------:R-:W-:-:S03]  /*3cc30*/  IADD3 R14, P6, R17, R22, RZ ;  /* 0x00000016110e7210 */ /* 0x000fc60007fde0ff */
[C---:B------:R-:W-:Y:S01]  /*3cc40*/  IMAD.X R9, R18.reuse, 0x1, R24, P2 ;  /* 0x0000000112097824 */ /* 0x040fe200010e0618 */
[----:B------:R-:W-:Y:S01]  /*3cc50*/  ISETP.GE.AND P2, PT, R13, UR4, PT ;  /* 0x000000040d007c0c */ /* 0x000fe2000bf46270 */
[C---:B------:R-:W-:Y:S01]  /*3cc60*/  IMAD.X R13, R18.reuse, 0x1, R20, P5 ;  /* 0x00000001120d7824 */ /* 0x040fe200028e0614 */
[----:B------:R-:W-:Y:S01]  /*3cc70*/  ULDC UR4, c[0x0][0x248] ;  /* 0x0000920000047ab9 */ /* 0x000fe20000000800 */
[----:B------:R-:W-:Y:S01]  /*3cc80*/  IMAD.X R15, R18, 0x1, R3, P6 ;  /* 0x00000001120f7824 */ /* 0x000fe200030e0603 */
[C---:B------:R-:W-:Y:S01]  /*3cc90*/  PRMT R18, R10.reuse, 0x7772, RZ ;  /* 0x000077720a127816 */ /* 0x040fe200000000ff */
[----:B------:R0:W-:Y:S01]  /*3cca0*/  @P3 STG.E.U8 desc[UR32][R8.64], R16 ;  /* 0x0000001008003986 */ /* 0x0001e2000c101120 */
[----:B------:R-:W-:-:S03]  /*3ccb0*/  PRMT R10, R10, 0x7773, RZ ;  /* 0x000077730a0a7816 */ /* 0x000fc600000000ff */
[----:B------:R-:W-:Y:S01]  /*3ccc0*/  @P4 STG.E.U8 desc[UR32][R12.64], R18 ;  /* 0x000000120c004986 */ /* 0x000fe2000c101120 */
[----:B------:R-:W-:Y:S01]  /*3ccd0*/  ISETP.LT.AND P4, PT, R6, UR6, !P2 ;  /* 0x0000000606007c0c */ /* 0x000fe2000d781270 */
[----:B------:R-:W-:Y:S01]  /*3cce0*/  ULDC UR6, c[0x0][0x22c] ;  /* 0x00008b0000067ab9 */ /* 0x000fe20000000800 */
[----:B------:R-:W-:Y:S01]  /*3ccf0*/  ISETP.LT.AND P3, PT, R26, UR8, !P2 ;  /* 0x000000081a007c0c */ /* 0x000fe2000d761270 */
[----:B------:R1:W-:Y:S01]  /*3cd00*/  @P1 STG.E.U8 desc[UR32][R14.64], R10 ;  /* 0x0000000a0e001986 */ /* 0x0003e2000c101120 */
[----:B------:R-:W-:Y:S01]  /*3cd10*/  ISETP.LT.AND P5, PT, R27, UR10, !P2 ;  /* 0x0000000a1b007c0c */ /* 0x000fe2000d7a1270 */
[----:B------:R-:W-:Y:S01]  /*3cd20*/  ULDC UR8, c[0x0][0x228] ;  /* 0x00008a0000087ab9 */ /* 0x000fe20000000800 */
[----:B------:R-:W-:Y:S01]  /*3cd30*/  ULDC UR10, c[0x0][0x228] ;  /* 0x00008a00000a7ab9 */ /* 0x000fe20000000800 */
[----:B0-----:R-:W-:Y:S01]  /*3cd40*/  VIADD R16, R17, UR4 ;  /* 0x0000000411107c36 */ /* 0x001fe20008000000 */
[----:B------:R-:W-:-:S04]  /*3cd50*/  ULDC UR4, c[0x0][0x22c] ;  /* 0x00008b0000047ab9 */ /* 0x000fc80000000800 */
[C---:B------:R-:W-:Y:S02]  /*3cd60*/  IADD3 R8, P6, R16.reuse, R0, RZ ;  /* 0x0000000010087210 */ /* 0x040fe40007fde0ff */
[----:B-1----:R-:W-:Y:S02]  /*3cd70*/  SHF.R.S32.HI R10, RZ, 0x1f, R16 ;  /* 0x0000001fff0a7819 */ /* 0x002fe40000011410 */
[----:B------:R-:W-:Y:S01]  /*3cd80*/  IADD3 R12, P1, R16, R21, RZ ;  /* 0x00000015100c7210 */ /* 0x000fe20007f3e0ff */
[----:B------:R-:W-:Y:S02]  /*3cd90*/  VIADD R15, R7, 0xe ;  /* 0x0000000e070f7836 */ /* 0x000fe40000000000 */
[----:B------:R-:W-:Y:S01]  /*3cda0*/  IMAD.X R9, R10, 0x1, R2, P6 ;  /* 0x000000010a097824 */ /* 0x000fe200030e0602 */
[----:B------:R-:W-:Y:S01]  /*3cdb0*/  IADD3 R14, P6, R16, R23, RZ ;  /* 0x00000017100e7210 */ /* 0x000fe20007fde0ff */
[----:B------:R-:W-:Y:S01]  /*3cdc0*/  IMAD.X R13, R10, 0x1, R24, P1 ;  /* 0x000000010a0d7824 */ /* 0x000fe200008e0618 */
[----:B------:R-:W-:Y:S01]  /*3cdd0*/  ISETP.GE.AND P1, PT, R15, UR4, PT ;  /* 0x000000040f007c0c */ /* 0x000fe2000bf26270 */
[----:B------:R-:W-:-:S02]  /*3cde0*/  ULDC UR4, c[0x0][0x248] ;  /* 0x0000920000047ab9 */ /* 0x000fc40000000800 */
[----:B------:R-:W-:Y:S01]  /*3cdf0*/  IMAD.X R15, R10, 0x1, R20, P6 ;  /* 0x000000010a0f7824 */ /* 0x000fe200030e0614 */
[C---:B--2---:R-:W-:Y:S02]  /*3ce00*/  PRMT R17, R5.reuse, 0x7770, RZ ;  /* 0x0000777005117816 */ /* 0x044fe400000000ff */
[C---:B------:R-:W-:Y:S02]  /*3ce10*/  PRMT R18, R5.reuse, 0x7771, RZ ;  /* 0x0000777105127816 */ /* 0x040fe400000000ff */
[----:B------:R-:W-:Y:S01]  /*3ce20*/  PRMT R19, R5, 0x7772, RZ ;  /* 0x0000777205137816 */ /* 0x000fe200000000ff */
[----:B------:R0:W-:Y:S01]  /*3ce30*/  @P4 STG.E.U8 desc[UR32][R8.64], R17 ;  /* 0x0000001108004986 */ /* 0x0001e2000c101120 */
[----:B------:R-:W-:Y:S01]  /*3ce40*/  ISETP.LT.AND P4, PT, R6, UR10, !P1 ;  /* 0x0000000a06007c0c */ /* 0x000fe2000cf81270 */
[----:B------:R-:W-:Y:S02]  /*3ce50*/  ULDC UR10, c[0x0][0x228] ;  /* 0x00008a00000a7ab9 */ /* 0x000fe40000000800 */
[----:B------:R1:W-:Y:S01]  /*3ce60*/  @P3 STG.E.U8 desc[UR32][R12.64], R18 ;  /* 0x000000120c003986 */ /* 0x0003e2000c101120 */
[----:B------:R-:W-:Y:S01]  /*3ce70*/  ISETP.LT.AND P3, PT, R28, UR8, !P2 ;  /* 0x000000081c007c0c */ /* 0x000fe2000d761270 */
[----:B------:R-:W-:-:S02]  /*3ce80*/  ULDC UR8, c[0x0][0x228] ;  /* 0x00008a0000087ab9 */ /* 0x000fc40000000800 */
[----:B------:R2:W-:Y:S01]  /*3ce90*/  @P5 STG.E.U8 desc[UR32][R14.64], R19 ;  /* 0x000000130e005986 */ /* 0x0005e2000c101120 */
[C---:B0-----:R-:W-:Y:S01]  /*3cea0*/  VIADD R17, R16.reuse, UR4 ;  /* 0x0000000410117c36 */ /* 0x041fe20008000000 */
[----:B------:R-:W-:Y:S01]  /*3ceb0*/  IADD3 R8, P2, R16, R22, RZ ;  /* 0x0000001610087210 */ /* 0x000fe20007f5e0ff */
[----:B------:R-:W-:Y:S01]  /*3cec0*/  ULDC UR4, c[0x0][0x248] ;  /* 0x0000920000047ab9 */ /* 0x000fe20000000800 */
[----:B-1----:R-:W-:Y:S02]  /*3ced0*/  VIADD R13, R7, 0xf ;  /* 0x0000000f070d7836 */ /* 0x002fe40000000000 */
[----:B------:R-:W-:Y:S02]  /*3cee0*/  SHF.R.S32.HI R16, RZ, 0x1f, R17 ;  /* 0x0000001fff107819 */ /* 0x000fe40000011411 */
[----:B------:R-:W-:Y:S01]  /*3cef0*/  IADD3 R12, P5, R17, R0, RZ ;  /* 0x00000000110c7210 */ /* 0x000fe20007fbe0ff */
[----:B------:R-:W-:Y:S01]  /*3cf00*/  IMAD.X R9, R10, 0x1, R3, P2 ;  /* 0x000000010a097824 */ /* 0x000fe200010e0603 */
[----:B------:R-:W-:Y:S01]  /*3cf10*/  ISETP.GE.AND P2, PT, R13, UR6, PT ;  /* 0x000000060d007c0c */ /* 0x000fe2000bf46270 */
[----:B------:R-:W-:Y:S01]  /*3cf20*/  ULDC UR6, c[0x0][0x228] ;  /* 0x00008a0000067ab9 */ /* 0x000fe20000000800 */
[----:B------:R-:W-:Y:S01]  /*3cf30*/  PRMT R10, R5, 0x7773, RZ ;  /* 0x00007773050a7816 */ /* 0x000fe200000000ff */
[----:B------:R-:W-:Y:S01]  /*3cf40*/  IMAD.X R13, R16, 0x1, R2, P5 ;  /* 0x00000001100d7824 */ /* 0x000fe200028e0602 */
[----:B--2---:R-:W-:-:S03]  /*3cf50*/  PRMT R19, R11, 0x7770, RZ ;  /* 0x000077700b137816 */ /* 0x004fc600000000ff */
[----:B------:R-:W-:Y:S04]  /*3cf60*/  @P3 STG.E.U8 desc[UR32][R8.64], R10 ;  /* 0x0000000a08003986 */ /* 0x000fe8000c101120 */
[----:B------:R0:W-:Y:S04]  /*3cf70*/  @P4 STG.E.U8 desc[UR32][R12.64], R19 ;  /* 0x000000130c004986 */ /* 0x0001e8000c101120 */
[----:B0-----:R-:W2:Y:S04]  /*3cf80*/  LDL.LU R19, [R1+0x30] ;  /* 0x0000300001137983 */ /* 0x001ea80000300800 */
[----:B------:R-:W4:Y:S04]  /*3cf90*/  LDL.LU R25, [R1+0x20] ;  /* 0x0000200001197983 */ /* 0x000f280000300800 */
[----:B------:R-:W4:Y:S01]  /*3cfa0*/  LDL.LU R5, [R1+0x34] ;  /* 0x0000340001057983 */ /* 0x000f220000300800 */
[----:B------:R-:W-:Y:S01]  /*3cfb0*/  ISETP.LT.AND P6, PT, R26, UR12, !P1 ;  /* 0x0000000c1a007c0c */ /* 0x000fe2000cfc1270 */
[----:B------:R-:W-:Y:S01]  /*3cfc0*/  ULDC UR12, c[0x0][0x228] ;  /* 0x00008a00000c7ab9 */ /* 0x000fe20000000800 */
[----:B------:R-:W-:-:S02]  /*3cfd0*/  IADD3 R14, P5, R17, R21, RZ ;  /* 0x00000015110e7210 */ /* 0x000fc40007fbe0ff */
[----:B------:R-:W-:-:S03]  /*3cfe0*/  PRMT R18, R11, 0x7771, RZ ;  /* 0x000077710b127816 */ /* 0x000fc600000000ff */
[----:B------:R-:W-:Y:S01]  /*3cff0*/  IMAD.X R15, R16, 0x1, R24, P5 ;  /* 0x00000001100f7824 */ /* 0x000fe200028e0618 */
[----:B------:R-:W-:Y:S01]  /*3d000*/  ISETP.LT.AND P3, PT, R27, UR6, !P1 ;  /* 0x000000061b007c0c */ /* 0x000fe2000cf61270 */
[----:B------:R-:W-:Y:S01]  /*3d010*/  ULDC UR6, c[0x0][0x228] ;  /* 0x00008a0000067ab9 */ /* 0x000fe20000000800 */
[----:B------:R-:W-:Y:S01]  /*3d020*/  ISETP.LT.AND P1, PT, R28, UR8, !P1 ;  /* 0x000000081c007c0c */ /* 0x000fe2000cf21270 */
[----:B------:R-:W-:Y:S02]  /*3d030*/  ULDC UR8, c[0x0][0x228] ;  /* 0x00008a0000087ab9 */ /* 0x000fe40000000800 */
[----:B------:R0:W-:Y:S01]  /*3d040*/  @P6 STG.E.U8 desc[UR32][R14.64], R18 ;  /* 0x000000120e006986 */ /* 0x0001e2000c101120 */
[C---:B------:R-:W-:Y:S02]  /*3d050*/  IADD3 R12, P6, R17.reuse, R23, RZ ;  /* 0x00000017110c7210 */ /* 0x040fe40007fde0ff */
[----:B------:R-:W-:Y:S01]  /*3d060*/  ISETP.LT.AND P4, PT, R6, UR6, !P2 ;  /* 0x0000000606007c0c */ /* 0x000fe2000d781270 */
[----:B------:R-:W-:Y:S01]  /*3d070*/  ULDC UR6, c[0x0][0x228] ;  /* 0x00008a0000067ab9 */ /* 0x000fe20000000800 */
[----:B------:R-:W-:Y:S01]  /*3d080*/  IADD3 R8, P5, R17, R22, RZ ;  /* 0x0000001611087210 */ /* 0x000fe20007fbe0ff */
[----:B------:R-:W-:-:S02]  /*3d090*/  IMAD.X R13, R16, 0x1, R20, P6 ;  /* 0x00000001100d7824 */ /* 0x000fc400030e0614 */
[----:B0-----:R-:W-:Y:S01]  /*3d0a0*/  VIADD R14, R17, UR4 ;  /* 0x00000004110e7c36 */ /* 0x001fe20008000000 */
[C---:B------:R-:W-:Y:S01]  /*3d0b0*/  PRMT R18, R11.reuse, 0x7773, RZ ;  /* 0x000077730b127816 */ /* 0x040fe200000000ff */
[----:B------:R-:W-:Y:S01]  /*3d0c0*/  IMAD.X R9, R16, 0x1, R3, P5 ;  /* 0x0000000110097824 */ /* 0x000fe200028e0603 */
[----:B------:R-:W-:Y:S01]  /*3d0d0*/  PRMT R11, R11, 0x7772, RZ ;  /* 0x000077720b0b7816 */ /* 0x000fe200000000ff */
[----:B------:R-:W-:Y:S01]  /*3d0e0*/  ULDC UR4, c[0x0][0x22c] ;  /* 0x00008b0000047ab9 */ /* 0x000fe20000000800 */
[----:B------:R-:W-:Y:S02]  /*3d0f0*/  SHF.R.S32.HI R15, RZ, 0x1f, R14 ;  /* 0x0000001fff0f7819 */ /* 0x000fe4000001140e */
[----:B------:R-:W-:Y:S01]  /*3d100*/  IADD3 R10, P6, R14, R0, RZ ;  /* 0x000000000e0a7210 */ /* 0x000fe20007fde0ff */
[----:B------:R0:W-:Y:S01]  /*3d110*/  @P3 STG.E.U8 desc[UR32][R12.64], R11 ;  /* 0x0000000b0c003986 */ /* 0x0001e2000c101120 */
[----:B------:R-:W-:Y:S01]  /*3d120*/  ISETP.LT.AND P5, PT, R26, UR6, !P2 ;  /* 0x000000061a007c0c */ /* 0x000fe2000d7a1270 */
[----:B------:R-:W-:-:S02]  /*3d130*/  ULDC UR6, c[0x0][0x228] ;  /* 0x00008a0000067ab9 */ /* 0x000fc40000000800 */
[----:B------:R1:W-:Y:S01]  /*3d140*/  @P1 STG.E.U8 desc[UR32][R8.64], R18 ;  /* 0x0000001208001986 */ /* 0x0003e2000c101120 */
[----:B0-----:R-:W-:Y:S01]  /*3d150*/  IMAD.X R11, R15, 0x1, R2, P6 ;  /* 0x000000010f0b7824 */ /* 0x001fe200030e0602 */
[----:B---3--:R-:W-:Y:S01]  /*3d160*/  PRMT R12, R4, 0x7770, RZ ;  /* 0x00007770040c7816 */ /* 0x008fe200000000ff */
[----:B-1----:R-:W-:-:S04]  /*3d170*/  VIADD R9, R7, 0x10 ;  /* 0x0000001007097836 */ /* 0x002fc80000000000 */
[----:B------:R0:W-:Y:S01]  /*3d180*/  @P4 STG.E.U8 desc[UR32][R10.64], R12 ;  /* 0x0000000c0a004986 */ /* 0x0001e2000c101120 */
[----:B------:R-:W-:Y:S01]  /*3d190*/  ISETP.LT.AND P4, PT, R27, UR8, !P2 ;  /* 0x000000081b007c0c */ /* 0x000fe2000d781270 */
[----:B------:R-:W-:Y:S01]  /*3d1a0*/  ULDC UR8, c[0x0][0x228] ;  /* 0x00008a0000087ab9 */ /* 0x000fe20000000800 */
[----:B------:R-:W-:Y:S02]  /*3d1b0*/  IADD3 R8, P3, R14, R21, RZ ;  /* 0x000000150e087210 */ /* 0x000fe40007f7e0ff */
[----:B------:R-:W-:Y:S01]  /*3d1c0*/  ISETP.LT.AND P2, PT, R28, UR10, !P2 ;  /* 0x0000000a1c007c0c */ /* 0x000fe2000d741270 */
[----:B------:R-:W-:Y:S01]  /*3d1d0*/  ULDC UR10, c[0x0][0x228] ;  /* 0x00008a00000a7ab9 */ /* 0x000fe20000000800 */
[----:B------:R-:W-:Y:S01]  /*3d1e0*/  ISETP.GE.AND P1, PT, R9, UR4, PT ;  /* 0x0000000409007c0c */ /* 0x000fe2000bf26270 */
[----:B------:R-:W-:Y:S01]  /*3d1f0*/  IMAD.X R9, R15, 0x1, R24, P3 ;  /* 0x000000010f097824 */ /* 0x000fe200018e0618 */
[----:B------:R-:W-:Y:S01]  /*3d200*/  PRMT R16, R4, 0x7771, RZ ;  /* 0x0000777104107816 */ /* 0x000fe200000000ff */
[----:B------:R-:W-:Y:S01]  /*3d210*/  ULDC UR4, c[0x0][0x248] ;  /* 0x0000920000047ab9 */ /* 0x000fe20000000800 */
[----:B0-----:R-:W-:-:S02]  /*3d220*/  IADD3 R10, P6, R14, R23, RZ ;  /* 0x000000170e0a7210 */ /* 0x001fc40007fde0ff */
[----:B------:R-:W-:Y:S02]  /*3d230*/  IADD3 R12, P3, R14, R22, RZ ;  /* 0x000000160e0c7210 */ /* 0x000fe40007f7e0ff */
[C---:B------:R-:W-:Y:S01]  /*3d240*/  PRMT R18, R4.reuse, 0x7772, RZ ;  /* 0x0000777204127816 */ /* 0x040fe200000000ff */
[C---:B------:R-:W-:Y:S01]  /*3d250*/  IMAD.X R11, R15.reuse, 0x1, R20, P6 ;  /* 0x000000010f0b7824 */ /* 0x040fe200030e0614 */
[----:B------:R-:W-:Y:S01]  /*3d260*/  PRMT R17, R4, 0x7773, RZ ;  /* 0x0000777304117816 */ /* 0x000fe200000000ff */
[----:B------:R-:W-:Y:S01]  /*3d270*/  VIADD R14, R14, UR4 ;  /* 0x000000040e0e7c36 */ /* 0x000fe20008000000 */
[----:B------:R0:W-:Y:S01]  /*3d280*/  @P5 STG.E.U8 desc[UR32][R8.64], R16 ;  /* 0x0000001008005986 */ /* 0x0001e2000c101120 */
[----:B------:R-:W-:Y:S01]  /*3d290*/  IMAD.X R13, R15, 0x1, R3, P3 ;  /* 0x000000010f0d7824 */ /* 0x000fe200018e0603 */
[----:B------:R-:W-:Y:S01]  /*3d2a0*/  ISETP.LT.AND P3, PT, R26, UR8, !P1 ;  /* 0x000000081a007c0c */ /* 0x000fe2000cf61270 */
[----:B------:R-:W-:Y:S01]  /*3d2b0*/  ULDC UR4, c[0x0][0x22c] ;  /* 0x00008b0000047ab9 */ /* 0x000fe20000000800 */
[----:B------:R1:W-:Y:S01]  /*3d2c0*/  @P4 STG.E.U8 desc[UR32][R10.64], R18 ;  /* 0x000000120a004986 */ /* 0x0003e2000c101120 */
[----:B------:R-:W-:Y:S01]  /*3d2d0*/  ISETP.LT.AND P4, PT, R6, UR6, !P1 ;  /* 0x0000000606007c0c */ /* 0x000fe2000cf81270 */
[----:B------:R-:W-:Y:S01]  /*3d2e0*/  ULDC UR8, c[0x0][0x228] ;  /* 0x00008a0000087ab9 */ /* 0x000fe20000000800 */
[----:B------:R-:W-:Y:S01]  /*3d2f0*/  SHF.R.S32.HI R15, RZ, 0x1f, R14 ;  /* 0x0000001fff0f7819 */ /* 0x000fe2000001140e */
[----:B------:R3:W-:Y:S01]  /*3d300*/  @P2 STG.E.U8 desc[UR32][R12.64], R17 ;  /* 0x000000110c002986 */ /* 0x0007e2000c101120 */
[----:B------:R-:W-:Y:S01]  /*3d310*/  ISETP.LT.AND P5, PT, R27, UR10, !P1 ;  /* 0x0000000a1b007c0c */ /* 0x000fe2000cfa1270 */
[----:B------:R-:W-:Y:S01]  /*3d320*/  ULDC UR10, c[0x0][0x228] ;  /* 0x00008a00000a7ab9 */ /* 0x000fe20000000800 */
[----:B------:R-:W-:Y:S01]  /*3d330*/  ULDC UR6, c[0x0][0x22c] ;  /* 0x00008b0000067ab9 */ /* 0x000fe20000000800 */
[C---:B0-----:R-:W-:Y:S01]  /*3d340*/  IADD3 R8, P6, R14.reuse, R0, RZ ;  /* 0x000000000e087210 */ /* 0x041fe20007fde0ff */
[----:B------:R-:W4:Y:S01]  /*3d350*/  LDL.LU R4, [R1+0x28] ;  /* 0x0000280001047983 */ /* 0x000f220000300800 */
[----:B-1----:R-:W-:-:S03]  /*3d360*/  IADD3 R10, P2, R14, R21, RZ ;  /* 0x000000150e0a7210 */ /* 0x002fc60007f5e0ff */
[----:B------:R-:W-:Y:S01]  /*3d370*/  IMAD.X R9, R15, 0x1, R2, P6 ;  /* 0x000000010f097824 */ /* 0x000fe200030e0602 */
[----:B------:R-:W4:Y:S01]  /*3d380*/  LDL.LU R29, [R1+0x40] ;  /* 0x00004000011d7983 */ /* 0x000f220000300800 */
[----:B---3--:R-:W-:Y:S01]  /*3d390*/  VIADD R13, R7, 0x11 ;  /* 0x00000011070d7836 */ /* 0x008fe20000000000 */
[----:B------:R-:W-:Y:S01]  /*3d3a0*/  IADD3 R12, P6, R14, R23, RZ ;  /* 0x000000170e0c7210 */ /* 0x000fe20007fde0ff */
[----:B------:R-:W-:-:S03]  /*3d3b0*/  IMAD.X R11, R15, 0x1, R24, P2 ;  /* 0x000000010f0b7824 */ /* 0x000fc600010e0618 */
[----:B------:R-:W-:Y:S01]  /*3d3c0*/  ISETP.GE.AND P2, PT, R13, UR4, PT ;  /* 0x000000040d007c0c */ /* 0x000fe2000bf46270 */
[----:B------:R-:W-:Y:S01]  /*3d3d0*/  IMAD.X R13, R15, 0x1, R20, P6 ;  /* 0x000000010f0d7824 */ /* 0x000fe200030e0614 */
[----:B------:R-:W-:Y:S01]  /*3d3e0*/  ULDC UR4, c[0x0][0x248] ;  /* 0x0000920000047ab9 */ /* 0x000fe20000000800 */
[C---:B--2---:R-:W-:Y:S02]  /*3d3f0*/  PRMT R16, R19.reuse, 0x7770, RZ ;  /* 0x0000777013107816 */ /* 0x044fe400000000ff */
[C---:B------:R-:W-:Y:S02]  /*3d400*/  PRMT R17, R19.reuse, 0x7771, RZ ;  /* 0x0000777113117816 */ /* 0x040fe400000000ff */
[----:B------:R-:W-:Y:S01]  /*3d410*/  PRMT R18, R19, 0x7772, RZ ;  /* 0x0000777213127816 */ /* 0x000fe200000000ff */
[----:B------:R0:W-:Y:S04]  /*3d420*/  @P4 STG.E.U8 desc[UR32][R8.64], R16 ;  /* 0x0000001008004986 */ /* 0x0001e8000c101120 */
[----:B------:R1:W-:Y:S01]  /*3d430*/  @P3 STG.E.U8 desc[UR32][R10.64], R17 ;  /* 0x000000110a003986 */ /* 0x0003e2000c101120 */
[----:B------:R-:W-:Y:S01]  /*3d440*/  ISETP.LT.AND P3, PT, R28, UR8, !P1 ;  /* 0x000000081c007c0c */ /* 0x000fe2000cf61270 */
[----:B------:R-:W-:Y:S01]  /*3d450*/  ULDC UR8, c[0x0][0x228] ;  /* 0x00008a0000087ab9 */ /* 0x000fe20000000800 */
[----:B------:R-:W-:Y:S01]  /*3d460*/  ISETP.LT.AND P4, PT, R6, UR10, !P2 ;  /* 0x0000000a06007c0c */ /* 0x000fe2000d781270 */
[----:B------:R2:W-:Y:S01]  /*3d470*/  @P5 STG.E.U8 desc[UR32][R12.64], R18 ;  /* 0x000000120c005986 */ /* 0x0005e2000c101120 */
[C---:B0-----:R-:W-:Y:S01]  /*3d480*/  VIADD R16, R14.reuse, UR4 ;  /* 0x000000040e107c36 */ /* 0x041fe20008000000 */
[----:B------:R-:W-:Y:S01]  /*3d490*/  IADD3 R8, P6, R14, R22, RZ ;  /* 0x000000160e087210 */ /* 0x000fe20007fde0ff */
[----:B------:R-:W-:Y:S01]  /*3d4a0*/  ULDC UR4, c[0x0][0x248] ;  /* 0x0000920000047ab9 */ /* 0x000fe20000000800 */
[----:B------:R-:W-:Y:S01]  /*3d4b0*/  ISETP.LT.AND P5, PT, R26, UR12, !P2 ;  /* 0x0000000c1a007c0c */ /* 0x000fe2000d7a1270 */
[----:B------:R-:W-:Y:S01]  /*3d4c0*/  ULDC UR10, c[0x0][0x228] ;  /* 0x00008a00000a7ab9 */ /* 0x000fe20000000800 */
[----:B------:R-:W-:Y:S01]  /*3d4d0*/  SHF.R.S32.HI R14, RZ, 0x1f, R16 ;  /* 0x0000001fff0e7819 */ /* 0x000fe20000011410 */
[----:B------:R-:W-:Y:S01]  /*3d4e0*/  IMAD.X R9, R15, 0x1, R3, P6 ;  /* 0x000000010f097824 */ /* 0x000fe200030e0603 */
[C---:B-1----:R-:W-:Y:S01]  /*3d4f0*/  IADD3 R10, P1, R16.reuse, R0, RZ ;  /* 0x00000000100a7210 */ /* 0x042fe20007f3e0ff */
[----:B--2---:R-:W-:Y:S01]  /*3d500*/  VIADD R13, R7, 0x12 ;  /* 0x00000012070d7836 */ /* 0x004fe20000000000 */
[----:B------:R-:W-:Y:S01]  /*3d510*/  IADD3 R12, P6, R16, R21, RZ ;  /* 0x00000015100c7210 */ /* 0x000fe20007fde0ff */
[----:B------:R-:W-:Y:S01]  /*3d520*/  ULDC UR12, c[0x0][0x228] ;  /* 0x00008a00000c7ab9 */ /* 0x000fe20000000800 */
[----:B------:R-:W-:Y:S01]  /*3d530*/  PRMT R15, R19, 0x7773, RZ ;  /* 0x00007773130f7816 */ /* 0x000fe200000000ff */
[C---:B------:R-:W-:Y:S01]  /*3d540*/  IMAD.X R11, R14.reuse, 0x1, R2, P1 ;  /* 0x000000010e0b7824 */ /* 0x040fe200008e0602 */
[----:B------:R-:W-:Y:S01]  /*3d550*/  ISETP.GE.AND P1, PT, R13, UR6, PT ;  /* 0x000000060d007c0c */ /* 0x000fe2000bf26270 */
[----:B------:R-:W-:Y:S01]  /*3d560*/  IMAD.X R13, R14, 0x1, R24, P6 ;  /* 0x000000010e0d7824 */ /* 0x000fe200030e0618 */
[C---:B----4-:R-:W-:Y:S01]  /*3d570*/  PRMT R17, R25.reuse, 0x7770, RZ ;  /* 0x0000777019117816 */ /* 0x050fe200000000ff */
[----:B------:R-:W-:Y:S01]  /*3d580*/  ULDC UR6, c[0x0][0x228] ;  /* 0x00008a0000067ab9 */ /* 0x000fe20000000800 */
[----:B------:R-:W-:Y:S01]  /*3d590*/  PRMT R18, R25, 0x7771, RZ ;  /* 0x0000777119127816 */ /* 0x000fe200000000ff */
[----:B------:R0:W-:Y:S01]  /*3d5a0*/  @P3 STG.E.U8 desc[UR32][R8.64], R15 ;  /* 0x0000000f08003986 */ /* 0x0001e2000c101120 */
[----:B------:R-:W-:Y:S01]  /*3d5b0*/  ISETP.LT.AND P3, PT, R27, UR6, !P2 ;  /* 0x000000061b007c0c */ /* 0x000fe2000d761270 */
[----:B------:R-:W-:-:S02]  /*3d5c0*/  ULDC UR6, c[0x0][0x228] ;  /* 0x00008a0000067ab9 */ /* 0x000fc40000000800 */
[----:B------:R1:W-:Y:S01]  /*3d5d0*/  @P4 STG.E.U8 desc[UR32][R10.64], R17 ;  /* 0x000000110a004986 */ /* 0x0003e2000c101120 */
[----:B------:R-:W-:Y:S01]  /*3d5e0*/  ISETP.LT.AND P2, PT, R28, UR6, !P2 ;  /* 0x000000061c007c0c */ /* 0x000fe2000d741270 */
[----:B------:R-:W-:Y:S02]  /*3d5f0*/  ULDC UR6, c[0x0][0x228] ;  /* 0x00008a0000067ab9 */ /* 0x000fe40000000800 */
[----:B------:R2:W-:Y:S01]  /*3d600*/  @P5 STG.E.U8 desc[UR32][R12.64], R18 ;  /* 0x000000120c005986 */ /* 0x0005e2000c101120 */
[----:B------:R-:W-:Y:S01]  /*3d610*/  ISETP.LT.AND P4, PT, R6, UR8, !P1 ;  /* 0x0000000806007c0c */ /* 0x000fe2000cf81270 */
[----:B------:R-:W-:Y:S01]  /*3d620*/  ULDC UR8, c[0x0][0x228] ;  /* 0x00008a0000087ab9 */ /* 0x000fe20000000800 */
[C---:B0-----:R-:W-:Y:S01]  /*3d630*/  IADD3 R8, P6, R16.reuse, R23, RZ ;  /* 0x0000001710087210 */ /* 0x041fe20007fde0ff */
[C---:B------:R-:W-:Y:S01]  /*3d640*/  VIADD R15, R16.reuse, UR4 ;  /* 0x00000004100f7c36 */ /* 0x040fe20008000000 */
[----:B------:R-:W-:Y:S01]  /*3d650*/  ULDC UR4, c[0x0][0x22c] ;  /* 0x00008b0000047ab9 */ /* 0x000fe20000000800 */
[----:B-1----:R-:W-:-:S02]  /*3d660*/  IADD3 R10, P5, R16, R22, RZ ;  /* 0x00000016100a7210 */ /* 0x002fc40007fbe0ff */
[C---:B------:R-:W-:Y:S01]  /*3d670*/  IMAD.X R9, R14.reuse, 0x1, R20, P6 ;  /* 0x000000010e097824 */ /* 0x040fe200030e0614 */
[----:B------:R-:W-:Y:S02]  /*3d680*/  SHF.R.S32.HI R16, RZ, 0x1f, R15 ;  /* 0x0000001fff107819 */ /* 0x000fe4000001140f */
[----:B--2---:R-:W-:Y:S01]  /*3d690*/  PRMT R13, R25, 0x7772, RZ ;  /* 0x00007772190d7816 */ /* 0x004fe200000000ff */
[----:B------:R-:W-:Y:S01]  /*3d6a0*/  IMAD.X R11, R14, 0x1, R3, P5 ;  /* 0x000000010e0b7824 */ /* 0x000fe200028e0603 */
[----:B------:R-:W-:Y:S02]  /*3d6b0*/  IADD3 R12, P6, R15, R0, RZ ;  /* 0x000000000f0c7210 */ /* 0x000fe40007fde0ff */
[----:B------:R-:W-:Y:S02]  /*3d6c0*/  PRMT R14, R25, 0x7773, RZ ;  /* 0x00007773190e7816 */ /* 0x000fe400000000ff */
[----:B------:R-:W2:Y:S04]  /*3d6d0*/  LDL.LU R25, [R1+0x24] ;  /* 0x0000240001197983 */ /* 0x000ea80000300800 */
[----:B------:R0:W-:Y:S04]  /*3d6e0*/  @P3 STG.E.U8 desc[UR32][R8.64], R13 ;  /* 0x0000000d08003986 */ /* 0x0001e8000c101120 */
[----:B------:R1:W-:Y:S01]  /*3d6f0*/  @P2 STG.E.U8 desc[UR32][R10.64], R14 ;  /* 0x0000000e0a002986 */ /* 0x0003e2000c101120 */
[----:B0-----:R-:W-:Y:S01]  /*3d700*/  IMAD.X R13, R16, 0x1, R2, P6 ;  /* 0x00000001100d7824 */ /* 0x001fe200030e0602 */
[----:B------:R-:W-:Y:S01]  /*3d710*/  PRMT R8, R5, 0x7770, RZ ;  /* 0x0000777005087816 */ /* 0x000fe200000000ff */
[----:B-1----:R-:W-:-:S04]  /*3d720*/  VIADD R11, R7, 0x13 ;  /* 0x00000013070b7836 */ /* 0x002fc80000000000 */
[----:B------:R0:W-:Y:S01]  /*3d730*/  @P4 STG.E.U8 desc[UR32][R12.64], R8 ;  /* 0x000000080c004986 */ /* 0x0001e2000c101120 */
[----:B------:R-:W-:Y:S02]  /*3d740*/  IADD3 R10, P5, R15, R23, RZ ;  /* 0x000000170f0a7210 */ /* 0x000fe40007fbe0ff */
[----:B------:R-:W-:Y:S02]  /*3d750*/  PRMT R14, R5, 0x7771, RZ ;  /* 0x00007771050e7816 */ /* 0x000fe400000000ff */
[C---:B0-----:R-:W-:Y:S02]  /*3d760*/  IADD3 R8, P2, R15.reuse, R21, RZ ;  /* 0x000000150f087210 */ /* 0x041fe40007f5e0ff */
[----:B------:R-:W-:-:S03]  /*3d770*/  IADD3 R12, P6, R15, R22, RZ ;  /* 0x000000160f0c7210 */ /* 0x000fc60007fde0ff */
[C---:B------:R-:W-:Y:S01]  /*3d780*/  IMAD.X R9, R16.reuse, 0x1, R24, P2 ;  /* 0x0000000110097824 */ /* 0x040fe200010e0618 */
[----:B------:R-:W-:Y:S01]  /*3d790*/  ISETP.GE.AND P2, PT, R11, UR4, PT ;  /* 0x000000040b007c0c */ /* 0x000fe2000bf46270 */
[C---:B------:R-:W-:Y:S01]  /*3d7a0*/  IMAD.X R11, R16.reuse, 0x1, R20, P5 ;  /* 0x00000001100b7824 */ /* 0x040fe200028e0614 */
[C---:B------:R-:W-:Y:S01]  /*3d7b0*/  PRMT R17, R5.reuse, 0x7773, RZ ;  /* 0x0000777305117816 */ /* 0x040fe200000000ff */
[----:B------:R-:W-:Y:S01]  /*3d7c0*/  IMAD.X R13, R16, 0x1, R3, P6 ;  /* 0x00000001100d7824 */ /* 0x000fe200030e0603 */
[----:B------:R-:W-:Y:S01]  /*3d7d0*/  PRMT R16, R5, 0x7772, RZ ;  /* 0x0000777205107816 */ /* 0x000fe200000000ff */
[----:B------:R-:W-:Y:S01]  /*3d7e0*/  ULDC UR4, c[0x0][0x248] ;  /* 0x0000920000047ab9 */ /* 0x000fe20000000800 */
[----:B------:R-:W3:Y:S01]  /*3d7f0*/  LDL.LU R5, [R1+0x38] ;  /* 0x0000380001057983 */ /* 0x000ee20000300800 */
[----:B------:R-:W-:Y:S01]  /*3d800*/  ISETP.LT.AND P3, PT, R26, UR6, !P1 ;  /* 0x000000061a007c0c */ /* 0x000fe2000cf61270 */
[----:B------:R-:W-:Y:S01]  /*3d810*/  ULDC UR6, c[0x0][0x228] ;  /* 0x00008a0000067ab9 */ /* 0x000fe20000000800 */
[----:B------:R-:W-:Y:S01]  /*3d820*/  ISETP.LT.AND P4, PT, R27, UR8, !P1 ;  /* 0x000000081b007c0c */ /* 0x000fe2000cf81270 */
[----:B------:R-:W-:Y:S01]  /*3d830*/  ULDC UR8, c[0x0][0x228] ;  /* 0x00008a0000087ab9 */ /* 0x000fe20000000800 */
[----:B------:R-:W-:Y:S01]  /*3d840*/  ISETP.LT.AND P1, PT, R28, UR10, !P1 ;  /* 0x0000000a1c007c0c */ /* 0x000fe2000cf21270 */
[----:B------:R-:W-:-:S08]  /*3d850*/  ULDC UR10, c[0x0][0x228] ;  /* 0x00008a00000a7ab9 */ /* 0x000fd00000000800 */
[----:B------:R0:W-:Y:S04]  /*3d860*/  @P3 STG.E.U8 desc[UR32][R8.64], R14 ;  /* 0x0000000e08003986 */ /* 0x0001e8000c101120 */
[----:B------:R1:W-:Y:S01]  /*3d870*/  @P4 STG.E.U8 desc[UR32][R10.64], R16 ;  /* 0x000000100a004986 */ /* 0x0003e2000c101120 */
[----:B------:R-:W-:Y:S01]  /*3d880*/  ISETP.LT.AND P4, PT, R6, UR6, !P2 ;  /* 0x0000000606007c0c */ /* 0x000fe2000d781270 */
[----:B------:R-:W-:Y:S01]  /*3d890*/  ULDC UR6, c[0x0][0x22c] ;  /* 0x00008b0000067ab9 */ /* 0x000fe20000000800 */
[----:B0-----:R-:W-:Y:S01]  /*3d8a0*/  VIADD R14, R15, UR4 ;  /* 0x000000040f0e7c36 */ /* 0x001fe20008000000 */
[----:B------:R0:W-:Y:S01]  /*3d8b0*/  @P1 STG.E.U8 desc[UR32][R12.64], R17 ;  /* 0x000000110c001986 */ /* 0x0001e2000c101120 */
[----:B------:R-:W-:Y:S01]  /*3d8c0*/  ISETP.LT.AND P1, PT, R26, UR8, !P2 ;  /* 0x000000081a007c0c */ /* 0x000fe2000d721270 */
[----:B------:R-:W-:Y:S01]  /*3d8d0*/  ULDC UR4, c[0x0][0x22c] ;  /* 0x00008b0000047ab9 */ /* 0x000fe20000000800 */
[----:B------:R-:W-:Y:S01]  /*3d8e0*/  ISETP.LT.AND P5, PT, R27, UR10, !P2 ;  /* 0x0000000a1b007c0c */ /* 0x000fe2000d7a1270 */
[----:B------:R-:W-:Y:S01]  /*3d8f0*/  ULDC UR8, c[0x0][0x228] ;  /* 0x00008a0000087ab9 */ /* 0x000fe20000000800 */
[----:B------:R-:W-:Y:S01]  /*3d900*/  SHF.R.S32.HI R15, RZ, 0x1f, R14 ;  /* 0x0000001fff0f7819 */ /* 0x000fe2000001140e */
[----:B------:R-:W-:Y:S01]  /*3d910*/  ULDC UR10, c[0x0][0x228] ;  /* 0x00008a00000a7ab9 */ /* 0x000fe20000000800 */
[----:B------:R-:W-:-:S02]  /*3d920*/  IADD3 R8, P6, R14, R0, RZ ;  /* 0x000000000e087210 */ /* 0x000fc40007fde0ff */
[C---:B-1----:R-:W-:Y:S01]  /*3d930*/  IADD3 R10, P3, R14.reuse, R21, RZ ;  /* 0x000000150e0a7210 */ /* 0x042fe20007f7e0ff */
[----:B0-----:R-:W-:Y:S02]  /*3d940*/  VIADD R13, R7, 0x14 ;  /* 0x00000014070d7836 */ /* 0x001fe40000000000 */
[C---:B------:R-:W-:Y:S01]  /*3d950*/  IMAD.X R9, R15.reuse, 0x1, R2, P6 ;  /* 0x000000010f097824 */ /* 0x040fe200030e0602 */
[----:B------:R-:W-:Y:S01]  /*3d960*/  IADD3 R12, P6, R14, R23, RZ ;  /* 0x000000170e0c7210 */ /* 0x000fe20007fde0ff */
[----:B------:R-:W-:Y:S01]  /*3d970*/  IMAD.X R11, R15, 0x1, R24, P3 ;  /* 0x000000010f0b7824 */ /* 0x000fe200018e0618 */
[----:B------:R-:W-:Y:S01]  /*3d980*/  ISETP.GE.AND P3, PT, R13, UR4, PT ;  /* 0x000000040d007c0c */ /* 0x000fe2000bf66270 */
[----:B------:R-:W-:Y:S01]  /*3d990*/  ULDC UR4, c[0x0][0x248] ;  /* 0x0000920000047ab9 */ /* 0x000fe20000000800 */
[----:B------:R-:W-:Y:S01]  /*3d9a0*/  ISETP.LT.AND P2, PT, R28, UR8, !P2 ;  /* 0x000000081c007c0c */ /* 0x000fe2000d741270 */
[----:B------:R-:W-:Y:S01]  /*3d9b0*/  IMAD.X R13, R15, 0x1, R20, P6 ;  /* 0x000000010f0d7824 */ /* 0x000fe200030e0614 */
[----:B------:R-:W-:Y:S01]  /*3d9c0*/  ULDC UR8, c[0x0][0x228] ;  /* 0x00008a0000087ab9 */ /* 0x000fe20000000800 */
[----:B--2---:R-:W-:-:S02]  /*3d9d0*/  PRMT R16, R25, 0x7770, RZ ;  /* 0x0000777019107816 */ /* 0x004fc400000000ff */
[C---:B------:R-:W-:Y:S02]  /*3d9e0*/  PRMT R17, R25.reuse, 0x7771, RZ ;  /* 0x0000777119117816 */ /* 0x040fe400000000ff */
[----:B------:R-:W-:Y:S01]  /*3d9f0*/  PRMT R18, R25, 0x7772, RZ ;  /* 0x0000777219127816 */ /* 0x000fe200000000ff */
[----:B------:R0:W-:Y:S01]  /*3da00*/  @P4 STG.E.U8 desc[UR32][R8.64], R16 ;  /* 0x0000001008004986 */ /* 0x0001e2000c101120 */
[----:B------:R-:W-:Y:S01]  /*3da10*/  ISETP.LT.AND P4, PT, R6, UR10, !P3 ;  /* 0x0000000a06007c0c */ /* 0x000fe2000df81270 */
[----:B------:R-:W-:Y:S02]  /*3da20*/  ULDC UR10, c[0x0][0x228] ;  /* 0x00008a00000a7ab9 */ /* 0x000fe40000000800 */
[----:B------:R1:W-:Y:S04]  /*3da30*/  @P1 STG.E.U8 desc[UR32][R10.64], R17 ;  /* 0x000000110a001986 */ /* 0x0003e8000c101120 */
[----:B------:R2:W-:Y:S01]  /*3da40*/  @P5 STG.E.U8 desc[UR32][R12.64], R18 ;  /* 0x000000120c005986 */ /* 0x0005e2000c101120 */
[C---:B0-----:R-:W-:Y:S01]  /*3da50*/  VIADD R16, R14.reuse, UR4 ;  /* 0x000000040e107c36 */ /* 0x041fe20008000000 */
[----:B------:R-:W-:Y:S01]  /*3da60*/  IADD3 R8, P6, R14, R22, RZ ;  /* 0x000000160e087210 */ /* 0x000fe20007fde0ff */
[----:B------:R-:W-:Y:S01]  /*3da70*/  ULDC UR4, c[0x0][0x248] ;  /* 0x0000920000047ab9 */ /* 0x000fe20000000800 */
[----:B------:R-:W-:Y:S01]  /*3da80*/  ISETP.LT.AND P5, PT, R26, UR12, !P3 ;  /* 0x0000000c1a007c0c */ /* 0x000fe2000dfa1270 */
[----:B------:R-:W-:Y:S01]  /*3da90*/  ULDC UR12, c[0x0][0x228] ;  /* 0x00008a00000c7ab9 */ /* 0x000fe20000000800 */
[----:B------:R-:W-:-:S02]  /*3daa0*/  SHF.R.S32.HI R14, RZ, 0x1f, R16 ;  /* 0x0000001fff0e7819 */ /* 0x000fc40000011410 */
[C---:B-1----:R-:W-:Y:S01]  /*3dab0*/  IADD3 R10, P1, R16.reuse, R0, RZ ;  /* 0x00000000100a7210 */ /* 0x042fe20007f3e0ff */
[----:B--2---:R-:W-:Y:S02]  /*3dac0*/  VIADD R13, R7, 0x15 ;  /* 0x00000015070d7836 */ /* 0x004fe40000000000 */
[----:B------:R-:W-:Y:S01]  /*3dad0*/  IMAD.X R9, R15, 0x1, R3, P6 ;  /* 0x000000010f097824 */ /* 0x000fe200030e0603 */
[----:B------:R-:W-:Y:S02]  /*3dae0*/  IADD3 R12, P6, R16, R21, RZ ;  /* 0x00000015100c7210 */ /* 0x000fe40007fde0ff */
[----:B------:R-:W-:Y:S01]  /*3daf0*/  PRMT R15, R25, 0x7773, RZ ;  /* 0x00007773190f7816 */ /* 0x000fe200000000ff */
[C---:B------:R-:W-:Y:S01]  /*3db00*/  IMAD.X R11, R14.reuse, 0x1, R2, P1 ;  /* 0x000000010e0b7824 */ /* 0x040fe200008e0602 */
[----:B------:R-:W-:Y:S01]  /*3db10*/  ISETP.GE.AND P1, PT, R13, UR6, PT ;  /* 0x000000060d007c0c */ /* 0x000fe2000bf26270 */
[----:B------:R-:W-:Y:S01]  /*3db20*/  ULDC UR6, c[0x0][0x228] ;  /* 0x00008a0000067ab9 */ /* 0x000fe20000000800 */
[----:B------:R-:W-:Y:S01]  /*3db30*/  IMAD.X R13, R14, 0x1, R24, P6 ;  /* 0x000000010e0d7824 */ /* 0x000fe200030e0618 */
[----:B------:R0:W-:Y:S01]  /*3db40*/  @P2 STG.E.U8 desc[UR32][R8.64], R15 ;  /* 0x0000000f08002986 */ /* 0x0001e2000c101120 */
[----:B------:R-:W-:Y:S01]  /*3db50*/  ISETP.LT.AND P2, PT, R27, UR6, !P3 ;  /* 0x000000061b007c0c */ /* 0x000fe2000df41270 */
[----:B------:R-:W-:Y:S01]  /*3db60*/  ULDC UR6, c[0x0][0x228] ;  /* 0x00008a0000067ab9 */ /* 0x000fe20000000800 */
[----:B------:R-:W-:Y:S01]  /*3db70*/  ISETP.LT.AND P3, PT, R28, UR8, !P3 ;  /* 0x000000081c007c0c */ /* 0x000fe2000df61270 */
[----:B------:R-:W-:Y:S01]  /*3db80*/  ULDC UR8, c[0x0][0x228] ;  /* 0x00008a0000087ab9 */ /* 0x000fe20000000800 */
[----:B---3--:R-:W-:-:S02]  /*3db90*/  PRMT R17, R5, 0x7770, RZ ;  /* 0x0000777005117816 */ /* 0x008fc400000000ff */
[----:B------:R-:W-:Y:S01]  /*3dba0*/  PRMT R18, R5, 0x7771, RZ ;  /* 0x0000777105127816 */ /* 0x000fe200000000ff */
[C---:B0-----:R-:W-:Y:S01]  /*3dbb0*/  VIADD R15, R16.reuse, UR4 ;  /* 0x00000004100f7c36 */ /* 0x041fe20008000000 */
[----:B------:R-:W-:Y:S01]  /*3dbc0*/  IADD3 R8, P6, R16, R23, RZ ;  /* 0x0000001710087210 */ /* 0x000fe20007fde0ff */
[----:B------:R0:W-:Y:S01]  /*3dbd0*/  @P4 STG.E.U8 desc[UR32][R10.64], R17 ;  /* 0x000000110a004986 */ /* 0x0001e2000c101120 */
[----:B------:R-:W-:Y:S01]  /*3dbe0*/  ISETP.LT.AND P4, PT, R6, UR6, !P1 ;  /* 0x0000000606007c0c */ /* 0x000fe2000cf81270 */
[----:B------:R-:W-:Y:S01]  /*3dbf0*/  ULDC UR4, c[0x0][0x22c] ;  /* 0x00008b0000047ab9 */ /* 0x000fe20000000800 */
[----:B------:R-:W-:Y:S01]  /*3dc00*/  ULDC UR6, c[0x0][0x228] ;  /* 0x00008a0000067ab9 */ /* 0x000fe20000000800 */
[----:B------:R1:W-:Y:S01]  /*3dc10*/  @P5 STG.E.U8 desc[UR32][R12.64], R18 ;  /* 0x000000120c005986 */ /* 0x0003e2000c101120 */
[----:B------:R-:W-:Y:S01]  /*3dc20*/  IMAD.X R9, R14, 0x1, R20, P6 ;  /* 0x000000010e097824 */ /* 0x000fe200030e0614 */
[----:B0-----:R-:W-:Y:S02]  /*3dc30*/  IADD3 R10, P5, R16, R22, RZ ;  /* 0x00000016100a7210 */ /* 0x001fe40007fbe0ff */
[----:B------:R-:W-:-:S02]  /*3dc40*/  SHF.R.S32.HI R16, RZ, 0x1f, R15 ;  /* 0x0000001fff107819 */ /* 0x000fc4000001140f */
[----:B-1----:R-:W-:Y:S01]  /*3dc50*/  PRMT R13, R5, 0x7772, RZ ;  /* 0x00007772050d7816 */ /* 0x002fe200000000ff */
[----:B------:R-:W-:Y:S01]  /*3dc60*/  IMAD.X R11, R14, 0x1, R3, P5 ;  /* 0x000000010e0b7824 */ /* 0x000fe200028e0603 */
[----:B------:R-:W-:Y:S02]  /*3dc70*/  IADD3 R12, P6, R15, R0, RZ ;  /* 0x000000000f0c7210 */ /* 0x000fe40007fde0ff */
[----:B------:R-:W-:Y:S01]  /*3dc80*/  PRMT R14, R5, 0x7773, RZ ;  /* 0x00007773050e7816 */ /* 0x000fe200000000ff */
[----:B------:R0:W-:Y:S04]  /*3dc90*/  @P2 STG.E.U8 desc[UR32][R8.64], R13 ;  /* 0x0000000d08002986 */ /* 0x0001e8000c101120 */
[----:B------:R-:W2:Y:S04]  /*3dca0*/  LDL.LU R5, [R1+0x3c] ;  /* 0x00003c0001057983 */ /* 0x000ea80000300800 */
[----:B------:R1:W-:Y:S01]  /*3dcb0*/  @P3 STG.E.U8 desc[UR32][R10.64], R14 ;  /* 0x0000000e0a003986 */ /* 0x0003e2000c101120 */
[----:B0-----:R-:W-:Y:S01]  /*3dcc0*/  IMAD.X R13, R16, 0x1, R2, P6 ;  /* 0x00000001100d7824 */ /* 0x001fe200030e0602 */
[----:B------:R-:W-:-:S05]  /*3dcd0*/  PRMT R8, R4, 0x7770, RZ ;  /* 0x0000777004087816 */ /* 0x000fca00000000ff */
[----:B------:R0:W-:Y:S01]  /*3dce0*/  @P4 STG.E.U8 desc[UR32][R12.64], R8 ;  /* 0x000000080c004986 */ /* 0x0001e2000c101120 */
[----:B-1----:R-:W-:Y:S01]  /*3dcf0*/  VIADD R11, R7, 0x16 ;  /* 0x00000016070b7836 */ /* 0x002fe20000000000 */
[C---:B------:R-:W-:Y:S02]  /*3dd00*/  IADD3 R10, P5, R15.reuse, R23, RZ ;  /* 0x000000170f0a7210 */ /* 0x040fe40007fbe0ff */
[C---:B0-----:R-:W-:Y:S02]  /*3dd10*/  IADD3 R8, P2, R15.reuse, R21, RZ ;  /* 0x000000150f087210 */ /* 0x041fe40007f5e0ff */
[----:B------:R-:W-:-:S03]  /*3dd20*/  IADD3 R12, P6, R15, R22, RZ ;  /* 0x000000160f0c7210 */ /* 0x000fc60007fde0ff */
[C---:B------:R-:W-:Y:S01]  /*3dd30*/  IMAD.X R9, R16.reuse, 0x1, R24, P2 ;  /* 0x0000000110097824 */ /* 0x040fe200010e0618 */
[----:B------:R-:W-:Y:S01]  /*3dd40*/  ISETP.GE.AND P2, PT, R11, UR4, PT ;  /* 0x000000040b007c0c */ /* 0x000fe2000bf46270 */
[----:B------:R-:W-:Y:S01]  /*3dd50*/  IMAD.X R11, R16, 0x1, R20, P5 ;  /* 0x00000001100b7824 */ /* 0x000fe200028e0614 */
[----:B------:R-:W-:Y:S01]  /*3dd60*/  PRMT R14, R4, 0x7771, RZ ;  /* 0x00007771040e7816 */ /* 0x000fe200000000ff */
[----:B------:R-:W-:Y:S01]  /*3dd70*/  IMAD.X R13, R16, 0x1, R3, P6 ;  /* 0x00000001100d7824 */ /* 0x000fe200030e0603 */
[C---:B------:R-:W-:Y:S01]  /*3dd80*/  PRMT R16, R4.reuse, 0x7772, RZ ;  /* 0x0000777204107816 */ /* 0x040fe200000000ff */
[----:B------:R-:W-:Y:S01]  /*3dd90*/  ULDC UR4, c[0x0][0x248] ;  /* 0x0000920000047ab9 */ /* 0x000fe20000000800 */
[----:B------:R-:W-:Y:S02]  /*3dda0*/  PRMT R17, R4, 0x7773, RZ ;  /* 0x0000777304117816 */ /* 0x000fe400000000ff */
[----:B------:R-:W3:Y:S01]  /*3ddb0*/  LDL.LU R4, [R1+0x2c] ;  /* 0x00002c0001047983 */ /* 0x000ee20000300800 */
[----:B------:R-:W-:Y:S01]  /*3ddc0*/  ISETP.LT.AND P3, PT, R26, UR6, !P1 ;  /* 0x000000061a007c0c */ /* 0x000fe2000cf61270 */
[----:B------:R-:W-:Y:S01]  /*3ddd0*/  ULDC UR6, c[0x0][0x228] ;  /* 0x00008a0000067ab9 */ /* 0x000fe20000000800 */
[----:B------:R-:W-:Y:S01]  /*3dde0*/  ISETP.LT.AND P4, PT, R27, UR8, !P1 ;  /* 0x000000081b007c0c */ /* 0x000fe2000cf81270 */
[----:B------:R-:W-:Y:S01]  /*3ddf0*/  ULDC UR8, c[0x0][0x228] ;  /* 0x00008a0000087ab9 */ /* 0x000fe20000000800 */
[----:B------:R-:W-:Y:S01]  /*3de00*/  ISETP.LT.AND P1, PT, R28, UR10, !P1 ;  /* 0x0000000a1c007c0c */ /* 0x000fe2000cf21270 */
[----:B------:R-:W-:Y:S01]  /*3de10*/  ULDC UR10, c[0x0][0x228] ;  /* 0x00008a00000a7ab9 */ /* 0x000fe20000000800 */
[----:B------:R-:W4:Y:S07]  /*3de20*/  LDL.LU R25, [R1+0x50] ;  /* 0x0000500001197983 */ /* 0x000f2e0000300800 */
[----:B------:R0:W-:Y:S04]  /*3de30*/  @P3 STG.E.U8 desc[UR32][R8.64], R14 ;  /* 0x0000000e08003986 */ /* 0x0001e8000c101120 */
[----:B------:R1:W-:Y:S01]  /*3de40*/  @P4 STG.E.U8 desc[UR32][R10.64], R16 ;  /* 0x000000100a004986 */ /* 0x0003e2000c101120 */
[----:B0-----:R-:W-:-:S03]  /*3de50*/  VIADD R14, R15, UR4 ;  /* 0x000000040f0e7c36 */ /* 0x001fc60008000000 */
[----:B------:R0:W-:Y:S01]  /*3de60*/  @P1 STG.E.U8 desc[UR32][R12.64], R17 ;  /* 0x000000110c001986 */ /* 0x0001e2000c101120 */
[----:B------:R-:W-:Y:S01]  /*3de70*/  ISETP.LT.AND P1, PT, R6, UR6, !P2 ;  /* 0x0000000606007c0c */ /* 0x000fe2000d721270 */
[----:B------:R-:W-:Y:S01]  /*3de80*/  ULDC UR4, c[0x0][0x22c] ;  /* 0x00008b0000047ab9 */ /* 0x000fe20000000800 */
[----:B-1----:R-:W-:Y:S01]  /*3de90*/  VIADD R11, R7, 0x17 ;  /* 0x00000017070b7836 */ /* 0x002fe20000000000 */
[----:B------:R-:W-:Y:S01]  /*3dea0*/  SHF.R.S32.HI R15, RZ, 0x1f, R14 ;  /* 0x0000001fff0f7819 */ /* 0x000fe2000001140e */
[----:B------:R-:W-:Y:S01]  /*3deb0*/  ULDC UR6, c[0x0][0x22c] ;  /* 0x00008b0000067ab9 */ /* 0x000fe20000000800 */
[C---:B------:R-:W-:Y:S02]  /*3dec0*/  IADD3 R8, P3, R14.reuse, R0, RZ ;  /* 0x000000000e087210 */ /* 0x040fe40007f7e0ff */
[----:B------:R-:W-:Y:S02]  /*3ded0*/  IADD3 R10, P5, R14, R21, RZ ;  /* 0x000000150e0a7210 */ /* 0x000fe40007fbe0ff */
[----:B------:R-:W-:Y:S01]  /*3dee0*/  ISETP.LT.AND P4, PT, R26, UR8, !P2 ;  /* 0x000000081a007c0c */ /* 0x000fe2000d781270 */
[----:B------:R-:W-:Y:S01]  /*3def0*/  IMAD.X R9, R15, 0x1, R2, P3 ;  /* 0x000000010f097824 */ /* 0x000fe200018e0602 */
[----:B------:R-:W-:Y:S01]  /*3df00*/  ISETP.LT.AND P6, PT, R27, UR10, !P2 ;  /* 0x0000000a1b007c0c */ /* 0x000fe2000d7c1270 */
[----:B------:R-:W-:Y:S01]  /*3df10*/  ULDC UR8, c[0x0][0x228] ;  /* 0x00008a0000087ab9 */ /* 0x000fe20000000800 */
[----:B------:R-:W-:Y:S01]  /*3df20*/  ISETP.GE.AND P3, PT, R11, UR4, PT ;  /* 0x000000040b007c0c */ /* 0x000fe2000bf66270 */
[----:B------:R-:W-:Y:S01]  /*3df30*/  IMAD.X R11, R15, 0x1, R24, P5 ;  /* 0x000000010f0b7824 */ /* 0x000fe200028e0618 */
[----:B0-----:R-:W-:Y:S01]  /*3df40*/  IADD3 R12, P5, R14, R23, RZ ;  /* 0x000000170e0c7210 */ /* 0x001fe20007fbe0ff */
[----:B------:R-:W-:Y:S01]  /*3df50*/  ULDC UR4, c[0x0][0x248] ;  /* 0x0000920000047ab9 */ /* 0x000fe20000000800 */
[----:B------:R-:W-:-:S03]  /*3df60*/  ULDC UR10, c[0x0][0x228] ;  /* 0x00008a00000a7ab9 */ /* 0x000fc60000000800 */
[----:B------:R-:W-:Y:S01]  /*3df70*/  IMAD.X R13, R15, 0x1, R20, P5 ;  /* 0x000000010f0d7824 */ /* 0x000fe200028e0614 */
[----:B------:R-:W-:Y:S01]  /*3df80*/  ISETP.LT.AND P2, PT, R28, UR8, !P2 ;  /* 0x000000081c007c0c */ /* 0x000fe2000d741270 */
[----:B------:R-:W-:Y:S01]  /*3df90*/  ULDC UR8, c[0x0][0x228] ;  /* 0x00008a0000087ab9 */ /* 0x000fe20000000800 */
[----:B------:R-:W-:Y:S01]  /*3dfa0*/  ISETP.LT.AND P5, PT, R26, UR12, !P3 ;  /* 0x0000000c1a007c0c */ /* 0x000fe2000dfa1270 */
[----:B------:R-:W-:Y:S01]  /*3dfb0*/  ULDC UR12, c[0x0][0x228] ;  /* 0x00008a00000c7ab9 */ /* 0x000fe20000000800 */
[C---:B--2---:R-:W-:Y:S02]  /*3dfc0*/  PRMT R16, R5.reuse, 0x7770, RZ ;  /* 0x0000777005107816 */ /* 0x044fe400000000ff */
[C---:B------:R-:W-:Y:S02]  /*3dfd0*/  PRMT R18, R5.reuse, 0x7771, RZ ;  /* 0x0000777105127816 */ /* 0x040fe400000000ff */
[----:B------:R-:W-:Y:S01]  /*3dfe0*/  PRMT R17, R5, 0x7772, RZ ;  /* 0x0000777205117816 */ /* 0x000fe200000000ff */
[----:B------:R0:W-:Y:S04]  /*3dff0*/  @P1 STG.E.U8 desc[UR32][R8.64], R16 ;  /* 0x0000001008001986 */ /* 0x0001e8000c101120 */
[----:B------:R1:W-:Y:S01]  /*3e000*/  @P4 STG.E.U8 desc[UR32][R10.64], R18 ;  /* 0x000000120a004986 */ /* 0x0003e2000c101120 */
[----:B------:R-:W-:Y:S01]  /*3e010*/  ISETP.LT.AND P4, PT, R6, UR10, !P3 ;  /* 0x0000000a06007c0c */ /* 0x000fe2000df81270 */
[----:B------:R-:W-:-:S02]  /*3e020*/  ULDC UR10, c[0x0][0x228] ;  /* 0x00008a00000a7ab9 */ /* 0x000fc40000000800 */
[----:B------:R2:W-:Y:S01]  /*3e030*/  @P6 STG.E.U8 desc[UR32][R12.64], R17 ;  /* 0x000000110c006986 */ /* 0x0005e2000c101120 */
[C---:B0-----:R-:W-:Y:S01]  /*3e040*/  VIADD R16, R14.reuse, UR4 ;  /* 0x000000040e107c36 */ /* 0x041fe20008000000 */
[----:B------:R-:W-:Y:S01]  /*3e050*/  IADD3 R8, P6, R14, R22, RZ ;  /* 0x000000160e087210 */ /* 0x000fe20007fde0ff */
[----:B------:R-:W-:-:S03]  /*3e060*/  ULDC UR4, c[0x0][0x248] ;  /* 0x0000920000047ab9 */ /* 0x000fc60000000800 */
[----:B------:R-:W-:Y:S02]  /*3e070*/  SHF.R.S32.HI R14, RZ, 0x1f, R16 ;  /* 0x0000001fff0e7819 */ /* 0x000fe40000011410 */
[----:B-1----:R-:W-:Y:S01]  /*3e080*/  IADD3 R10, P1, R16, R0, RZ ;  /* 0x00000000100a7210 */ /* 0x002fe20007f3e0ff */
[----:B--2---:R-:W-:Y:S02]  /*3e090*/  VIADD R13, R7, 0x18 ;  /* 0x00000018070d7836 */ /* 0x004fe40000000000 */
[----:B------:R-:W-:Y:S01]  /*3e0a0*/  IMAD.X R9, R15, 0x1, R3, P6 ;  /* 0x000000010f097824 */ /* 0x000fe200030e0603 */
[----:B------:R-:W-:Y:S01]  /*3e0b0*/  PRMT R15, R5, 0x7773, RZ ;  /* 0x00007773050f7816 */ /* 0x000fe200000000ff */
[----:B------:R-:W-:Y:S01]  /*3e0c0*/  IMAD.X R11, R14, 0x1, R2, P1 ;  /* 0x000000010e0b7824 */ /* 0x000fe200008e0602 */
[----:B------:R-:W-:Y:S02]  /*3e0d0*/  IADD3 R12, P6, R16, R21, RZ ;  /* 0x00000015100c7210 */ /* 0x000fe40007fde0ff */
[----:B------:R-:W-:Y:S01]  /*3e0e0*/  ISETP.GE.AND P1, PT, R13, UR6, PT ;  /* 0x000000060d007c0c */ /* 0x000fe2000bf26270 */
[----:B------:R-:W-:Y:S01]  /*3e0f0*/  ULDC UR6, c[0x0][0x228] ;  /* 0x00008a0000067ab9 */ /* 0x000fe20000000800 */
[----:B------:R0:W-:Y:S01]  /*3e100*/  @P2 STG.E.U8 desc[UR32][R8.64], R15 ;  /* 0x0000000f08002986 */ /* 0x0001e2000c101120 */
[----:B------:R-:W-:Y:S01]  /*3e110*/  ISETP.LT.AND P2, PT, R27, UR6, !P3 ;  /* 0x000000061b007c0c */ /* 0x000fe2000df41270 */
[----:B------:R-:W-:Y:S01]  /*3e120*/  IMAD.X R13, R14, 0x1, R24, P6 ;  /* 0x000000010e0d7824 */ /* 0x000fe200030e0618 */
[----:B------:R-:W-:Y:S01]  /*3e130*/  ULDC UR6, c[0x0][0x228] ;  /* 0x00008a0000067ab9 */ /* 0x000fe20000000800 */
[----:B---3--:R-:W-:-:S02]  /*3e140*/  PRMT R17, R4, 0x7770, RZ ;  /* 0x0000777004117816 */ /* 0x008fc400000000ff */
[----:B------:R-:W-:-:S03]  /*3e150*/  PRMT R18, R4, 0x7771, RZ ;  /* 0x0000777104127816 */ /* 0x000fc600000000ff */
[----:B------:R1:W-:Y:S01]  /*3e160*/  @P4 STG.E.U8 desc[UR32][R10.64], R17 ;  /* 0x000000110a004986 */ /* 0x0003e2000c101120 */
[----:B------:R-:W-:Y:S01]  /*3e170*/  ISETP.LT.AND P3, PT, R28, UR8, !P3 ;  /* 0x000000081c007c0c */ /* 0x000fe2000df61270 */
[----:B0-----:R-:W-:Y:S01]  /*3e180*/  VIADD R15, R16, UR4 ;  /* 0x00000004100f7c36 */ /* 0x001fe20008000000 */
[----:B------:R-:W-:Y:S01]  /*3e190*/  ISETP.LT.AND P4, PT, R6, UR6, !P1 ;  /* 0x0000000606007c0c */ /* 0x000fe2000cf81270 */
[----:B------:R0:W-:Y:S01]  /*3e1a0*/  @P5 STG.E.U8 desc[UR32][R12.64], R18 ;  /* 0x000000120c005986 */ /* 0x0001e2000c101120 */
[C---:B------:R-:W-:Y:S01]  /*3e1b0*/  IADD3 R8, P5, R16.reuse, R22, RZ ;  /* 0x0000001610087210 */ /* 0x040fe20007fbe0ff */
[----:B------:R-:W-:Y:S01]  /*3e1c0*/  ULDC UR4, c[0x0][0x22c] ;  /* 0x00008b0000047ab9 */ /* 0x000fe20000000800 */
[----:B------:R-:W-:Y:S01]  /*3e1d0*/  ULDC UR6, c[0x0][0x228] ;  /* 0x00008a0000067ab9 */ /* 0x000fe20000000800 */
[----:B------:R-:W-:Y:S01]  /*3e1e0*/  ULDC UR8, c[0x0][0x228] ;  /* 0x00008a0000087ab9 */ /* 0x000fe20000000800 */
[----:B-1----:R-:W-:Y:S02]  /*3e1f0*/  IADD3 R10, P6, R16, R23, RZ ;  /* 0x00000017100a7210 */ /* 0x002fe40007fde0ff */
[----:B------:R-:W-:-:S02]  /*3e200*/  SHF.R.S32.HI R16, RZ, 0x1f, R15 ;  /* 0x0000001fff107819 */ /* 0x000fc4000001140f */
[----:B0-----:R-:W-:Y:S01]  /*3e210*/  PRMT R13, R4, 0x7772, RZ ;  /* 0x00007772040d7816 */ /* 0x001fe200000000ff */
[C---:B------:R-:W-:Y:S01]  /*3e220*/  IMAD.X R11, R14.reuse, 0x1, R20, P6 ;  /* 0x000000010e0b7824 */ /* 0x040fe200030e0614 */
[----:B------:R-:W-:Y:S01]  /*3e230*/  IADD3 R12, P6, R15, R0, RZ ;  /* 0x000000000f0c7210 */ /* 0x000fe20007fde0ff */
[----:B------:R-:W-:Y:S01]  /*3e240*/  IMAD.X R9, R14, 0x1, R3, P5 ;  /* 0x000000010e097824 */ /* 0x000fe200028e0603 */
[----:B------:R-:W-:Y:S02]  /*3e250*/  PRMT R17, R4, 0x7773, RZ ;  /* 0x0000777304117816 */ /* 0x000fe400000000ff */
[----:B------:R0:W-:Y:S04]  /*3e260*/  @P2 STG.E.U8 desc[UR32][R10.64], R13 ;  /* 0x0000000d0a002986 */ /* 0x0001e8000c101120 */
[----:B------:R1:W-:Y:S01]  /*3e270*/  @P3 STG.E.U8 desc[UR32][R8.64], R17 ;  /* 0x0000001108003986 */ /* 0x0003e2000c101120 */
[----:B------:R-:W-:-:S03]  /*3e280*/  PRMT R14, R29, 0x7771, RZ ;  /* 0x000077711d0e7816 */ /* 0x000fc600000000ff */
[----:B------:R-:W2:Y:S01]  /*3e290*/  LDL.LU R4, [R1+0x54] ;  /* 0x0000540001047983 */ /* 0x000ea20000300800 */
[----:B0-----:R-:W-:Y:S01]  /*3e2a0*/  IMAD.X R13, R16, 0x1, R2, P6 ;  /* 0x00000001100d7824 */ /* 0x001fe200030e0602 */
[----:B------:R-:W-:Y:S01]  /*3e2b0*/  PRMT R10, R29, 0x7770, RZ ;  /* 0x000077701d0a7816 */ /* 0x000fe200000000ff */
[----:B------:R-:W-:Y:S01]  /*3e2c0*/  VIADD R11, R7, 0x19 ;  /* 0x00000019070b7836 */ /* 0x000fe20000000000 */
[----:B------:R-:W3:Y:S01]  /*3e2d0*/  LDL.LU R5, [R1+0x4c] ;  /* 0x00004c0001057983 */ /* 0x000ee20000300800 */
[----:B-1----:R-:W-:-:S03]  /*3e2e0*/  IADD3 R8, P2, R15, R21, RZ ;  /* 0x000000150f087210 */ /* 0x002fc60007f5e0ff */
[----:B------:R0:W-:Y:S02]  /*3e2f0*/  @P4 STG.E.U8 desc[UR32][R12.64], R10 ;  /* 0x0000000a0c004986 */ /* 0x0001e4000c101120 */
[----:B------:R-:W-:Y:S01]  /*3e300*/  IMAD.X R9, R16, 0x1, R24, P2 ;  /* 0x0000000110097824 */ /* 0x000fe200010e0618 */
[----:B------:R-:W-:Y:S01]  /*3e310*/  ISETP.GE.AND P2, PT, R11, UR4, PT ;  /* 0x000000040b007c0c */ /* 0x000fe2000bf46270 */
[----:B------:R-:W-:Y:S01]  /*3e320*/  ULDC UR4, c[0x0][0x248] ;  /* 0x0000920000047ab9 */ /* 0x000fe20000000800 */
[----:B------:R-:W-:Y:S02]  /*3e330*/  PRMT R17, R29, 0x7773, RZ ;  /* 0x000077731d117816 */ /* 0x000fe400000000ff */
[C---:B0-----:R-:W-:Y:S02]  /*3e340*/  IADD3 R10, P5, R15.reuse, R23, RZ ;  /* 0x000000170f0a7210 */ /* 0x041fe40007fbe0ff */
[----:B------:R-:W-:-:S03]  /*3e350*/  IADD3 R12, P6, R15, R22, RZ ;  /* 0x000000160f0c7210 */ /* 0x000fc60007fde0ff */
[C---:B------:R-:W-:Y:S02]  /*3e360*/  IMAD.X R11, R16.reuse, 0x1, R20, P5 ;  /* 0x00000001100b7824 */ /* 0x040fe400028e0614 */
[----:B------:R-:W-:Y:S01]  /*3e370*/  IMAD.X R13, R16, 0x1, R3, P6 ;  /* 0x00000001100d7824 */ /* 0x000fe200030e0603 */
[----:B------:R-:W-:Y:S02]  /*3e380*/  PRMT R16, R29, 0x7772, RZ ;  /* 0x000077721d107816 */ /* 0x000fe400000000ff */
[----:B------:R-:W2:Y:S01]  /*3e390*/  LDL.LU R29, [R1+0x44] ;  /* 0x00004400011d7983 */ /* 0x000ea20000300800 */
        /* <DEDUP_REMOVED lines=20> */
[----:B0-----:R-:W-:Y:S01]  /*3e4e0*/  VIADD R13, R7, 0x1a ;  /* 0x0000001a070d7836 */ /* 0x001fe20000000000 */
[----:B----4-:R-:W-:Y:S01]  /*3e4f0*/  PRMT R16, R25, 0x7770, RZ ;  /* 0x0000777019107816 */ /* 0x010fe200000000ff */
[C---:B------:R-:W-:Y:S01]  /*3e500*/  IMAD.X R9, R15.reuse, 0x1, R2, P6 ;  /* 0x000000010f097824 */ /* 0x040fe200030e0602 */
[----:B------:R-:W-:Y:S01]  /*3e510*/  IADD3 R12, P6, R14, R23, RZ ;  /* 0x000000170e0c7210 */ /* 0x000fe20007fde0ff */
[----:B------:R-:W-:Y:S01]  /*3e520*/  IMAD.X R11, R15, 0x1, R24, P3 ;  /* 0x000000010f0b7824 */ /* 0x000fe200018e0618 */
[----:B------:R-:W-:Y:S01]  /*3e530*/  ISETP.GE.AND P3, PT, R13, UR4, PT ;  /* 0x000000040d007c0c */ /* 0x000fe2000bf66270 */
[----:B------:R-:W-:Y:S01]  /*3e540*/  ULDC UR4, c[0x0][0x248] ;  /* 0x0000920000047ab9 */ /* 0x000fe20000000800 */
[----:B------:R-:W-:Y:S01]  /*3e550*/  PRMT R17, R25, 0x7771, RZ ;  /* 0x0000777119117816 */ /* 0x000fe200000000ff */
[----:B------:R0:W-:Y:S01]  /*3e560*/  @P4 STG.E.U8 desc[UR32][R8.64], R16 ;  /* 0x0000001008004986 */ /* 0x0001e2000c101120 */
[----:B------:R-:W-:Y:S01]  /*3e570*/  IMAD.X R13, R15, 0x1, R20, P6 ;  /* 0x000000010f0d7824 */ /* 0x000fe200030e0614 */
[----:B------:R-:W-:-:S02]  /*3e580*/  PRMT R18, R25, 0x7772, RZ ;  /* 0x0000777219127816 */ /* 0x000fc400000000ff */
[----:B------:R-:W-:Y:S01]  /*3e590*/  ISETP.LT.AND P2, PT, R28, UR8, !P2 ;  /* 0x000000081c007c0c */ /* 0x000fe2000d741270 */
[----:B------:R1:W-:Y:S01]  /*3e5a0*/  @P1 STG.E.U8 desc[UR32][R10.64], R17 ;  /* 0x000000110a001986 */ /* 0x0003e2000c101120 */
[----:B------:R-:W-:Y:S01]  /*3e5b0*/  ISETP.LT.AND P4, PT, R6, UR10, !P3 ;  /* 0x0000000a06007c0c */ /* 0x000fe2000df81270 */
[----:B------:R-:W-:Y:S01]  /*3e5c0*/  ULDC UR8, c[0x0][0x228] ;  /* 0x00008a0000087ab9 */ /* 0x000fe20000000800 */
[----:B------:R-:W-:Y:S01]  /*3e5d0*/  ULDC UR10, c[0x0][0x228] ;  /* 0x00008a00000a7ab9 */ /* 0x000fe20000000800 */
[C---:B0-----:R-:W-:Y:S01]  /*3e5e0*/  VIADD R16, R14.reuse, UR4 ;  /* 0x000000040e107c36 */ /* 0x041fe20008000000 */
[----:B------:R-:W-:Y:S01]  /*3e5f0*/  IADD3 R8, P6, R14, R22, RZ ;  /* 0x000000160e087210 */ /* 0x000fe20007fde0ff */
[----:B------:R0:W-:Y:S01]  /*3e600*/  @P5 STG.E.U8 desc[UR32][R12.64], R18 ;  /* 0x000000120c005986 */ /* 0x0001e2000c101120 */
[----:B------:R-:W-:Y:S01]  /*3e610*/  ISETP.LT.AND P5, PT, R26, UR12, !P3 ;  /* 0x0000000c1a007c0c */ /* 0x000fe2000dfa1270 */
[----:B------:R-:W-:Y:S01]  /*3e620*/  ULDC UR4, c[0x0][0x248] ;  /* 0x0000920000047ab9 */ /* 0x000fe20000000800 */
[----:B------:R-:W-:-:S02]  /*3e630*/  SHF.R.S32.HI R14, RZ, 0x1f, R16 ;  /* 0x0000001fff0e7819 */ /* 0x000fc40000011410 */
[C---:B-1----:R-:W-:Y:S01]  /*3e640*/  IADD3 R10, P1, R16.reuse, R0, RZ ;  /* 0x00000000100a7210 */ /* 0x042fe20007f3e0ff */
[----:B------:R-:W-:Y:S01]  /*3e650*/  IMAD.X R9, R15, 0x1, R3, P6 ;  /* 0x000000010f097824 */ /* 0x000fe200030e0603 */
[----:B------:R-:W-:Y:S01]  /*3e660*/  PRMT R15, R25, 0x7773, RZ ;  /* 0x00007773190f7816 */ /* 0x000fe200000000ff */
[----:B------:R-:W-:Y:S01]  /*3e670*/  ULDC UR12, c[0x0][0x228] ;  /* 0x00008a00000c7ab9 */ /* 0x000fe20000000800 */
[----:B0-----:R-:W-:Y:S01]  /*3e680*/  VIADD R13, R7, 0x1b ;  /* 0x0000001b070d7836 */ /* 0x001fe20000000000 */
[----:B------:R-:W-:Y:S01]  /*3e690*/  IADD3 R12, P6, R16, R21, RZ ;  /* 0x00000015100c7210 */ /* 0x000fe20007fde0ff */
[C---:B------:R-:W-:Y:S01]  /*3e6a0*/  IMAD.X R11, R14.reuse, 0x1, R2, P1 ;  /* 0x000000010e0b7824 */ /* 0x040fe200008e0602 */
[----:B------:R0:W-:Y:S02]  /*3e6b0*/  @P2 STG.E.U8 desc[UR32][R8.64], R15 ;  /* 0x0000000f08002986 */ /* 0x0001e4000c101120 */
[----:B------:R-:W-:Y:S01]  /*3e6c0*/  ISETP.GE.AND P1, PT, R13, UR6, PT ;  /* 0x000000060d007c0c */ /* 0x000fe2000bf26270 */
[----:B------:R-:W-:Y:S01]  /*3e6d0*/  ULDC UR6, c[0x0][0x228] ;  /* 0x00008a0000067ab9 */ /* 0x000fe20000000800 */
[----:B------:R-:W-:Y:S01]  /*3e6e0*/  IMAD.X R13, R14, 0x1, R24, P6 ;  /* 0x000000010e0d7824 */ /* 0x000fe200030e0618 */
[----:B------:R-:W-:Y:S01]  /*3e6f0*/  ISETP.LT.AND P2, PT, R27, UR6, !P3 ;  /* 0x000000061b007c0c */ /* 0x000fe2000df41270 */
[----:B------:R-:W-:-:S02]  /*3e700*/  ULDC UR6, c[0x0][0x228] ;  /* 0x00008a0000067ab9 */ /* 0x000fc40000000800 */
[----:B------:R-:W-:Y:S01]  /*3e710*/  ISETP.LT.AND P3, PT, R28, UR6, !P3 ;  /* 0x000000061c007c0c */ /* 0x000fe2000df61270 */
[----:B------:R-:W-:Y:S01]  /*3e720*/  ULDC UR6, c[0x0][0x228] ;  /* 0x00008a0000067ab9 */ /* 0x000fe20000000800 */
[C---:B0-----:R-:W-:Y:S01]  /*3e730*/  IADD3 R8, P6, R16.reuse, R23, RZ ;  /* 0x0000001710087210 */ /* 0x041fe20007fde0ff */
[----:B------:R-:W-:Y:S01]  /*3e740*/  VIADD R15, R16, UR4 ;  /* 0x00000004100f7c36 */ /* 0x000fe20008000000 */
[----:B------:R-:W-:-:S03]  /*3e750*/  ULDC UR4, c[0x0][0x22c] ;  /* 0x00008b0000047ab9 */ /* 0x000fc60000000800 */
[----:B------:R-:W-:Y:S01]  /*3e760*/  IMAD.X R9, R14, 0x1, R20, P6 ;  /* 0x000000010e097824 */ /* 0x000fe200030e0614 */
[C---:B--2---:R-:W-:Y:S02]  /*3e770*/  PRMT R17, R29.reuse, 0x7770, RZ ;  /* 0x000077701d117816 */ /* 0x044fe400000000ff */
[----:B------:R-:W-:-:S03]  /*3e780*/  PRMT R18, R29, 0x7771, RZ ;  /* 0x000077711d127816 */ /* 0x000fc600000000ff */
[----:B------:R0:W-:Y:S01]  /*3e790*/  @P4 STG.E.U8 desc[UR32][R10.64], R17 ;  /* 0x000000110a004986 */ /* 0x0001e2000c101120 */
[----:B------:R-:W-:Y:S01]  /*3e7a0*/  ISETP.LT.AND P4, PT, R6, UR8, !P1 ;  /* 0x0000000806007c0c */ /* 0x000fe2000cf81270 */
[----:B------:R-:W-:Y:S02]  /*3e7b0*/  ULDC UR8, c[0x0][0x228] ;  /* 0x00008a0000087ab9 */ /* 0x000fe40000000800 */
[----:B------:R1:W-:Y:S01]  /*3e7c0*/  @P5 STG.E.U8 desc[UR32][R12.64], R18 ;  /* 0x000000120c005986 */ /* 0x0003e2000c101120 */
[----:B0-----:R-:W-:Y:S02]  /*3e7d0*/  IADD3 R10, P5, R16, R22, RZ ;  /* 0x00000016100a7210 */ /* 0x001fe40007fbe0ff */
[----:B------:R-:W-:Y:S02]  /*3e7e0*/  SHF.R.S32.HI R16, RZ, 0x1f, R15 ;  /* 0x0000001fff107819 */ /* 0x000fe4000001140f */
[----:B-1----:R-:W-:Y:S02]  /*3e7f0*/  PRMT R13, R29, 0x7772, RZ ;  /* 0x000077721d0d7816 */ /* 0x002fe400000000ff */
[----:B------:R-:W-:Y:S01]  /*3e800*/  IADD3 R12, P6, R15, R0, RZ ;  /* 0x000000000f0c7210 */ /* 0x000fe20007fde0ff */
[----:B------:R-:W-:Y:S01]  /*3e810*/  IMAD.X R11, R14, 0x1, R3, P5 ;  /* 0x000000010e0b7824 */ /* 0x000fe200028e0603 */
        /* <DEDUP_REMOVED lines=19> */
[----:B------:R-:W4:Y:S01]  /*3e950*/  LDL.LU R4, [R1+0x58] ;  /* 0x0000580001047983 */ /* 0x000f220000300800 */
[----:B------:R-:W-:Y:S01]  /*3e960*/  ISETP.LT.AND P3, PT, R26, UR6, !P1 ;  /* 0x000000061a007c0c */ /* 0x000fe2000cf61270 */
[----:B------:R-:W-:Y:S01]  /*3e970*/  ULDC UR6, c[0x0][0x228] ;  /* 0x00008a0000067ab9 */ /* 0x000fe20000000800 */
[----:B------:R-:W-:Y:S01]  /*3e980*/  ISETP.LT.AND P4, PT, R27, UR8, !P1 ;  /* 0x000000081b007c0c */ /* 0x000fe2000cf81270 */
[----:B------:R-:W-:Y:S01]  /*3e990*/  ULDC UR8, c[0x0][0x228] ;  /* 0x00008a0000087ab9 */ /* 0x000fe20000000800 */
[----:B------:R-:W-:Y:S01]  /*3e9a0*/  ISETP.LT.AND P1, PT, R28, UR10, !P1 ;  /* 0x0000000a1c007c0c */ /* 0x000fe2000cf21270 */
[----:B------:R-:W-:-:S08]  /*3e9b0*/  ULDC UR10, c[0x0][0x228] ;  /* 0x00008a00000a7ab9 */ /* 0x000fd00000000800 */
[----:B------:R-:W-:Y:S04]  /*3e9c0*/  @P3 STG.E.U8 desc[UR32][R8.64], R14 ;  /* 0x0000000e08003986 */ /* 0x000fe8000c101120 */
[----:B------:R0:W-:Y:S01]  /*3e9d0*/  @P4 STG.E.U8 desc[UR32][R10.64], R16 ;  /* 0x000000100a004986 */ /* 0x0001e2000c101120 */
        /* <DEDUP_REMOVED lines=9> */
[----:B------:R-:W-:Y:S02]  /*3ea70*/  SHF.R.S32.HI R14, RZ, 0x1f, R16 ;  /* 0x0000001fff0e7819 */ /* 0x000fe40000011410 */
[C---:B------:R-:W-:Y:S02]  /*3ea80*/  IADD3 R8, P6, R16.reuse, R0, RZ ;  /* 0x0000000010087210 */ /* 0x040fe40007fde0ff */
[----:B------:R-:W-:Y:S01]  /*3ea90*/  IADD3 R10, P1, R16, R21, RZ ;  /* 0x00000015100a7210 */ /* 0x000fe20007f3e0ff */
[----:B-1----:R-:W-:Y:S02]  /*3eaa0*/  VIADD R13, R7, 0x1d ;  /* 0x0000001d070d7836 */ /* 0x002fe40000000000 */
[C---:B------:R-:W-:Y:S02]  /*3eab0*/  IMAD.X R9, R14.reuse, 0x1, R2, P6 ;  /* 0x000000010e097824 */ /* 0x040fe400030e0602 */
[----:B------:R-:W-:Y:S01]  /*3eac0*/  IMAD.X R11, R14, 0x1, R24, P1 ;  /* 0x000000010e0b7824 */ /* 0x000fe200008e0618 */
[----:B------:R-:W-:-:S02]  /*3ead0*/  IADD3 R12, P6, R16, R23, RZ ;  /* 0x00000017100c7210 */ /* 0x000fc40007fde0ff */
[----:B------:R-:W-:Y:S01]  /*3eae0*/  ISETP.GE.AND P1, PT, R13, UR4, PT ;  /* 0x000000040d007c0c */ /* 0x000fe2000bf26270 */
[----:B------:R-:W-:Y:S02]  /*3eaf0*/  ULDC UR4, c[0x0][0x248] ;  /* 0x0000920000047ab9 */ /* 0x000fe40000000800 */
[----:B------:R-:W-:Y:S01]  /*3eb00*/  IMAD.X R13, R14, 0x1, R20, P6 ;  /* 0x000000010e0d7824 */ /* 0x000fe200030e0614 */
[C---:B--2---:R-:W-:Y:S02]  /*3eb10*/  PRMT R15, R29.reuse, 0x7770, RZ ;  /* 0x000077701d0f7816 */ /* 0x044fe400000000ff */
[----:B------:R-:W-:-:S03]  /*3eb20*/  PRMT R17, R29, 0x7771, RZ ;  /* 0x000077711d117816 */ /* 0x000fc600000000ff */
[----:B------:R0:W-:Y:S01]  /*3eb30*/  @P4 STG.E.U8 desc[UR32][R8.64], R15 ;  /* 0x0000000f08004986 */ /* 0x0001e2000c101120 */
[----:B------:R-:W-:Y:S01]  /*3eb40*/  ISETP.LT.AND P4, PT, R6, UR10, !P1 ;  /* 0x0000000a06007c0c */ /* 0x000fe2000cf81270 */
[----:B------:R-:W-:Y:S02]  /*3eb50*/  ULDC UR10, c[0x0][0x228] ;  /* 0x00008a00000a7ab9 */ /* 0x000fe40000000800 */
[----:B------:R1:W-:Y:S01]  /*3eb60*/  @P3 STG.E.U8 desc[UR32][R10.64], R17 ;  /* 0x000000110a003986 */ /* 0x0003e2000c101120 */
[----:B------:R-:W-:Y:S01]  /*3eb70*/  ISETP.LT.AND P3, PT, R28, UR8, !P2 ;  /* 0x000000081c007c0c */ /* 0x000fe2000d761270 */
[----:B------:R-:W-:Y:S01]  /*3eb80*/  ULDC UR8, c[0x0][0x228] ;  /* 0x00008a0000087ab9 */ /* 0x000fe20000000800 */
[----:B------:R-:W-:Y:S01]  /*3eb90*/  PRMT R18, R29, 0x7772, RZ ;  /* 0x000077721d127816 */ /* 0x000fe200000000ff */
[C---:B0-----:R-:W-:Y:S01]  /*3eba0*/  VIADD R15, R16.reuse, UR4 ;  /* 0x00000004100f7c36 */ /* 0x041fe20008000000 */
[----:B------:R-:W-:-:S03]  /*3ebb0*/  IADD3 R8, P6, R16, R22, RZ ;  /* 0x0000001610087210 */ /* 0x000fc60007fde0ff */
[----:B------:R0:W-:Y:S01]  /*3ebc0*/  @P5 STG.E.U8 desc[UR32][R12.64], R18 ;  /* 0x000000120c005986 */ /* 0x0001e2000c101120 */
[----:B------:R-:W-:Y:S01]  /*3ebd0*/  ULDC UR4, c[0x0][0x248] ;  /* 0x0000920000047ab9 */ /* 0x000fe20000000800 */
[----:B------:R-:W-:Y:S02]  /*3ebe0*/  SHF.R.S32.HI R16, RZ, 0x1f, R15 ;  /* 0x0000001fff107819 */ /* 0x000fe4000001140f */
[----:B-1----:R-:W-:Y:S01]  /*3ebf0*/  IADD3 R10, P2, R15, R0, RZ ;  /* 0x000000000f0a7210 */ /* 0x002fe20007f5e0ff */
[----:B------:R-:W-:Y:S01]  /*3ec00*/  IMAD.X R9, R14, 0x1, R3, P6 ;  /* 0x000000010e097824 */ /* 0x000fe200030e0603 */
[----:B------:R-:W-:Y:S02]  /*3ec10*/  PRMT R14, R29, 0x7773, RZ ;  /* 0x000077731d0e7816 */ /* 0x000fe400000000ff */
[----:B------:R-:W-:Y:S01]  /*3ec20*/  ISETP.LT.AND P5, PT, R26, UR12, !P1 ;  /* 0x0000000c1a007c0c */ /* 0x000fe2000cfa1270 */
[----:B------:R-:W-:Y:S01]  /*3ec30*/  IMAD.X R11, R16, 0x1, R2, P2 ;  /* 0x00000001100b7824 */ /* 0x000fe200010e0602 */
[----:B------:R-:W-:Y:S01]  /*3ec40*/  ULDC UR12, c[0x0][0x228] ;  /* 0x00008a00000c7ab9 */ /* 0x000fe20000000800 */
[----:B0-----:R-:W-:Y:S01]  /*3ec50*/  VIADD R13, R7, 0x1e ;  /* 0x0000001e070d7836 */ /* 0x001fe20000000000 */
[----:B------:R-:W-:Y:S01]  /*3ec60*/  IADD3 R12, P6, R15, R21, RZ ;  /* 0x000000150f0c7210 */ /* 0x000fe20007fde0ff */
[----:B------:R0:W-:Y:S01]  /*3ec70*/  @P3 STG.E.U8 desc[UR32][R8.64], R14 ;  /* 0x0000000e08003986 */ /* 0x0001e2000c101120 */
[----:B------:R-:W-:Y:S01]  /*3ec80*/  ISETP.LT.AND P3, PT, R28, UR10, !P1 ;  /* 0x0000000a1c007c0c */ /* 0x000fe2000cf61270 */
[----:B------:R-:W-:Y:S01]  /*3ec90*/  ULDC UR10, c[0x0][0x228] ;  /* 0x00008a00000a7ab9 */ /* 0x000fe20000000800 */
[----:B----4-:R-:W-:-:S02]  /*3eca0*/  PRMT R17, R4, 0x7770, RZ ;  /* 0x0000777004117816 */ /* 0x010fc400000000ff */
[----:B------:R-:W-:-:S03]  /*3ecb0*/  ISETP.GE.AND P2, PT, R13, UR6, PT ;  /* 0x000000060d007c0c */ /* 0x000fc6000bf46270 */
[----:B------:R1:W-:Y:S01]  /*3ecc0*/  @P4 STG.E.U8 desc[UR32][R10.64], R17 ;  /* 0x000000110a004986 */ /* 0x0003e2000c101120 */
[----:B------:R-:W-:Y:S01]  /*3ecd0*/  ISETP.LT.AND P4, PT, R27, UR8, !P1 ;  /* 0x000000081b007c0c */ /* 0x000fe2000cf81270 */
[----:B------:R-:W-:Y:S01]  /*3ece0*/  IMAD.X R13, R16, 0x1, R24, P6 ;  /* 0x00000001100d7824 */ /* 0x000fe200030e0618 */
[C---:B0-----:R-:W-:Y:S01]  /*3ecf0*/  IADD3 R8, P1, R15.reuse, R23, RZ ;  /* 0x000000170f087210 */ /* 0x041fe20007f3e0ff */
[----:B------:R-:W-:Y:S01]  /*3ed00*/  ULDC UR6, c[0x0][0x22c] ;  /* 0x00008b0000067ab9 */ /* 0x000fe20000000800 */
[----:B------:R-:W-:Y:S01]  /*3ed10*/  PRMT R18, R4, 0x7771, RZ ;  /* 0x0000777104127816 */ /* 0x000fe200000000ff */
[----:B------:R-:W-:Y:S01]  /*3ed20*/  VIADD R14, R15, UR4 ;  /* 0x000000040f0e7c36 */ /* 0x000fe20008000000 */
[----:B------:R-:W-:Y:S01]  /*3ed30*/  ULDC UR4, c[0x0][0x228] ;  /* 0x00008a0000047ab9 */ /* 0x000fe20000000800 */
[C---:B------:R-:W-:Y:S01]  /*3ed40*/  IMAD.X R9, R16.reuse, 0x1, R20, P1 ;  /* 0x0000000110097824 */ /* 0x040fe200008e0614 */
[----:B------:R-:W-:Y:S01]  /*3ed50*/  ULDC UR8, c[0x0][0x228] ;  /* 0x00008a0000087ab9 */ /* 0x000fe20000000800 */
[----:B-1----:R-:W-:Y:S01]  /*3ed60*/  VIADD R11, R7, 0x1f ;  /* 0x0000001f070b7836 */ /* 0x002fe20000000000 */
[----:B------:R-:W-:Y:S01]  /*3ed70*/  IADD3 R10, P6, R15, R22, RZ ;  /* 0x000000160f0a7210 */ /* 0x000fe20007fde0ff */
[----:B------:R0:W-:Y:S03]  /*3ed80*/  @P5 STG.E.U8 desc[UR32][R12.64], R18 ;  /* 0x000000120c005986 */ /* 0x0001e6000c101120 */
[----:B------:R-:W-:Y:S01]  /*3ed90*/  ISETP.GE.AND P1, PT, R11, UR6, PT ;  /* 0x000000060b007c0c */ /* 0x000fe2000bf26270 */
[----:B------:R-:W-:Y:S01]  /*3eda0*/  IMAD.X R11, R16, 0x1, R3, P6 ;  /* 0x00000001100b7824 */ /* 0x000fe200030e0603 */
[C---:B------:R-:W-:Y:S01]  /*3edb0*/  PRMT R16, R4.reuse, 0x7772, RZ ;  /* 0x0000777204107816 */ /* 0x040fe200000000ff */
[----:B------:R-:W-:Y:S01]  /*3edc0*/  ULDC UR6, c[0x0][0x228] ;  /* 0x00008a0000067ab9 */ /* 0x000fe20000000800 */
[----:B0-----:R-:W-:-:S02]  /*3edd0*/  PRMT R18, R4, 0x7773, RZ ;  /* 0x0000777304127816 */ /* 0x001fc400000000ff */
[----:B------:R-:W2:Y:S04]  /*3ede0*/  LDL.LU R4, [R1+0x5c] ;  /* 0x00005c0001047983 */ /* 0x000ea80000300800 */
[----:B------:R-:W4:Y:S04]  /*3edf0*/  LDL.LU R25, [R1+0x60] ;  /* 0x0000600001197983 */ /* 0x000f280000300800 */
[----:B------:R-:W4:Y:S01]  /*3ee00*/  LDL.LU R29, [R1+0x70] ;  /* 0x00007000011d7983 */ /* 0x000f220000300800 */
[----:B------:R-:W-:Y:S01]  /*3ee10*/  ISETP.LT.AND P5, PT, R6, UR12, !P2 ;  /* 0x0000000c06007c0c */ /* 0x000fe2000d7a1270 */
[----:B------:R-:W-:Y:S01]  /*3ee20*/  ULDC UR12, c[0x0][0x228] ;  /* 0x00008a00000c7ab9 */ /* 0x000fe20000000800 */
[----:B------:R-:W-:-:S02]  /*3ee30*/  SHF.R.S32.HI R15, RZ, 0x1f, R14 ;  /* 0x0000001fff0f7819 */ /* 0x000fc4000001140e */
[----:B------:R-:W-:Y:S02]  /*3ee40*/  IADD3 R12, P6, R14, R0, RZ ;  /* 0x000000000e0c7210 */ /* 0x000fe40007fde0ff */
[----:B---3--:R-:W-:-:S03]  /*3ee50*/  PRMT R17, R5, 0x7770, RZ ;  /* 0x0000777005117816 */ /* 0x008fc600000000ff */
[----:B------:R-:W-:Y:S01]  /*3ee60*/  IMAD.X R13, R15, 0x1, R2, P6 ;  /* 0x000000010f0d7824 */ /* 0x000fe200030e0602 */
[----:B------:R0:W-:Y:S01]  /*3ee70*/  @P4 STG.E.U8 desc[UR32][R8.64], R16 ;  /* 0x0000001008004986 */ /* 0x0001e2000c101120 */
[----:B------:R-:W-:Y:S01]  /*3ee80*/  ISETP.LT.AND P4, PT, R26, UR4, !P2 ;  /* 0x000000041a007c0c */ /* 0x000fe2000d781270 */
[----:B------:R-:W-:Y:S02]  /*3ee90*/  ULDC UR4, c[0x0][0x228] ;  /* 0x00008a0000047ab9 */ /* 0x000fe40000000800 */
[----:B------:R1:W-:Y:S01]  /*3eea0*/  @P3 STG.E.U8 desc[UR32][R10.64], R18 ;  /* 0x000000120a003986 */ /* 0x0003e2000c101120 */
[----:B------:R-:W-:Y:S01]  /*3eeb0*/  ISETP.LT.AND P3, PT, R27, UR6, !P2 ;  /* 0x000000061b007c0c */ /* 0x000fe2000d761270 */
[----:B------:R-:W-:Y:S02]  /*3eec0*/  ULDC UR6, c[0x0][0x228] ;  /* 0x00008a0000067ab9 */ /* 0x000fe40000000800 */
[----:B------:R3:W-:Y:S01]  /*3eed0*/  @P5 STG.E.U8 desc[UR32][R12.64], R17 ;  /* 0x000000110c005986 */ /* 0x0007e2000c101120 */
[----:B------:R-:W-:Y:S01]  /*3eee0*/  ISETP.LT.AND P2, PT, R28, UR4, !P2 ;  /* 0x000000041c007c0c */ /* 0x000fe2000d741270 */
[----:B------:R-:W-:Y:S01]  /*3eef0*/  ULDC UR4, c[0x0][0x248] ;  /* 0x0000920000047ab9 */ /* 0x000fe20000000800 */
[----:B0-----:R-:W-:-:S02]  /*3ef00*/  IADD3 R8, P5, R14, R21, RZ ;  /* 0x000000150e087210 */ /* 0x001fc40007fbe0ff */
[----:B-1----:R-:W-:-:S03]  /*3ef10*/  IADD3 R10, P6, R14, R23, RZ ;  /* 0x000000170e0a7210 */ /* 0x002fc60007fde0ff */
[----:B------:R-:W-:Y:S01]  /*3ef20*/  IMAD.X R9, R15, 0x1, R24, P5 ;  /* 0x000000010f097824 */ /* 0x000fe200028e0618 */
[----:B------:R-:W-:Y:S02]  /*3ef30*/  PRMT R18, R5, 0x7772, RZ ;  /* 0x0000777205127816 */ /* 0x000fe400000000ff */
[C---:B---3--:R-:W-:Y:S01]  /*3ef40*/  IADD3 R12, P5, R14.reuse, R22, RZ ;  /* 0x000000160e0c7210 */ /* 0x048fe20007fbe0ff */
[----:B------:R-:W-:Y:S01]  /*3ef50*/  IMAD.X R11, R15, 0x1, R20, P6 ;  /* 0x000000010f0b7824 */ /* 0x000fe200030e0614 */
[C---:B------:R-:W-:Y:S01]  /*3ef60*/  PRMT R17, R5.reuse, 0x7771, RZ ;  /* 0x0000777105117816 */ /* 0x040fe200000000ff */
[----:B------:R-:W-:Y:S01]  /*3ef70*/  VIADD R14, R14, UR4 ;  /* 0x000000040e0e7c36 */ /* 0x000fe20008000000 */
[----:B------:R-:W-:Y:S01]  /*3ef80*/  PRMT R16, R5, 0x7773, RZ ;  /* 0x0000777305107816 */ /* 0x000fe200000000ff */
[----:B------:R-:W-:Y:S01]  /*3ef90*/  IMAD.X R13, R15, 0x1, R3, P5 ;  /* 0x000000010f0d7824 */ /* 0x000fe200028e0603 */
[----:B------:R-:W-:Y:S01]  /*3efa0*/  ULDC UR4, c[0x0][0x22c] ;  /* 0x00008b0000047ab9 */ /* 0x000fe20000000800 */
[----:B------:R0:W-:Y:S01]  /*3efb0*/  @P4 STG.E.U8 desc[UR32][R8.64], R17 ;  /* 0x0000001108004986 */ /* 0x0001e2000c101120 */
[----:B------:R-:W-:Y:S01]  /*3efc0*/  ISETP.LT.AND P4, PT, R6, UR6, !P1 ;  /* 0x0000000606007c0c */ /* 0x000fe2000cf81270 */
[----:B------:R-:W-:-:S02]  /*3efd0*/  ULDC UR6, c[0x0][0x22c] ;  /* 0x00008b0000067ab9 */ /* 0x000fc40000000800 */
[----:B------:R1:W-:Y:S01]  /*3efe0*/  @P3 STG.E.U8 desc[UR32][R10.64], R18 ;  /* 0x000000120a003986 */ /* 0x0003e2000c101120 */
[----:B------:R-:W-:Y:S01]  /*3eff0*/  ISETP.LT.AND P3, PT, R26, UR8, !P1 ;  /* 0x000000081a007c0c */ /* 0x000fe2000cf61270 */
[----:B------:R-:W-:Y:S01]  /*3f000*/  ULDC UR8, c[0x0][0x228] ;  /* 0x00008a0000087ab9 */ /* 0x000fe20000000800 */
[----:B------:R-:W-:Y:S01]  /*3f010*/  SHF.R.S32.HI R15, RZ, 0x1f, R14 ;  /* 0x0000001fff0f7819 */ /* 0x000fe2000001140e */
[----:B------:R3:W-:Y:S01]  /*3f020*/  @P2 STG.E.U8 desc[UR32][R12.64], R16 ;  /* 0x000000100c002986 */ /* 0x0007e2000c101120 */
[----:B------:R-:W-:Y:S01]  /*3f030*/  ISETP.LT.AND P5, PT, R27, UR10, !P1 ;  /* 0x0000000a1b007c0c */ /* 0x000fe2000cfa1270 */
[----:B------:R-:W-:Y:S01]  /*3f040*/  ULDC UR10, c[0x0][0x228] ;  /* 0x00008a00000a7ab9 */ /* 0x000fe20000000800 */
[C---:B0-----:R-:W-:Y:S02]  /*3f050*/  IADD3 R8, P6, R14.reuse, R0, RZ ;  /* 0x000000000e087210 */ /* 0x041fe40007fde0ff */
[----:B-1----:R-:W-:-:S03]  /*3f060*/  IADD3 R10, P2, R14, R21, RZ ;  /* 0x000000150e0a7210 */ /* 0x002fc60007f5e0ff */
[----:B------:R-:W-:Y:S02]  /*3f070*/  IMAD.X R9, R15, 0x1, R2, P6 ;  /* 0x000000010f097824 */ /* 0x000fe400030e0602 */
[----:B---3--:R-:W-:Y:S01]  /*3f080*/  VIADD R13, R7, 0x20 ;  /* 0x00000020070d7836 */ /* 0x008fe20000000000 */
[----:B------:R-:W-:Y:S01]  /*3f090*/  IADD3 R12, P6, R14, R23, RZ ;  /* 0x000000170e0c7210 */ /* 0x000fe20007fde0ff */
[----:B------:R-:W-:-:S03]  /*3f0a0*/  IMAD.X R11, R15, 0x1, R24, P2 ;  /* 0x000000010f0b7824 */ /* 0x000fc600010e0618 */
[----:B------:R-:W-:Y:S01]  /*3f0b0*/  ISETP.GE.AND P2, PT, R13, UR4, PT ;  /* 0x000000040d007c0c */ /* 0x000fe2000bf46270 */
[----:B------:R-:W-:Y:S01]  /*3f0c0*/  ULDC UR4, c[0x0][0x248] ;  /* 0x0000920000047ab9 */ /* 0x000fe20000000800 */
[----:B------:R-:W-:Y:S01]  /*3f0d0*/  IMAD.X R13, R15, 0x1, R20, P6 ;  /* 0x000000010f0d7824 */ /* 0x000fe200030e0614 */
        /* <DEDUP_REMOVED lines=16> */
[----:B--2---:R-:W-:Y:S01]  /*3f1e0*/  VIADD R13, R7, 0x21 ;  /* 0x00000021070d7836 */ /* 0x004fe20000000000 */
[----:B----4-:R-:W-:Y:S01]  /*3f1f0*/  PRMT R17, R25, 0x7770, RZ ;  /* 0x0000777019117816 */ /* 0x010fe200000000ff */
[----:B------:R-:W-:Y:S01]  /*3f200*/  IMAD.X R9, R15, 0x1, R3, P6 ;  /* 0x000000010f097824 */ /* 0x000fe200030e0603 */
[----:B------:R-:W-:Y:S01]  /*3f210*/  IADD3 R12, P6, R16, R21, RZ ;  /* 0x00000015100c7210 */ /* 0x000fe20007fde0ff */
[----:B------:R-:W-:Y:S01]  /*3f220*/  ULDC UR12, c[0x0][0x228] ;  /* 0x00008a00000c7ab9 */ /* 0x000fe20000000800 */
[----:B------:R-:W-:Y:S01]  /*3f230*/  PRMT R15, R4, 0x7773, RZ ;  /* 0x00007773040f7816 */ /* 0x000fe200000000ff */
[C---:B------:R-:W-:Y:S01]  /*3f240*/  IMAD.X R11, R14.reuse, 0x1, R2, P1 ;  /* 0x000000010e0b7824 */ /* 0x040fe200008e0602 */
[----:B------:R-:W-:Y:S01]  /*3f250*/  ISETP.GE.AND P1, PT, R13, UR6, PT ;  /* 0x000000060d007c0c */ /* 0x000fe2000bf26270 */
[----:B------:R-:W-:Y:S01]  /*3f260*/  ULDC UR6, c[0x0][0x228] ;  /* 0x00008a0000067ab9 */ /* 0x000fe20000000800 */
[----:B------:R-:W-:Y:S01]  /*3f270*/  IMAD.X R13, R14, 0x1, R24, P6 ;  /* 0x000000010e0d7824 */ /* 0x000fe200030e0618 */
        /* <DEDUP_REMOVED lines=12> */
[----:B------:R-:W3:Y:S01]  /*3f340*/  LDL.LU R4, [R1+0x68] ;  /* 0x0000680001047983 */ /* 0x000ee20000300800 */
[----:B------:R-:W-:Y:S01]  /*3f350*/  ULDC UR4, c[0x0][0x22c] ;  /* 0x00008b0000047ab9 */ /* 0x000fe20000000800 */
[----:B-1----:R-:W-:Y:S01]  /*3f360*/  IADD3 R10, P5, R16, R22, RZ ;  /* 0x00000016100a7210 */ /* 0x002fe20007fbe0ff */
[C---:B------:R-:W-:Y:S01]  /*3f370*/  IMAD.X R9, R14.reuse, 0x1, R20, P6 ;  /* 0x000000010e097824 */ /* 0x040fe200030e0614 */
[----:B------:R-:W-:Y:S01]  /*3f380*/  SHF.R.S32.HI R16, RZ, 0x1f, R15 ;  /* 0x0000001fff107819 */ /* 0x000fe2000001140f */
[----:B------:R-:W4:Y:S01]  /*3f390*/  LDL.LU R5, [R1+0x7c] ;  /* 0x00007c0001057983 */ /* 0x000f220000300800 */
[----:B--2---:R-:W-:Y:S01]  /*3f3a0*/  PRMT R13, R25, 0x7772, RZ ;  /* 0x00007772190d7816 */ /* 0x004fe200000000ff */
[----:B------:R-:W-:Y:S01]  /*3f3b0*/  IMAD.X R11, R14, 0x1, R3, P5 ;  /* 0x000000010e0b7824 */ /* 0x000fe200028e0603 */
[----:B------:R-:W-:-:S02]  /*3f3c0*/  IADD3 R12, P6, R15, R0, RZ ;  /* 0x000000000f0c7210 */ /* 0x000fc40007fde0ff */
        /* <DEDUP_REMOVED lines=13> */
[C---:B------:R-:W-:Y:S01]  /*3f4a0*/  IMAD.X R11, R16.reuse, 0x1, R20, P5 ;  /* 0x00000001100b7824 */ /* 0x040fe200028e0614 */
[C---:B------:R-:W-:Y:S01]  /*3f4b0*/  PRMT R14, R29.reuse, 0x7771, RZ ;  /* 0x000077711d0e7816 */ /* 0x040fe200000000ff */
        /* <DEDUP_REMOVED lines=30> */
[----:B------:R-:W-:Y:S02]  /*3f6a0*/  ULDC UR4, c[0x0][0x248] ;  /* 0x0000920000047ab9 */ /* 0x000fe40000000800 */
[----:B------:R-:W-:Y:S01]  /*3f6b0*/  IMAD.X R13, R15, 0x1, R20, P6 ;  /* 0x000000010f0d7824 */ /* 0x000fe200030e0614 */
[----:B------:R-:W-:Y:S01]  /*3f6c0*/  ISETP.LT.AND P2, PT, R28, UR8, !P2 ;  /* 0x000000081c007c0c */ /* 0x000fe2000d741270 */
        /* <DEDUP_REMOVED lines=18> */
[----:B------:R-:W-:-:S02]  /*3f7f0*/  IADD3 R12, P6, R16, R21, RZ ;  /* 0x00000015100c7210 */ /* 0x000fc40007fde0ff */
[----:B------:R-:W-:Y:S01]  /*3f800*/  PRMT R15, R25, 0x7773, RZ ;  /* 0x00007773190f7816 */ /* 0x000fe200000000ff */
[C---:B------:R-:W-:Y:S01]  /*3f810*/  IMAD.X R11, R14.reuse, 0x1, R2, P1 ;  /* 0x000000010e0b7824 */ /* 0x040fe200008e0602 */
[----:B------:R-:W-:Y:S01]  /*3f820*/  ISETP.GE.AND P1, PT, R13, UR6, PT ;  /* 0x000000060d007c0c */ /* 0x000fe2000bf26270 */
[----:B------:R-:W-:Y:S01]  /*3f830*/  IMAD.X R13, R14, 0x1, R24, P6 ;  /* 0x000000010e0d7824 */ /* 0x000fe200030e0618 */
[----:B------:R-:W-:Y:S01]  /*3f840*/  ULDC UR6, c[0x0][0x228] ;  /* 0x00008a0000067ab9 */ /* 0x000fe20000000800 */
[----:B------:R0:W-:Y:S01]  /*3f850*/  @P2 STG.E.U8 desc[UR32][R8.64], R15 ;  /* 0x0000000f08002986 */ /* 0x0001e2000c101120 */
[----:B------:R-:W-:Y:S01]  /*3f860*/  ISETP.LT.AND P2, PT, R27, UR6, !P3 ;  /* 0x000000061b007c0c */ /* 0x000fe2000df41270 */
[----:B------:R-:W-:Y:S01]  /*3f870*/  ULDC UR6, c[0x0][0x228] ;  /* 0x00008a0000067ab9 */ /* 0x000fe20000000800 */
[C---:B---3--:R-:W-:Y:S02]  /*3f880*/  PRMT R17, R29.reuse, 0x7770, RZ ;  /* 0x000077701d117816 */ /* 0x048fe400000000ff */
[----:B------:R-:W-:-:S03]  /*3f890*/  PRMT R18, R29, 0x7771, RZ ;  /* 0x000077711d127816 */ /* 0x000fc600000000ff */
[----:B------:R1:W-:Y:S01]  /*3f8a0*/  @P4 STG.E.U8 desc[UR32][R10.64], R17 ;  /* 0x000000110a004986 */ /* 0x0003e2000c101120 */
[----:B0-----:R-:W-:-:S03]  /*3f8b0*/  IADD3 R8, P6, R16, R23, RZ ;  /* 0x0000001710087210 */ /* 0x001fc60007fde0ff */
[----:B------:R0:W-:Y:S01]  /*3f8c0*/  @P5 STG.E.U8 desc[UR32][R12.64], R18 ;  /* 0x000000120c005986 */ /* 0x0001e2000c101120 */
[----:B------:R-:W-:Y:S01]  /*3f8d0*/  VIADD R15, R16, UR4 ;  /* 0x00000004100f7c36 */ /* 0x000fe20008000000 */
[----:B------:R-:W-:Y:S01]  /*3f8e0*/  ISETP.LT.AND P3, PT, R28, UR6, !P3 ;  /* 0x000000061c007c0c */ /* 0x000fe2000df61270 */
[----:B------:R-:W-:Y:S01]  /*3f8f0*/  IMAD.X R9, R14, 0x1, R20, P6 ;  /* 0x000000010e097824 */ /* 0x000fe200030e0614 */
[----:B------:R-:W-:Y:S01]  /*3f900*/  ISETP.LT.AND P4, PT, R6, UR8, !P1 ;  /* 0x0000000806007c0c */ /* 0x000fe2000cf81270 */
[----:B------:R-:W-:Y:S01]  /*3f910*/  ULDC UR4, c[0x0][0x22c] ;  /* 0x00008b0000047ab9 */ /* 0x000fe20000000800 */
[----:B------:R-:W-:Y:S01]  /*3f920*/  ULDC UR6, c[0x0][0x228] ;  /* 0x00008a0000067ab9 */ /* 0x000fe20000000800 */
[----:B------:R-:W-:Y:S01]  /*3f930*/  ULDC UR8, c[0x0][0x228] ;  /* 0x00008a0000087ab9 */ /* 0x000fe20000000800 */
[----:B-1----:R-:W-:Y:S02]  /*3f940*/  IADD3 R10, P5, R16, R22, RZ ;  /* 0x00000016100a7210 */ /* 0x002fe40007fbe0ff */
[----:B------:R-:W-:-:S02]  /*3f950*/  SHF.R.S32.HI R16, RZ, 0x1f, R15 ;  /* 0x0000001fff107819 */ /* 0x000fc4000001140f */
[C---:B0-----:R-:W-:Y:S01]  /*3f960*/  PRMT R13, R29.reuse, 0x7772, RZ ;  /* 0x000077721d0d7816 */ /* 0x041fe200000000ff */
[----:B------:R-:W-:Y:S01]  /*3f970*/  IMAD.X R11, R14, 0x1, R3, P5 ;  /* 0x000000010e0b7824 */ /* 0x000fe200028e0603 */
[----:B------:R-:W-:Y:S02]  /*3f980*/  PRMT R14, R29, 0x7773, RZ ;  /* 0x000077731d0e7816 */ /* 0x000fe400000000ff */
[----:B------:R-:W2:Y:S01]  /*3f990*/  LDL.LU R29, [R1+0x78] ;  /* 0x00007800011d7983 */ /* 0x000ea20000300800 */
[----:B------:R-:W-:-:S03]  /*3f9a0*/  IADD3 R12, P6, R15, R0, RZ ;  /* 0x000000000f0c7210 */ /* 0x000fc60007fde0ff */
[----:B------:R0:W-:Y:S04]  /*3f9b0*/  @P2 STG.E.U8 desc[UR32][R8.64], R13 ;  /* 0x0000000d08002986 */ /* 0x0001e8000c101120 */
[----:B------:R1:W-:Y:S01]  /*3f9c0*/  @P3 STG.E.U8 desc[UR32][R10.64], R14 ;  /* 0x0000000e0a003986 */ /* 0x0003e2000c101120 */
[----:B0-----:R-:W-:Y:S01]  /*3f9d0*/  IMAD.X R13, R16, 0x1, R2, P6 ;  /* 0x00000001100d7824 */ /* 0x001fe200030e0602 */
[----:B------:R-:W-:Y:S01]  /*3f9e0*/  PRMT R8, R4, 0x7770, RZ ;  /* 0x0000777004087816 */ /* 0x000fe200000000ff */
[----:B-1----:R-:W-:-:S04]  /*3f9f0*/  VIADD R11, R7, 0x25 ;  /* 0x00000025070b7836 */ /* 0x002fc80000000000 */
[----:B------:R0:W-:Y:S01]  /*3fa00*/  @P4 STG.E.U8 desc[UR32][R12.64], R8 ;  /* 0x000000080c004986 */ /* 0x0001e2000c101120 */
[C---:B------:R-:W-:Y:S02]  /*3fa10*/  IADD3 R10, P5, R15.reuse, R23, RZ ;  /* 0x000000170f0a7210 */ /* 0x040fe40007fbe0ff */
[----:B------:R-:W-:Y:S02]  /*3fa20*/  PRMT R14, R4, 0x7771, RZ ;  /* 0x00007771040e7816 */ /* 0x000fe400000000ff */
[C---:B0-----:R-:W-:Y:S02]  /*3fa30*/  IADD3 R8, P2, R15.reuse, R21, RZ ;  /* 0x000000150f087210 */ /* 0x041fe40007f5e0ff */
[----:B------:R-:W-:-:S03]  /*3fa40*/  IADD3 R12, P6, R15, R22, RZ ;  /* 0x000000160f0c7210 */ /* 0x000fc60007fde0ff */
[C---:B------:R-:W-:Y:S01]  /*3fa50*/  IMAD.X R9, R16.reuse, 0x1, R24, P2 ;  /* 0x0000000110097824 */ /* 0x040fe200010e0618 */
[----:B------:R-:W-:Y:S01]  /*3fa60*/  ISETP.GE.AND P2, PT, R11, UR4, PT ;  /* 0x000000040b007c0c */ /* 0x000fe2000bf46270 */
[----:B------:R-:W-:Y:S01]  /*3fa70*/  IMAD.X R11, R16, 0x1, R20, P5 ;  /* 0x00000001100b7824 */ /* 0x000fe200028e0614 */
[----:B------:R-:W-:Y:S01]  /*3fa80*/  PRMT R17, R4, 0x7773, RZ ;  /* 0x0000777304117816 */ /* 0x000fe200000000ff */
        /* <DEDUP_REMOVED lines=10> */
[----:B------:R0:W-:Y:S01]  /*3fb30*/  @P3 STG.E.U8 desc[UR32][R8.64], R14 ;  /* 0x0000000e08003986 */ /* 0x0001e2000c101120 */
[----:B------:R-:W-:Y:S01]  /*3fb40*/  ISETP.LT.AND P3, PT, R26, UR8, !P2 ;  /* 0x000000081a007c0c */ /* 0x000fe2000d761270 */
[----:B------:R-:W-:Y:S02]  /*3fb50*/  ULDC UR8, c[0x0][0x228] ;  /* 0x00008a0000087ab9 */ /* 0x000fe40000000800 */
[----:B------:R1:W-:Y:S01]  /*3fb60*/  @P4 STG.E.U8 desc[UR32][R10.64], R16 ;  /* 0x000000100a004986 */ /* 0x0003e2000c101120 */
[----:B------:R-:W-:Y:S01]  /*3fb70*/  ISETP.LT.AND P4, PT, R6, UR6, !P2 ;  /* 0x0000000606007c0c */ /* 0x000fe2000d781270 */
[----:B------:R-:W-:Y:S01]  /*3fb80*/  ULDC UR6, c[0x0][0x22c] ;  /* 0x00008b0000067ab9 */ /* 0x000fe20000000800 */
[----:B0-----:R-:W-:Y:S01]  /*3fb90*/  VIADD R14, R15, UR4 ;  /* 0x000000040f0e7c36 */ /* 0x001fe20008000000 */
[----:B------:R0:W-:Y:S01]  /*3fba0*/  @P1 STG.E.U8 desc[UR32][R12.64], R17 ;  /* 0x000000110c001986 */ /* 0x0001e2000c101120 */
[----:B------:R-:W-:Y:S01]  /*3fbb0*/  ISETP.LT.AND P5, PT, R27, UR10, !P2 ;  /* 0x0000000a1b007c0c */ /* 0x000fe2000d7a1270 */
[----:B------:R-:W-:Y:S01]  /*3fbc0*/  ULDC UR4, c[0x0][0x22c] ;  /* 0x00008b0000047ab9 */ /* 0x000fe20000000800 */
[----:B------:R-:W-:Y:S01]  /*3fbd0*/  ULDC UR10, c[0x0][0x228] ;  /* 0x00008a00000a7ab9 */ /* 0x000fe20000000800 */
[----:B------:R-:W-:-:S02]  /*3fbe0*/  SHF.R.S32.HI R15, RZ, 0x1f, R14 ;  /* 0x0000001fff0f7819 */ /* 0x000fc4000001140e */
[C---:B------:R-:W-:Y:S02]  /*3fbf0*/  IADD3 R8, P6, R14.reuse, R0, RZ ;  /* 0x000000000e087210 */ /* 0x040fe40007fde0ff */
[----:B-1----:R-:W-:-:S03]  /*3fc00*/  IADD3 R10, P1, R14, R21, RZ ;  /* 0x000000150e0a7210 */ /* 0x002fc60007f3e0ff */
[----:B------:R-:W-:Y:S02]  /*3fc10*/  IMAD.X R9, R15, 0x1, R2, P6 ;  /* 0x000000010f097824 */ /* 0x000fe400030e0602 */
[----:B0-----:R-:W-:Y:S01]  /*3fc20*/  VIADD R13, R7, 0x26 ;  /* 0x00000026070d7836 */ /* 0x001fe20000000000 */
[----:B------:R-:W-:Y:S01]  /*3fc30*/  IADD3 R12, P6, R14, R23, RZ ;  /* 0x000000170e0c7210 */ /* 0x000fe20007fde0ff */
[----:B------:R-:W-:-:S03]  /*3fc40*/  IMAD.X R11, R15, 0x1, R24, P1 ;  /* 0x000000010f0b7824 */ /* 0x000fc600008e0618 */
[----:B------:R-:W-:Y:S01]  /*3fc50*/  ISETP.GE.AND P1, PT, R13, UR4, PT ;  /* 0x000000040d007c0c */ /* 0x000fe2000bf26270 */
[----:B------:R-:W-:Y:S01]  /*3fc60*/  ULDC UR4, c[0x0][0x248] ;  /* 0x0000920000047ab9 */ /* 0x000fe20000000800 */
[----:B------:R-:W-:Y:S02]  /*3fc70*/  IMAD.X R13, R15, 0x1, R20, P6 ;  /* 0x000000010f0d7824 */ /* 0x000fe400030e0614 */
        /* <DEDUP_REMOVED lines=17> */
[----:B------:R-:W-:Y:S01]  /*3fd90*/  ISETP.LT.AND P4, PT, R6, UR10, !P1 ;  /* 0x0000000a06007c0c */ /* 0x000fe2000cf81270 */
[----:B------:R-:W-:Y:S01]  /*3fda0*/  ULDC UR10, c[0x0][0x228] ;  /* 0x00008a00000a7ab9 */ /* 0x000fe20000000800 */
[----:B------:R-:W-:Y:S01]  /*3fdb0*/  ISETP.GE.AND P2, PT, R11, UR6, PT ;  /* 0x000000060b007c0c */ /* 0x000fe2000bf46270 */
[----:B------:R-:W-:Y:S01]  /*3fdc0*/  IMAD.X R11, R14, 0x1, R2, P5 ;  /* 0x000000010e0b7824 */ /* 0x000fe200028e0602 */
[----:B--2---:R-:W-:Y:S01]  /*3fdd0*/  IADD3 R12, P5, R16, R21, RZ ;  /* 0x00000015100c7210 */ /* 0x004fe20007fbe0ff */
[----:B------:R-:W-:Y:S01]  /*3fde0*/  ULDC UR6, c[0x0][0x228] ;  /* 0x00008a0000067ab9 */ /* 0x000fe20000000800 */
[----:B------:R-:W-:-:S03]  /*3fdf0*/  PRMT R15, R29, 0x7773, RZ ;  /* 0x000077731d0f7816 */ /* 0x000fc600000000ff */
[----:B------:R-:W-:Y:S02]  /*3fe00*/  IMAD.X R13, R14, 0x1, R24, P5 ;  /* 0x000000010e0d7824 */ /* 0x000fe400028e0618 */
[----:B------:R0:W-:Y:S01]  /*3fe10*/  @P3 STG.E.U8 desc[UR32][R8.64], R15 ;  /* 0x0000000f08003986 */ /* 0x0001e2000c101120 */
[C---:B---3--:R-:W-:Y:S02]  /*3fe20*/  PRMT R18, R4.reuse, 0x7770, RZ ;  /* 0x0000777004127816 */ /* 0x048fe400000000ff */
[----:B------:R-:W-:-:S03]  /*3fe30*/  PRMT R17, R4, 0x7771, RZ ;  /* 0x0000777104117816 */ /* 0x000fc600000000ff */
[----:B------:R4:W-:Y:S01]  /*3fe40*/  @P4 STG.E.U8 desc[UR32][R10.64], R18 ;  /* 0x000000120a004986 */ /* 0x0009e2000c101120 */
[----:B------:R-:W-:Y:S01]  /*3fe50*/  ISETP.LT.AND P3, PT, R27, UR6, !P1 ;  /* 0x000000061b007c0c */ /* 0x000fe2000cf61270 */
[----:B------:R-:W-:Y:S02]  /*3fe60*/  ULDC UR6, c[0x0][0x228] ;  /* 0x00008a0000067ab9 */ /* 0x000fe40000000800 */
[----:B------:R1:W-:Y:S01]  /*3fe70*/  @P6 STG.E.U8 desc[UR32][R12.64], R17 ;  /* 0x000000110c006986 */ /* 0x0003e2000c101120 */
[----:B------:R-:W-:Y:S01]  /*3fe80*/  ISETP.LT.AND P1, PT, R28, UR8, !P1 ;  /* 0x000000081c007c0c */ /* 0x000fe2000cf21270 */
[C---:B0-----:R-:W-:Y:S01]  /*3fe90*/  VIADD R15, R16.reuse, UR4 ;  /* 0x00000004100f7c36 */ /* 0x041fe20008000000 */
[----:B------:R-:W-:Y:S01]  /*3fea0*/  IADD3 R8, P5, R16, R22, RZ ;  /* 0x0000001610087210 */ /* 0x000fe20007fbe0ff */
[----:B------:R-:W-:Y:S01]  /*3feb0*/  ULDC UR8, c[0x0][0x228] ;  /* 0x00008a0000087ab9 */ /* 0x000fe20000000800 */
[----:B----4-:R-:W-:Y:S02]  /*3fec0*/  PRMT R18, R5, 0x7772, RZ ;  /* 0x0000777205127816 */ /* 0x010fe400000000ff */
[----:B-1----:R-:W-:-:S02]  /*3fed0*/  PRMT R17, R4, 0x7773, RZ ;  /* 0x0000777304117816 */ /* 0x002fc400000000ff */
[----:B------:R-:W-:Y:S01]  /*3fee0*/  PRMT R13, R4, 0x7772, RZ ;  /* 0x00007772040d7816 */ /* 0x000fe200000000ff */
[----:B------:R-:W-:Y:S01]  /*3fef0*/  ULDC UR4, c[0x0][0x22c] ;  /* 0x00008b0000047ab9 */ /* 0x000fe20000000800 */
[----:B------:R-:W2:Y:S01]  /*3ff00*/  LDL.LU R4, [R1+0x80] ;  /* 0x0000800001047983 */ /* 0x000ea20000300800 */
[----:B------:R-:W-:Y:S01]  /*3ff10*/  IADD3 R10, P6, R16, R23, RZ ;  /* 0x00000017100a7210 */ /* 0x000fe20007fde0ff */
[----:B------:R-:W-:-:S04]  /*3ff20*/  IMAD.X R9, R14, 0x1, R3, P5 ;  /* 0x000000010e097824 */ /* 0x000fc800028e0603 */
[----:B------:R-:W-:Y:S01]  /*3ff30*/  IMAD.X R11, R14, 0x1, R20, P6 ;  /* 0x000000010e0b7824 */ /* 0x000fe200030e0614 */
[----:B------:R-:W-:-:S04]  /*3ff40*/  PRMT R14, R5, 0x7773, RZ ;  /* 0x00007773050e7816 */ /* 0x000fc800000000ff */
[----:B------:R0:W-:Y:S04]  /*3ff50*/  @P3 STG.E.U8 desc[UR32][R10.64], R13 ;  /* 0x0000000d0a003986 */ /* 0x0001e8000c101120 */
[----:B------:R1:W-:Y:S01]  /*3ff60*/  @P1 STG.E.U8 desc[UR32][R8.64], R17 ;  /* 0x0000001108001986 */ /* 0x0003e2000c101120 */
[C---:B0-----:R-:W-:Y:S02]  /*3ff70*/  PRMT R10, R5.reuse, 0x7770, RZ ;  /* 0x00007770050a7816 */ /* 0x041fe400000000ff */
[----:B-1----:R-:W-:Y:S02]  /*3ff80*/  PRMT R17, R5, 0x7771, RZ ;  /* 0x0000777105117816 */ /* 0x002fe400000000ff */
[----:B------:R-:W3:Y:S04]  /*3ff90*/  LDL.LU R5, [R1+0x90] ;  /* 0x0000900001057983 */ /* 0x000ee80000300800 */
[----:B------:R-:W4:Y:S01]  /*3ffa0*/  LDL.LU R19, [R1+0x84] ;  /* 0x0000840001137983 */ /* 0x000f220000300800 */
[----:B------:R-:W-:Y:S01]  /*3ffb0*/  ISETP.LT.AND P4, PT, R6, UR6, !P2 ;  /* 0x0000000606007c0c */ /* 0x000fe2000d781270 */
[----:B------:R-:W-:Y:S01]  /*3ffc0*/  ULDC UR6, c[0x0][0x228] ;  /* 0x00008a0000067ab9 */ /* 0x000fe20000000800 */
[----:B------:R-:W-:-:S02]  /*3ffd0*/  SHF.R.S32.HI R16, RZ, 0x1f, R15 ;  /* 0x0000001fff107819 */ /* 0x000fc4000001140f */
[----:B------:R-:W-:Y:S01]  /*3ffe0*/  IADD3 R12, P6, R15, R0, RZ ;  /* 0x000000000f0c7210 */ /* 0x000fe20007fde0ff */
[----:B------:R-:W-:Y:S01]  /*3fff0*/  VIADD R9, R7, 0x28 ;  /* 0x0000002807097836 */ /* 0x000fe20000000000 */
[----:B------:R-:W-:Y:S01]  /*40000*/  IADD3 R8, P3, R15, R21, RZ ;  /* 0x000000150f087210 */ /* 0x000fe20007f7e0ff */
[----:B------:R-:W4:Y:S02]  /*40010*/  LDL.LU R25, [R1+0x98] ;  /* 0x0000980001197983 */ /* 0x000f240000300800 */
[----:B------:R-:W-:Y:S01]  /*40020*/  IMAD.X R13, R16, 0x1, R2, P6 ;  /* 0x00000001100d7824 */ /* 0x000fe200030e0602 */
[----:B------:R-:W-:Y:S01]  /*40030*/  ISETP.LT.AND P5, PT, R26, UR6, !P2 ;  /* 0x000000061a007c0c */ /* 0x000fe2000d7a1270 */
[----:B------:R-:W-:Y:S01]  /*40040*/  ULDC UR6, c[0x0][0x228] ;  /* 0x00008a0000067ab9 */ /* 0x000fe20000000800 */
[----:B------:R-:W-:Y:S01]  /*40050*/  ISETP.GE.AND P1, PT, R9, UR4, PT ;  /* 0x0000000409007c0c */ /* 0x000fe2000bf26270 */
[----:B------:R-:W4:Y:S04]  /*40060*/  LDL.LU R29, [R1+0xa0] ;  /* 0x0000a000011d7983 */ /* 0x000f280000300800 */
[----:B------:R0:W-:Y:S01]  /*40070*/  @P4 STG.E.U8 desc[UR32][R12.64], R10 ;  /* 0x0000000a0c004986 */ /* 0x0001e2000c101120 */
[----:B------:R-:W-:Y:S01]  /*40080*/  ISETP.LT.AND P4, PT, R27, UR8, !P2 ;  /* 0x000000081b007c0c */ /* 0x000fe2000d781270 */
[----:B------:R-:W-:Y:S01]  /*40090*/  IMAD.X R9, R16, 0x1, R24, P3 ;  /* 0x0000000110097824 */ /* 0x000fe200018e0618 */
[----:B------:R-:W-:Y:S01]  /*400a0*/  ISETP.LT.AND P2, PT, R28, UR10, !P2 ;  /* 0x0000000a1c007c0c */ /* 0x000fe2000d741270 */
[----:B------:R-:W-:Y:S01]  /*400b0*/  ULDC UR4, c[0x0][0x248] ;  /* 0x0000920000047ab9 */ /* 0x000fe20000000800 */
[----:B------:R-:W-:Y:S01]  /*400c0*/  ULDC UR8, c[0x0][0x228] ;  /* 0x00008a0000087ab9 */ /* 0x000fe20000000800 */
[----:B------:R-:W-:Y:S01]  /*400d0*/  ULDC UR10, c[0x0][0x228] ;  /* 0x00008a00000a7ab9 */ /* 0x000fe20000000800 */
[----:B0-----:R-:W-:-:S02]  /*400e0*/  IADD3 R10, P6, R15, R23, RZ ;  /* 0x000000170f0a7210 */ /* 0x001fc40007fde0ff */
[----:B------:R-:W-:-:S03]  /*400f0*/  IADD3 R12, P3, R15, R22, RZ ;  /* 0x000000160f0c7210 */ /* 0x000fc60007f7e0ff */
[C---:B------:R-:W-:Y:S02]  /*40100*/  IMAD.X R11, R16.reuse, 0x1, R20, P6 ;  /* 0x00000001100b7824 */ /* 0x040fe400030e0614 */
[----:B------:R-:W-:Y:S01]  /*40110*/  IMAD.X R13, R16, 0x1, R3, P3 ;  /* 0x00000001100d7824 */ /* 0x000fe200018e0603 */
[----:B------:R-:W-:Y:S04]  /*40120*/  @P5 STG.E.U8 desc[UR32][R8.64], R17 ;  /* 0x0000001108005986 */ /* 0x000fe8000c101120 */
[----:B------:R-:W-:Y:S04]  /*40130*/  @P4 STG.E.U8 desc[UR32][R10.64], R18 ;  /* 0x000000120a004986 */ /* 0x000fe8000c101120 */
[----:B------:R0:W-:Y:S01]  /*40140*/  @P2 STG.E.U8 desc[UR32][R12.64], R14 ;  /* 0x0000000e0c002986 */ /* 0x0001e2000c101120 */
[----:B------:R-:W-:Y:S01]  /*40150*/  ISETP.LT.AND P4, PT, R6, UR6, !P1 ;  /* 0x0000000606007c0c */ /* 0x000fe2000cf81270 */
[----:B------:R-:W-:Y:S01]  /*40160*/  ULDC UR6, c[0x0][0x22c] ;  /* 0x00008b0000067ab9 */ /* 0x000fe20000000800 */
[----:B------:R-:W-:Y:S01]  /*40170*/  ISETP.LT.AND P3, PT, R26, UR8, !P1 ;  /* 0x000000081a007c0c */ /* 0x000fe2000cf61270 */
[----:B------:R-:W-:Y:S01]  /*40180*/  ULDC UR8, c[0x0][0x228] ;  /* 0x00008a0000087ab9 */ /* 0x000fe20000000800 */
[----:B0-----:R-:W-:Y:S01]  /*40190*/  VIADD R14, R15, UR4 ;  /* 0x000000040f0e7c36 */ /* 0x001fe20008000000 */
[----:B------:R-:W-:Y:S01]  /*401a0*/  ISETP.LT.AND P5, PT, R27, UR10, !P1 ;  /* 0x0000000a1b007c0c */ /* 0x000fe2000cfa1270 */
[----:B------:R-:W-:Y:S01]  /*401b0*/  VIADD R13, R7, 0x29 ;  /* 0x00000029070d7836 */ /* 0x000fe20000000000 */
[----:B------:R-:W-:Y:S01]  /*401c0*/  ULDC UR4, c[0x0][0x22c] ;  /* 0x00008b0000047ab9 */ /* 0x000fe20000000800 */
[----:B------:R-:W-:Y:S01]  /*401d0*/  ULDC UR10, c[0x0][0x228] ;  /* 0x00008a00000a7ab9 */ /* 0x000fe20000000800 */
[----:B------:R-:W-:-:S02]  /*401e0*/  SHF.R.S32.HI R15, RZ, 0x1f, R14 ;  /* 0x0000001fff0f7819 */ /* 0x000fc4000001140e */
[C---:B------:R-:W-:Y:S02]  /*401f0*/  IADD3 R8, P6, R14.reuse, R0, RZ ;  /* 0x000000000e087210 */ /* 0x040fe40007fde0ff */
[----:B------:R-:W-:-:S03]  /*40200*/  IADD3 R10, P2, R14, R21, RZ ;  /* 0x000000150e0a7210 */ /* 0x000fc60007f5e0ff */
[C---:B------:R-:W-:Y:S01]  /*40210*/  IMAD.X R9, R15.reuse, 0x1, R2, P6 ;  /* 0x000000010f097824 */ /* 0x040fe200030e0602 */
[----:B------:R-:W-:Y:S01]  /*40220*/  IADD3 R12, P6, R14, R23, RZ ;  /* 0x000000170e0c7210 */ /* 0x000fe20007fde0ff */
[----:B------:R-:W-:Y:S01]  /*40230*/  IMAD.X R11, R15, 0x1, R24, P2 ;  /* 0x000000010f0b7824 */ /* 0x000fe200010e0618 */
[----:B------:R-:W-:Y:S01]  /*40240*/  ISETP.GE.AND P2, PT, R13, UR4, PT ;  /* 0x000000040d007c0c */ /* 0x000fe2000bf46270 */
[----:B------:R-:W-:Y:S02]  /*40250*/  ULDC UR4, c[0x0][0x248] ;  /* 0x0000920000047ab9 */ /* 0x000fe40000000800 */
[----:B------:R-:W-:Y:S01]  /*40260*/  IMAD.X R13, R15, 0x1, R20, P6 ;  /* 0x000000010f0d7824 */ /* 0x000fe200030e0614 */
[C---:B--2---:R-:W-:Y:S02]  /*40270*/  PRMT R16, R4.reuse, 0x7770, RZ ;  /* 0x0000777004107816 */ /* 0x044fe400000000ff */
[C---:B------:R-:W-:Y:S02]  /*40280*/  PRMT R17, R4.reuse, 0x7771, RZ ;  /* 0x0000777104117816 */ /* 0x040fe400000000ff */
        /* <DEDUP_REMOVED lines=22> */
[C---:B---3--:R-:W-:Y:S01]  /*403f0*/  PRMT R17, R5.reuse, 0x7770, RZ ;  /* 0x0000777005117816 */ /* 0x048fe200000000ff */
[----:B------:R-:W-:Y:S01]  /*40400*/  ULDC UR6, c[0x0][0x228] ;  /* 0x00008a0000067ab9 */ /* 0x000fe20000000800 */
        /* <DEDUP_REMOVED lines=16> */
[----:B------:R-:W-:Y:S02]  /*40510*/  SHF.R.S32.HI R16, RZ, 0x1f, R15 ;  /* 0x0000001fff107819 */ /* 0x000fe4000001140f */
[----:B--2---:R-:W-:Y:S01]  /*40520*/  PRMT R13, R5, 0x7772, RZ ;  /* 0x00007772050d7816 */ /* 0x004fe200000000ff */
[----:B------:R-:W-:Y:S01]  /*40530*/  IMAD.X R11, R14, 0x1, R3, P5 ;  /* 0x000000010e0b7824 */ /* 0x000fe200028e0603 */
[----:B------:R-:W-:-:S02]  /*40540*/  IADD3 R12, P6, R15, R0, RZ ;  /* 0x000000000f0c7210 */ /* 0x000fc40007fde0ff */
[----:B------:R-:W-:Y:S02]  /*40550*/  PRMT R14, R5, 0x7773, RZ ;  /* 0x00007773050e7816 */ /* 0x000fe400000000ff */
[----:B------:R-:W2:Y:S04]  /*40560*/  LDL.LU R5, [R1+0x94] ;  /* 0x0000940001057983 */ /* 0x000ea80000300800 */
[----:B------:R0:W-:Y:S04]  /*40570*/  @P3 STG.E.U8 desc[UR32][R8.64], R13 ;  /* 0x0000000d08003986 */ /* 0x0001e8000c101120 */
[----:B------:R1:W-:Y:S01]  /*40580*/  @P2 STG.E.U8 desc[UR32][R10.64], R14 ;  /* 0x0000000e0a002986 */ /* 0x0003e2000c101120 */
[----:B0-----:R-:W-:Y:S01]  /*40590*/  IMAD.X R13, R16, 0x1, R2, P6 ;  /* 0x00000001100d7824 */ /* 0x001fe200030e0602 */
[----:B----4-:R-:W-:Y:S01]  /*405a0*/  PRMT R8, R19, 0x7770, RZ ;  /* 0x0000777013087816 */ /* 0x010fe200000000ff */
        /* <DEDUP_REMOVED lines=13> */
[----:B------:R-:W4:Y:S01]  /*40680*/  LDL.LU R19, [R1+0x88] ;  /* 0x0000880001137983 */ /* 0x000f220000300800 */
        /* <DEDUP_REMOVED lines=35> */
[----:B------:R1:W-:Y:S01]  /*408c0*/  @P1 STG.E.U8 desc[UR32][R10.64], R17 ;  /* 0x000000110a001986 */ /* 0x0003e2000c101120 */
[C---:B0-----:R-:W-:Y:S01]  /*408d0*/  VIADD R16, R14.reuse, UR4 ;  /* 0x000000040e107c36 */ /* 0x041fe20008000000 */
[----:B------:R-:W-:Y:S02]  /*408e0*/  IADD3 R8, P6, R14, R22, RZ ;  /* 0x000000160e087210 */ /* 0x000fe40007fde0ff */
        /* <DEDUP_REMOVED lines=8> */
[----:B------:R-:W2:Y:S01]  /*40970*/  LDL.LU R5, [R1+0x1468] ;  /* 0x0014680001057983 */ /* 0x000ea20000300800 */
        /* <DEDUP_REMOVED lines=8> */
[----:B------:R-:W-:Y:S01]  /*40a00*/  ULDC UR6, c[0x0][0x228] ;  /* 0x00008a0000067ab9 */ /* 0x000fe20000000800 */
[----:B----4-:R-:W-:-:S02]  /*40a10*/  PRMT R17, R19, 0x7770, RZ ;  /* 0x0000777013117816 */ /* 0x010fc400000000ff */
[----:B------:R-:W-:Y:S01]  /*40a20*/  PRMT R18, R19, 0x7771, RZ ;  /* 0x0000777113127816 */ /* 0x000fe200000000ff */
[C---:B0-----:R-:W-:Y:S01]  /*40a30*/  VIADD R15, R16.reuse, UR4 ;  /* 0x00000004100f7c36 */ /* 0x041fe20008000000 */
[----:B------:R-:W-:Y:S01]  /*40a40*/  IADD3 R8, P6, R16, R23, RZ ;  /* 0x0000001710087210 */ /* 0x000fe20007fde0ff */
[----:B------:R0:W-:Y:S01]  /*40a50*/  @P4 STG.E.U8 desc[UR32][R10.64], R17 ;  /* 0x000000110a004986 */ /* 0x0001e2000c101120 */
[----:B------:R-:W-:Y:S01]  /*40a60*/  ISETP.LT.AND P3, PT, R28, UR8, !P3 ;  /* 0x000000081c007c0c */ /* 0x000fe2000df61270 */
[----:B------:R-:W-:Y:S01]  /*40a70*/  ULDC UR4, c[0x0][0x22c] ;  /* 0x00008b0000047ab9 */ /* 0x000fe20000000800 */
[----:B------:R-:W-:Y:S01]  /*40a80*/  ISETP.LT.AND P4, PT, R6, UR6, !P1 ;  /* 0x0000000606007c0c */ /* 0x000fe2000cf81270 */
[----:B------:R1:W-:Y:S01]  /*40a90*/  @P5 STG.E.U8 desc[UR32][R12.64], R18 ;  /* 0x000000120c005986 */ /* 0x0003e2000c101120 */
[----:B------:R-:W-:Y:S01]  /*40aa0*/  IMAD.X R9, R14, 0x1, R20, P6 ;  /* 0x000000010e097824 */ /* 0x000fe200030e0614 */
[----:B------:R-:W-:Y:S01]  /*40ab0*/  ULDC UR6, c[0x0][0x228] ;  /* 0x00008a0000067ab9 */ /* 0x000fe20000000800 */
[----:B------:R-:W-:Y:S01]  /*40ac0*/  ULDC UR8, c[0x0][0x228] ;  /* 0x00008a0000087ab9 */ /* 0x000fe20000000800 */
[----:B0-----:R-:W-:-:S02]  /*40ad0*/  IADD3 R10, P5, R16, R22, RZ ;  /* 0x00000016100a7210 */ /* 0x001fc40007fbe0ff */
[----:B------:R-:W-:Y:S02]  /*40ae0*/  SHF.R.S32.HI R16, RZ, 0x1f, R15 ;  /* 0x0000001fff107819 */ /* 0x000fe4000001140f */
[----:B-1----:R-:W-:Y:S02]  /*40af0*/  PRMT R13, R19, 0x7772, RZ ;  /* 0x00007772130d7816 */ /* 0x002fe400000000ff */
[----:B------:R-:W-:Y:S01]  /*40b00*/  IADD3 R12, P6, R15, R0, RZ ;  /* 0x000000000f0c7210 */ /* 0x000fe20007fde0ff */
[----:B------:R-:W-:Y:S01]  /*40b10*/  IMAD.X R11, R14, 0x1, R3, P5 ;  /* 0x000000010e0b7824 */ /* 0x000fe200028e0603 */
[----:B------:R-:W-:Y:S01]  /*40b20*/  PRMT R14, R19, 0x7773, RZ ;  /* 0x00007773130e7816 */ /* 0x000fe200000000ff */
[----:B------:R0:W-:Y:S04]  /*40b30*/  @P2 STG.E.U8 desc[UR32][R8.64], R13 ;  /* 0x0000000d08002986 */ /* 0x0001e8000c101120 */
[----:B------:R-:W4:Y:S04]  /*40b40*/  LDL.LU R19, [R1+0x8c] ;  /* 0x00008c0001137983 */ /* 0x000f280000300800 */
        /* <DEDUP_REMOVED lines=24> */
[----:B------:R1:W-:Y:S04]  /*40cd0*/  @P4 STG.E.U8 desc[UR32][R10.64], R16 ;  /* 0x000000100a004986 */ /* 0x0003e8000c101120 */
[----:B------:R1:W-:Y:S01]  /*40ce0*/  @P1 STG.E.U8 desc[UR32][R12.64], R17 ;  /* 0x000000110c001986 */ /* 0x0003e2000c101120 */
[----:B0-----:R-:W-:Y:S01]  /*40cf0*/  VIADD R14, R15, UR4 ;  /* 0x000000040f0e7c36 */ /* 0x001fe20008000000 */
[----:B------:R-:W-:Y:S01]  /*40d00*/  ISETP.LT.AND P3, PT, R6, UR6, !P2 ;  /* 0x0000000606007c0c */ /* 0x000fe2000d761270 */
[----:B------:R-:W-:Y:S01]  /*40d10*/  ULDC UR4, c[0x0][0x22c] ;  /* 0x00008b0000047ab9 */ /* 0x000fe20000000800 */
[----:B-1----:R-:W-:-:S02]  /*40d20*/  VIADD R11, R7, 0x2f ;  /* 0x0000002f070b7836 */ /* 0x002fc40000000000 */
        /* <DEDUP_REMOVED lines=10> */
[----:B------:R-:W-:Y:S01]  /*40dd0*/  IADD3 R12, P5, R14, R23, RZ ;  /* 0x000000170e0c7210 */ /* 0x000fe20007fbe0ff */
[----:B------:R-:W-:Y:S01]  /*40de0*/  ULDC UR4, c[0x0][0x248] ;  /* 0x0000920000047ab9 */ /* 0x000fe20000000800 */
[----:B------:R-:W-:-:S03]  /*40df0*/  ULDC UR10, c[0x0][0x228] ;  /* 0x00008a00000a7ab9 */ /* 0x000fc60000000800 */
[----:B------:R-:W-:Y:S01]  /*40e00*/  IMAD.X R13, R15, 0x1, R20, P5 ;  /* 0x000000010f0d7824 */ /* 0x000fe200028e0614 */
[----:B------:R-:W-:Y:S01]  /*40e10*/  ISETP.LT.AND P5, PT, R26, UR12, !P1 ;  /* 0x0000000c1a007c0c */ /* 0x000fe2000cfa1270 */
[----:B------:R-:W-:Y:S01]  /*40e20*/  ULDC UR12, c[0x0][0x228] ;  /* 0x00008a00000c7ab9 */ /* 0x000fe20000000800 */
[C---:B----4-:R-:W-:Y:S02]  /*40e30*/  PRMT R16, R19.reuse, 0x7770, RZ ;  /* 0x0000777013107816 */ /* 0x050fe400000000ff */
        /* <DEDUP_REMOVED lines=11> */
[----:B------:R-:W-:-:S03]  /*40ef0*/  ULDC UR4, c[0x0][0x248] ;  /* 0x0000920000047ab9 */ /* 0x000fc60000000800 */
[----:B------:R-:W-:Y:S02]  /*40f00*/  SHF.R.S32.HI R14, RZ, 0x1f, R16 ;  /* 0x0000001fff0e7819 */ /* 0x000fe40000011410 */
[C---:B-1----:R-:W-:Y:S01]  /*40f10*/  IADD3 R10, P2, R16.reuse, R0, RZ ;  /* 0x00000000100a7210 */ /* 0x042fe20007f5e0ff */
[----:B----4-:R-:W-:Y:S02]  /*40f20*/  VIADD R13, R7, 0x30 ;  /* 0x00000030070d7836 */ /* 0x010fe40000000000 */
[----:B------:R-:W-:Y:S01]  /*40f30*/  IMAD.X R9, R15, 0x1, R3, P6 ;  /* 0x000000010f097824 */ /* 0x000fe200030e0603 */
[----:B------:R-:W-:Y:S01]  /*40f40*/  IADD3 R12, P6, R16, R21, RZ ;  /* 0x00000015100c7210 */ /* 0x000fe20007fde0ff */
[C---:B------:R-:W-:Y:S01]  /*40f50*/  IMAD.X R11, R14.reuse, 0x1, R2, P2 ;  /* 0x000000010e0b7824 */ /* 0x040fe200010e0602 */
[----:B------:R-:W-:Y:S02]  /*40f60*/  PRMT R15, R19, 0x7773, RZ ;  /* 0x00007773130f7816 */ /* 0x000fe400000000ff */
[----:B------:R-:W-:Y:S01]  /*40f70*/  ISETP.GE.AND P2, PT, R13, UR6, PT ;  /* 0x000000060d007c0c */ /* 0x000fe2000bf46270 */
[----:B------:R-:W-:Y:S01]  /*40f80*/  IMAD.X R13, R14, 0x1, R24, P6 ;  /* 0x000000010e0d7824 */ /* 0x000fe200030e0618 */
[----:B------:R-:W-:Y:S01]  /*40f90*/  ULDC UR6, c[0x0][0x22c] ;  /* 0x00008b0000067ab9 */ /* 0x000fe20000000800 */
[----:B------:R0:W-:Y:S01]  /*40fa0*/  @P3 STG.E.U8 desc[UR32][R8.64], R15 ;  /* 0x0000000f08003986 */ /* 0x0001e2000c101120 */
[----:B---3--:R-:W-:-:S02]  /*40fb0*/  PRMT R17, R25, 0x7770, RZ ;  /* 0x0000777019117816 */ /* 0x008fc400000000ff */
[----:B------:R-:W-:-:S03]  /*40fc0*/  PRMT R18, R25, 0x7771, RZ ;  /* 0x0000777119127816 */ /* 0x000fc600000000ff */
[----:B------:R1:W-:Y:S01]  /*40fd0*/  @P4 STG.E.U8 desc[UR32][R10.64], R17 ;  /* 0x000000110a004986 */ /* 0x0003e2000c101120 */
[----:B------:R-:W-:Y:S01]  /*40fe0*/  ISETP.LT.AND P4, PT, R27, UR8, !P1 ;  /* 0x000000081b007c0c */ /* 0x000fe2000cf81270 */
[C---:B0-----:R-:W-:Y:S01]  /*40ff0*/  VIADD R15, R16.reuse, UR4 ;  /* 0x00000004100f7c36 */ /* 0x041fe20008000000 */
[----:B------:R-:W-:Y:S01]  /*41000*/  IADD3 R8, P6, R16, R23, RZ ;  /* 0x0000001710087210 */ /* 0x000fe20007fde0ff */
[----:B------:R0:W-:Y:S01]  /*41010*/  @P5 STG.E.U8 desc[UR32][R12.64], R18 ;  /* 0x000000120c005986 */ /* 0x0001e2000c101120 */
[----:B------:R-:W-:Y:S01]  /*41020*/  ISETP.LT.AND P3, PT, R28, UR10, !P1 ;  /* 0x0000000a1c007c0c */ /* 0x000fe2000cf61270 */
[----:B------:R-:W-:Y:S01]  /*41030*/  ULDC UR8, c[0x0][0x228] ;  /* 0x00008a0000087ab9 */ /* 0x000fe20000000800 */
[----:B------:R-:W-:Y:S01]  /*41040*/  ISETP.LT.AND P5, PT, R6, UR12, !P2 ;  /* 0x0000000c06007c0c */ /* 0x000fe2000d7a1270 */
[----:B------:R-:W-:Y:S01]  /*41050*/  IMAD.X R9, R14, 0x1, R20, P6 ;  /* 0x000000010e097824 */ /* 0x000fe200030e0614 */
[----:B------:R-:W-:Y:S01]  /*41060*/  ULDC UR4, c[0x0][0x22c] ;  /* 0x00008b0000047ab9 */ /* 0x000fe20000000800 */
[----:B------:R-:W3:Y:S01]  /*41070*/  LDL.LU R6, [R1+0x1464] ;  /* 0x0014640001067983 */ /* 0x000ee20000300800 */
[----:B------:R-:W-:Y:S01]  /*41080*/  ULDC UR10, c[0x0][0x228] ;  /* 0x00008a00000a7ab9 */ /* 0x000fe20000000800 */
[----:B-1----:R-:W-:-:S02]  /*41090*/  IADD3 R10, P1, R16, R22, RZ ;  /* 0x00000016100a7210 */ /* 0x002fc40007f3e0ff */
[----:B------:R-:W-:Y:S01]  /*410a0*/  SHF.R.S32.HI R16, RZ, 0x1f, R15 ;  /* 0x0000001fff107819 */ /* 0x000fe2000001140f */
[----:B0-----:R-:W-:Y:S01]  /*410b0*/  VIADD R13, R7, 0x31 ;  /* 0x00000031070d7836 */ /* 0x001fe20000000000 */
[----:B------:R-:W-:Y:S01]  /*410c0*/  IADD3 R12, P6, R15, R0, RZ ;  /* 0x000000000f0c7210 */ /* 0x000fe20007fde0ff */
[----:B------:R-:W-:Y:S01]  /*410d0*/  IMAD.X R11, R14, 0x1, R3, P1 ;  /* 0x000000010e0b7824 */ /* 0x000fe200008e0603 */
[----:B------:R-:W-:Y:S02]  /*410e0*/  PRMT R14, R25, 0x7772, RZ ;  /* 0x00007772190e7816 */ /* 0x000fe400000000ff */
[----:B------:R-:W-:Y:S01]  /*410f0*/  ISETP.GE.AND P1, PT, R13, UR6, PT ;  /* 0x000000060d007c0c */ /* 0x000fe2000bf26270 */
[----:B------:R-:W-:Y:S01]  /*41100*/  IMAD.X R13, R16, 0x1, R2, P6 ;  /* 0x00000001100d7824 */ /* 0x000fe200030e0602 */
[----:B------:R-:W-:Y:S02]  /*41110*/  PRMT R17, R25, 0x7773, RZ ;  /* 0x0000777319117816 */ /* 0x000fe400000000ff */
[----:B------:R-:W-:Y:S01]  /*41120*/  PRMT R18, R29, 0x7770, RZ ;  /* 0x000077701d127816 */ /* 0x000fe200000000ff */
[----:B------:R0:W-:Y:S01]  /*41130*/  @P4 STG.E.U8 desc[UR32][R8.64], R14 ;  /* 0x0000000e08004986 */ /* 0x0001e2000c101120 */
[----:B------:R-:W-:-:S03]  /*41140*/  ULDC UR6, c[0x0][0x228] ;  /* 0x00008a0000067ab9 */ /* 0x000fc60000000800 */
[----:B------:R1:W-:Y:S01]  /*41150*/  @P3 STG.E.U8 desc[UR32][R10.64], R17 ;  /* 0x000000110a003986 */ /* 0x0003e2000c101120 */
[----:B------:R-:W-:-:S03]  /*41160*/  ISETP.LT.AND P4, PT, R27, UR8, !P2 ;  /* 0x000000081b007c0c */ /* 0x000fc6000d781270 */
[----:B------:R4:W-:Y:S01]  /*41170*/  @P5 STG.E.U8 desc[UR32][R12.64], R18 ;  /* 0x000000120c005986 */ /* 0x0009e2000c101120 */
[----:B------:R-:W-:Y:S01]  /*41180*/  ISETP.LT.AND P5, PT, R26, UR6, !P2 ;  /* 0x000000061a007c0c */ /* 0x000fe2000d7a1270 */
[----:B------:R-:W-:Y:S01]  /*41190*/  ULDC UR6, c[0x0][0x228] ;  /* 0x00008a0000067ab9 */ /* 0x000fe20000000800 */
[C---:B0-----:R-:W-:Y:S02]  /*411a0*/  IADD3 R8, P6, R15.reuse, R21, RZ ;  /* 0x000000150f087210 */ /* 0x041fe40007fde0ff */
[----:B-1----:R-:W-:-:S03]  /*411b0*/  IADD3 R10, P3, R15, R23, RZ ;  /* 0x000000170f0a7210 */ /* 0x002fc60007f7e0ff */
[C---:B------:R-:W-:Y:S02]  /*411c0*/  IMAD.X R9, R16.reuse, 0x1, R24, P6 ;  /* 0x0000000110097824 */ /* 0x040fe400030e0618 */
[----:B----4-:R-:W-:Y:S01]  /*411d0*/  VIADD R13, R7, 0x32 ;  /* 0x00000032070d7836 */ /* 0x010fe20000000000 */
[----:B------:R-:W-:Y:S01]  /*411e0*/  IADD3 R12, P6, R15, R22, RZ ;  /* 0x000000160f0c7210 */ /* 0x000fe20007fde0ff */
[C---:B------:R-:W-:Y:S01]  /*411f0*/  IMAD.X R11, R16.reuse, 0x1, R20, P3 ;  /* 0x00000001100b7824 */ /* 0x040fe200018e0614 */
[----:B------:R-:W-:Y:S01]  /*41200*/  PRMT R14, R29, 0x7771, RZ ;  /* 0x000077711d0e7816 */ /* 0x000fe200000000ff */
[----:B------:R-:W4:Y:S01]  /*41210*/  LDL.LU R18, [R1+0x1328] ;  /* 0x0013280001127983 */ /* 0x000f220000300800 */
[----:B------:R-:W-:Y:S01]  /*41220*/  ISETP.GE.AND P3, PT, R13, UR4, PT ;  /* 0x000000040d007c0c */ /* 0x000fe2000bf66270 */
[----:B------:R-:W-:Y:S01]  /*41230*/  IMAD.X R13, R16, 0x1, R3, P6 ;  /* 0x00000001100d7824 */ /* 0x000fe200030e0603 */
[C---:B------:R-:W-:Y:S01]  /*41240*/  PRMT R16, R29.reuse, 0x7772, RZ ;  /* 0x000077721d107816 */ /* 0x040fe200000000ff */
[----:B------:R-:W3:Y:S01]  /*41250*/  LDL.LU R7, [R1+0x1460] ;  /* 0x0014600001077983 */ /* 0x000ee20000300800 */
[----:B------:R-:W-:Y:S01]  /*41260*/  PRMT R17, R29, 0x7773, RZ ;  /* 0x000077731d117816 */ /* 0x000fe200000000ff */
[----:B------:R-:W-:-:S02]  /*41270*/  ULDC UR4, c[0x0][0x248] ;  /* 0x0000920000047ab9 */ /* 0x000fc40000000800 */
[----:B------:R-:W-:Y:S04]  /*41280*/  @P5 STG.E.U8 desc[UR32][R8.64], R14 ;  /* 0x0000000e08005986 */ /* 0x000fe8000c101120 */
[----:B------:R-:W2:Y:S04]  /*41290*/  LDL.LU R29, [R1+0xa4] ;  /* 0x0000a400011d7983 */ /* 0x000ea80000300800 */
[----:B------:R0:W-:Y:S04]  /*412a0*/  @P4 STG.E.U8 desc[UR32][R10.64], R16 ;  /* 0x000000100a004986 */ /* 0x0001e8000c101120 */
[----:B0-----:R-:W3:Y:S01]  /*412b0*/  LDL.LU R16, [R1+0x7c4] ;  /* 0x0007c40001107983 */ /* 0x001ee20000300800 */
[----:B------:R-:W-:-:S02]  /*412c0*/  ISETP.LT.AND P2, PT, R28, UR10, !P2 ;  /* 0x0000000a1c007c0c */ /* 0x000fc4000d741270 */
[----:B------:R-:W-:-:S11]  /*412d0*/  PRMT R14, R4, 0x7770, RZ ;  /* 0x00007770040e7816 */ /* 0x000fd600000000ff */
[----:B------:R0:W-:Y:S02]  /*412e0*/  @P2 STG.E.U8 desc[UR32][R12.64], R17 ;  /* 0x000000110c002986 */ /* 0x0001e4000c101120 */
[----:B0-----:R-:W-:Y:S01]  /*412f0*/  VIADD R12, R15, UR4 ;  /* 0x000000040f0c7c36 */ /* 0x001fe20008000000 */
[----:B------:R-:W-:Y:S02]  /*41300*/  ULDC UR4, c[0x0][0x228] ;  /* 0x00008a0000047ab9 */ /* 0x000fe40000000800 */
[----:B------:R-:W-:Y:S01]  /*41310*/  ISETP.LT.AND P5, PT, R26, UR4, !P1 ;  /* 0x000000041a007c0c */ /* 0x000fe2000cfa1270 */
[----:B------:R-:W-:Y:S01]  /*41320*/  ULDC UR4, c[0x0][0x22c] ;  /* 0x00008b0000047ab9 */ /* 0x000fe20000000800 */
[----:B------:R-:W-:Y:S02]  /*41330*/  SHF.R.S32.HI R13, RZ, 0x1f, R12 ;  /* 0x0000001fff0d7819 */ /* 0x000fe4000001140c */
[C---:B------:R-:W-:Y:S02]  /*41340*/  IADD3 R8, P2, R12.reuse, R0, RZ ;  /* 0x000000000c087210 */ /* 0x040fe40007f5e0ff */
[----:B------:R-:W-:-:S03]  /*41350*/  IADD3 R10, P6, R12, R21, RZ ;  /* 0x000000150c0a7210 */ /* 0x000fc60007fde0ff */
[----:B------:R-:W-:Y:S01]  /*41360*/  IMAD.X R9, R13, 0x1, R2, P2 ;  /* 0x000000010d097824 */ /* 0x000fe200010e0602 */
[----:B------:R-:W-:Y:S02]  /*41370*/  PRMT R15, R4, 0x7771, RZ ;  /* 0x00007771040f7816 */ /* 0x000fe400000000ff */
[----:B----4-:R-:W-:Y:S01]  /*41380*/  ISETP.LT.AND P4, PT, R18, UR6, !P1 ;  /* 0x0000000612007c0c */ /* 0x010fe2000cf81270 */
[----:B------:R-:W-:-:S12]  /*41390*/  ULDC UR6, c[0x0][0x228] ;  /* 0x00008a0000067ab9 */ /* 0x000fd80000000800 */
[----:B------:R0:W-:Y:S01]  /*413a0*/  @P4 STG.E.U8 desc[UR32][R8.64], R14 ;  /* 0x0000000e08004986 */ /* 0x0001e2000c101120 */
[----:B---3--:R-:W-:-:S05]  /*413b0*/  VIADD R11, R16, 0x33 ;  /* 0x00000033100b7836 */ /* 0x008fca0000000000 */
[----:B------:R-:W-:Y:S01]  /*413c0*/  ISETP.GE.AND P2, PT, R11, UR4, PT ;  /* 0x000000040b007c0c */ /* 0x000fe2000bf46270 */
[----:B------:R-:W-:Y:S01]  /*413d0*/  IMAD.X R11, R13, 0x1, R24, P6 ;  /* 0x000000010d0b7824 */ /* 0x000fe200030e0618 */
[----:B------:R-:W-:Y:S02]  /*413e0*/  ULDC UR4, c[0x0][0x228] ;  /* 0x00008a0000047ab9 */ /* 0x000fe40000000800 */
[----:B------:R-:W-:Y:S01]  /*413f0*/  ISETP.LT.AND P4, PT, R27, UR4, !P1 ;  /* 0x000000041b007c0c */ /* 0x000fe2000cf81270 */
[----:B------:R-:W-:Y:S01]  /*41400*/  ULDC UR4, c[0x0][0x248] ;  /* 0x0000920000047ab9 */ /* 0x000fe20000000800 */
[----:B------:R1:W-:Y:S01]  /*41410*/  @P5 STG.E.U8 desc[UR32][R10.64], R15 ;  /* 0x0000000f0a005986 */ /* 0x0003e2000c101120 */
[----:B------:R-:W-:Y:S01]  /*41420*/  ISETP.LT.AND P1, PT, R28, UR6, !P1 ;  /* 0x000000061c007c0c */ /* 0x000fe2000cf21270 */
[----:B------:R-:W-:Y:S01]  /*41430*/  ULDC UR6, c[0x0][0x228] ;  /* 0x00008a0000067ab9 */ /* 0x000fe20000000800 */
[----:B0-----:R-:W-:Y:S02]  /*41440*/  IADD3 R8, P6, R12, R22, RZ ;  /* 0x000000160c087210 */ /* 0x001fe40007fde0ff */
[----:B------:R-:W-:-:S02]  /*41450*/  PRMT R14, R4, 0x7772, RZ ;  /* 0x00007772040e7816 */ /* 0x000fc400000000ff */
[C---:B-1----:R-:W-:Y:S01]  /*41460*/  IADD3 R10, P5, R12.reuse, R23, RZ ;  /* 0x000000170c0a7210 */ /* 0x042fe20007fbe0ff */
[----:B------:R-:W-:Y:S01]  /*41470*/  VIADD R12, R12, UR4 ;  /* 0x000000040c0c7c36 */ /* 0x000fe20008000000 */
[----:B------:R-:W-:Y:S01]  /*41480*/  ULDC UR4, c[0x0][0x228] ;  /* 0x00008a0000047ab9 */ /* 0x000fe20000000800 */
[C---:B------:R-:W-:Y:S02]  /*41490*/  IMAD.X R9, R13.reuse, 0x1, R3, P6 ;  /* 0x000000010d097824 */ /* 0x040fe400030e0603 */
[----:B------:R-:W-:Y:S01]  /*414a0*/  IMAD.X R11, R13, 0x1, R20, P5 ;  /* 0x000000010d0b7824 */ /* 0x000fe200028e0614 */
[----:B------:R-:W-:Y:S02]  /*414b0*/  PRMT R13, R4, 0x7773, RZ ;  /* 0x00007773040d7816 */ /* 0x000fe400000000ff */
[----:B------:R-:W-:Y:S02]  /*414c0*/  SHF.R.S32.HI R4, RZ, 0x1f, R12 ;  /* 0x0000001fff047819 */ /* 0x000fe4000001140c */
[----:B------:R0:W-:Y:S01]  /*414d0*/  @P4 STG.E.U8 desc[UR32][R10.64], R14 ;  /* 0x0000000e0a004986 */ /* 0x0001e2000c101120 */
[----:B------:R-:W-:Y:S01]  /*414e0*/  ISETP.LT.AND P5, PT, R18, UR6, !P3 ;  /* 0x0000000612007c0c */ /* 0x000fe2000dfa1270 */
[----:B------:R-:W-:-:S02]  /*414f0*/  ULDC UR6, c[0x0][0x228] ;  /* 0x00008a0000067ab9 */ /* 0x000fc40000000800 */
[----:B------:R1:W-:Y:S01]  /*41500*/  @P1 STG.E.U8 desc[UR32][R8.64], R13 ;  /* 0x0000000d08001986 */ /* 0x0003e2000c101120 */
[----:B------:R-:W-:Y:S01]  /*41510*/  ISETP.LT.AND P1, PT, R26, UR4, !P3 ;  /* 0x000000041a007c0c */ /* 0x000fe2000df21270 */
[----:B------:R-:W-:Y:S01]  /*41520*/  ULDC UR4, c[0x0][0x22c] ;  /* 0x00008b0000047ab9 */ /* 0x000fe20000000800 */
[----:B0-----:R-:W-:-:S05]  /*41530*/  IADD3 R10, P4, R12, R0, RZ ;  /* 0x000000000c0a7210 */ /* 0x001fca0007f9e0ff */
[----:B------:R-:W-:Y:S01]  /*41540*/  IMAD.X R11, R4, 0x1, R2, P4 ;  /* 0x00000001040b7824 */ /* 0x000fe200020e0602 */
[----:B-1----:R-:W-:Y:S02]  /*41550*/  IADD3 R8, P4, R12, R21, RZ ;  /* 0x000000150c087210 */ /* 0x002fe40007f9e0ff */
[C---:B--2---:R-:W-:Y:S02]  /*41560*/  PRMT R17, R29.reuse, 0x7770, RZ ;  /* 0x000077701d117816 */ /* 0x044fe400000000ff */
[C---:B------:R-:W-:Y:S01]  /*41570*/  PRMT R14, R29.reuse, 0x7771, RZ ;  /* 0x000077711d0e7816 */ /* 0x040fe200000000ff */
[----:B------:R-:W-:Y:S02]  /*41580*/  IMAD.X R9, R4, 0x1, R24, P4 ;  /* 0x0000000104097824 */ /* 0x000fe400020e0618 */
[----:B------:R-:W-:Y:S01]  /*41590*/  @P5 STG.E.U8 desc[UR32][R10.64], R17 ;  /* 0x000000110a005986 */ /* 0x000fe2000c101120 */
[----:B------:R-:W-:-:S03]  /*415a0*/  PRMT R15, R29, 0x7772, RZ ;  /* 0x000077721d0f7816 */ /* 0x000fc600000000ff */
[----:B------:R0:W-:Y:S02]  /*415b0*/  @P1 STG.E.U8 desc[UR32][R8.64], R14 ;  /* 0x0000000e08001986 */ /* 0x0001e4000c101120 */
[----:B0-----:R-:W-:Y:S02]  /*415c0*/  PRMT R14, R29, 0x7773, RZ ;  /* 0x000077731d0e7816 */ /* 0x001fe400000000ff */
[----:B------:R-:W2:Y:S01]  /*415d0*/  LDL.LU R29, [R1+0xa8] ;  /* 0x0000a800011d7983 */ /* 0x000ea20000300800 */
[----:B------:R-:W-:Y:S01]  /*415e0*/  ISETP.LT.AND P6, PT, R27, UR6, !P3 ;  /* 0x000000061b007c0c */ /* 0x000fe2000dfc1270 */
[----:B------:R-:W-:Y:S01]  /*415f0*/  VIADD R13, R16, 0x34 ;  /* 0x00000034100d7836 */ /* 0x000fe20000000000 */
[----:B------:R-:W-:Y:S01]  /*41600*/  IADD3 R10, P5, R12, R23, RZ ;  /* 0x000000170c0a7210 */ /* 0x000fe20007fbe0ff */
[----:B------:R-:W-:-:S03]  /*41610*/  ULDC UR6, c[0x0][0x228] ;  /* 0x00008a0000067ab9 */ /* 0x000fc60000000800 */
[----:B------:R-:W-:Y:S01]  /*41620*/  ISETP.GE.AND P4, PT, R13, UR4, PT ;  /* 0x000000040d007c0c */ /* 0x000fe2000bf86270 */
[----:B------:R-:W-:Y:S01]  /*41630*/  ULDC UR4, c[0x0][0x248] ;  /* 0x0000920000047ab9 */ /* 0x000fe20000000800 */
[----:B------:R-:W-:Y:S01]  /*41640*/  IMAD.X R11, R4, 0x1, R20, P5 ;  /* 0x00000001040b7824 */ /* 0x000fe200028e0614 */
[----:B------:R-:W-:Y:S01]  /*41650*/  ISETP.LT.AND P3, PT, R28, UR6, !P3 ;  /* 0x000000061c007c0c */ /* 0x000fe2000df61270 */
[----:B------:R-:W-:Y:S01]  /*41660*/  ULDC UR6, c[0x0][0x228] ;  /* 0x00008a0000067ab9 */ /* 0x000fe20000000800 */
[C---:B------:R-:W-:Y:S01]  /*41670*/  VIADD R13, R12.reuse, UR4 ;  /* 0x000000040c0d7c36 */ /* 0x040fe20008000000 */
[----:B------:R-:W-:Y:S01]  /*41680*/  IADD3 R8, P1, R12, R22, RZ ;  /* 0x000000160c087210 */ /* 0x000fe20007f3e0ff */
[----:B------:R0:W-:Y:S01]  /*41690*/  @P6 STG.E.U8 desc[UR32][R10.64], R15 ;  /* 0x0000000f0a006986 */ /* 0x0001e2000c101120 */
[----:B------:R-:W-:Y:S01]  /*416a0*/  ISETP.LT.AND P5, PT, R18, UR6, !P2 ;  /* 0x0000000612007c0c */ /* 0x000fe2000d7a1270 */
[----:B------:R-:W-:Y:S01]  /*416b0*/  ULDC UR4, c[0x0][0x228] ;  /* 0x00008a0000047ab9 */ /* 0x000fe20000000800 */
[----:B------:R-:W-:Y:S01]  /*416c0*/  SHF.R.S32.HI R12, RZ, 0x1f, R13 ;  /* 0x0000001fff0c7819 */ /* 0x000fe2000001140d */
[----:B------:R-:W-:Y:S01]  /*416d0*/  IMAD.X R9, R4, 0x1, R3, P1 ;  /* 0x0000000104097824 */ /* 0x000fe200008e0603 */
[----:B------:R-:W-:Y:S01]  /*416e0*/  PRMT R4, R5, 0x7770, RZ ;  /* 0x0000777005047816 */ /* 0x000fe200000000ff */
[----:B------:R-:W-:Y:S01]  /*416f0*/  ULDC UR6, c[0x0][0x228] ;  /* 0x00008a0000067ab9 */ /* 0x000fe20000000800 */
[----:B0-----:R-:W-:-:S02]  /*41700*/  IADD3 R10, P6, R13, R0, RZ ;  /* 0x000000000d0a7210 */ /* 0x001fc40007fde0ff */
[----:B------:R0:W-:Y:S01]  /*41710*/  @P3 STG.E.U8 desc[UR32][R8.64], R14 ;  /* 0x0000000e08003986 */ /* 0x0001e2000c101120 */
[----:B------:R-:W-:Y:S01]  /*41720*/  ISETP.LT.AND P1, PT, R26, UR4, !P2 ;  /* 0x000000041a007c0c */ /* 0x000fe2000d721270 */
[----:B------:R-:W-:Y:S01]  /*41730*/  ULDC UR4, c[0x0][0x248] ;  /* 0x0000920000047ab9 */ /* 0x000fe20000000800 */
[----:B------:R-:W-:Y:S01]  /*41740*/  IMAD.X R11, R12, 0x1, R2, P6 ;  /* 0x000000010c0b7824 */ /* 0x000fe200030e0602 */
[----:B------:R-:W-:Y:S01]  /*41750*/  ISETP.LT.AND P3, PT, R27, UR6, !P2 ;  /* 0x000000061b007c0c */ /* 0x000fe2000d761270 */
[----:B------:R-:W-:-:S03]  /*41760*/  ULDC UR6, c[0x0][0x228] ;  /* 0x00008a0000067ab9 */ /* 0x000fc60000000800 */
[----:B------:R1:W-:Y:S01]  /*41770*/  @P5 STG.E.U8 desc[UR32][R10.64], R4 ;  /* 0x000000040a005986 */ /* 0x0003e2000c101120 */
[----:B0-----:R-:W-:Y:S02]  /*41780*/  IADD3 R8, P6, R13, R21, RZ ;  /* 0x000000150d087210 */ /* 0x001fe40007fde0ff */
[C---:B------:R-:W-:Y:S02]  /*41790*/  PRMT R14, R5.reuse, 0x7771, RZ ;  /* 0x00007771050e7816 */ /* 0x040fe400000000ff */
[----:B------:R-:W-:Y:S01]  /*417a0*/  PRMT R15, R5, 0x7772, RZ ;  /* 0x00007772050f7816 */ /* 0x000fe200000000ff */
[----:B------:R-:W-:Y:S01]  /*417b0*/  IMAD.X R9, R12, 0x1, R24, P6 ;  /* 0x000000010c097824 */ /* 0x000fe200030e0618 */
[----:B-1----:R-:W-:-:S04]  /*417c0*/  IADD3 R10, P5, R13, R23, RZ ;  /* 0x000000170d0a7210 */ /* 0x002fc80007fbe0ff */
[----:B------:R0:W-:Y:S01]  /*417d0*/  @P1 STG.E.U8 desc[UR32][R8.64], R14 ;  /* 0x0000000e08001986 */ /* 0x0001e2000c101120 */
[----:B------:R-:W-:Y:S01]  /*417e0*/  ISETP.LT.AND P2, PT, R28, UR6, !P2 ;  /* 0x000000061c007c0c */ /* 0x000fe2000d741270 */
[----:B------:R-:W-:Y:S01]  /*417f0*/  VIADD R4, R16, 0x35 ;  /* 0x0000003510047836 */ /* 0x000fe20000000000 */
[----:B------:R-:W-:Y:S01]  /*41800*/  ULDC UR6, c[0x0][0x228] ;  /* 0x00008a0000067ab9 */ /* 0x000fe20000000800 */
[----:B------:R-:W-:-:S05]  /*41810*/  IMAD.X R11, R12, 0x1, R20, P5 ;  /* 0x000000010c0b7824 */ /* 0x000fca00028e0614 */
[----:B------:R1:W-:Y:S01]  /*41820*/  @P3 STG.E.U8 desc[UR32][R10.64], R15 ;  /* 0x0000000f0a003986 */ /* 0x0003e2000c101120 */
[----:B0-----:R-:W-:-:S05]  /*41830*/  IADD3 R8, P3, R13, R22, RZ ;  /* 0x000000160d087210 */ /* 0x001fca0007f7e0ff */
[----:B------:R-:W-:Y:S02]  /*41840*/  IMAD.X R9, R12, 0x1, R3, P3 ;  /* 0x000000010c097824 */ /* 0x000fe400018e0603 */
[----:B-1----:R-:W-:Y:S01]  /*41850*/  VIADD R11, R13, UR4 ;  /* 0x000000040d0b7c36 */ /* 0x002fe20008000000 */
[----:B------:R-:W-:Y:S01]  /*41860*/  PRMT R13, R5, 0x7773, RZ ;  /* 0x00007773050d7816 */ /* 0x000fe200000000ff */
[----:B------:R-:W-:-:S04]  /*41870*/  ULDC UR4, c[0x0][0x228] ;  /* 0x00008a0000047ab9 */ /* 0x000fc80000000800 */
[----:B------:R0:W-:Y:S01]  /*41880*/  @P2 STG.E.U8 desc[UR32][R8.64], R13 ;  /* 0x0000000d08002986 */ /* 0x0001e2000c101120 */
[C---:B--2---:R-:W-:Y:S02]  /*41890*/  PRMT R12, R29.reuse, 0x7770, RZ ;  /* 0x000077701d0c7816 */ /* 0x044fe400000000ff */
[C---:B0-----:R-:W-:Y:S02]  /*418a0*/  PRMT R13, R29.reuse, 0x7771, RZ ;  /* 0x000077711d0d7816 */ /* 0x041fe400000000ff */
[C---:B------:R-:W-:Y:S02]  /*418b0*/  PRMT R14, R29.reuse, 0x7772, RZ ;  /* 0x000077721d0e7816 */ /* 0x040fe400000000ff */
[----:B------:R-:W-:Y:S02]  /*418c0*/  PRMT R15, R29, 0x7773, RZ ;  /* 0x000077731d0f7816 */ /* 0x000fe400000000ff */
[----:B------:R-:W2:Y:S01]  /*418d0*/  LDL.LU R29, [R1+0xac] ;  /* 0x0000ac00011d7983 */ /* 0x000ea20000300800 */
[----:B------:R-:W-:Y:S01]  /*418e0*/  ISETP.LT.AND P1, PT, R18, UR6, !P4 ;  /* 0x0000000612007c0c */ /* 0x000fe2000e721270 */
[----:B------:R-:W-:Y:S01]  /*418f0*/  ULDC UR6, c[0x0][0x228] ;  /* 0x00008a0000067ab9 */ /* 0x000fe20000000800 */
[----:B------:R-:W-:Y:S01]  /*41900*/  ISETP.GE.AND P5, PT, R4, UR7, PT ;  /* 0x0000000704007c0c */ /* 0x000fe2000bfa6270 */
[----:B------:R-:W3:Y:S01]  /*41910*/  LDL.LU R25, [R1+0x1c] ;  /* 0x00001c0001197983 */ /* 0x000ee20000300800 */
[----:B------:R-:W-:-:S02]  /*41920*/  SHF.R.S32.HI R10, RZ, 0x1f, R11 ;  /* 0x0000001fff0a7819 */ /* 0x000fc4000001140b */
[----:B------:R-:W-:Y:S02]  /*41930*/  IADD3 R4, P6, R11, R0, RZ ;  /* 0x000000000b047210 */ /* 0x000fe40007fde0ff */
[----:B------:R-:W-:Y:S01]  /*41940*/  ISETP.LT.AND P3, PT, R26, UR4, !P4 ;  /* 0x000000041a007c0c */ /* 0x000fe2000e761270 */
[----:B------:R-:W-:Y:S02]  /*41950*/  ULDC UR4, c[0x0][0x248] ;  /* 0x0000920000047ab9 */ /* 0x000fe40000000800 */
[C---:B------:R-:W-:Y:S01]  /*41960*/  IMAD.X R5, R10.reuse, 0x1, R2, P6 ;  /* 0x000000010a057824 */ /* 0x040fe200030e0602 */
[----:B------:R-:W-:Y:S01]  /*41970*/  ISETP.LT.AND P2, PT, R27, UR6, !P4 ;  /* 0x000000061b007c0c */ /* 0x000fe2000e741270 */
[----:B------:R-:W-:Y:S01]  /*41980*/  ULDC UR6, c[0x0][0x228] ;  /* 0x00008a0000067ab9 */ /* 0x000fe20000000800 */
[C---:B------:R-:W-:Y:S02]  /*41990*/  IADD3 R8, P6, R11.reuse, R21, RZ ;  /* 0x000000150b087210 */ /* 0x040fe40007fde0ff */
[----:B------:R0:W-:Y:S03]  /*419a0*/  @P1 STG.E.U8 desc[UR32][R4.64], R12 ;  /* 0x0000000c04001986 */ /* 0x0001e6000c101120 */
[----:B------:R-:W-:Y:S01]  /*419b0*/  IMAD.X R9, R10, 0x1, R24, P6 ;  /* 0x000000010a097824 */ /* 0x000fe200030e0618 */
[----:B0-----:R-:W-:Y:S01]  /*419c0*/  IADD3 R4, P1, R11, R23, RZ ;  /* 0x000000170b047210 */ /* 0x001fe20007f3e0ff */
[----:B------:R-:W-:-:S04]  /*419d0*/  VIADD R12, R16, 0x36 ;  /* 0x00000036100c7836 */ /* 0x000fc80000000000 */
[----:B------:R-:W-:Y:S01]  /*419e0*/  IMAD.X R5, R10, 0x1, R20, P1 ;  /* 0x000000010a057824 */ /* 0x000fe200008e0614 */
[----:B------:R-:W-:Y:S01]  /*419f0*/  ISETP.GE.AND P1, PT, R12, UR5, PT ;  /* 0x000000050c007c0c */ /* 0x000fe2000bf26270 */
[----:B------:R-:W-:Y:S01]  /*41a00*/  ULDC UR5, c[0x0][0x228] ;  /* 0x00008a0000057ab9 */ /* 0x000fe20000000800 */
[----:B------:R0:W-:Y:S01]  /*41a10*/  @P3 STG.E.U8 desc[UR32][R8.64], R13 ;  /* 0x0000000d08003986 */ /* 0x0001e2000c101120 */
[----:B------:R-:W-:Y:S01]  /*41a20*/  ISETP.LT.AND P4, PT, R28, UR5, !P4 ;  /* 0x000000051c007c0c */ /* 0x000fe2000e781270 */
[----:B------:R-:W-:Y:S01]  /*41a30*/  ULDC UR5, c[0x0][0x228] ;  /* 0x00008a0000057ab9 */ /* 0x000fe20000000800 */
[----:B------:R-:W-:Y:S01]  /*41a40*/  VIADD R12, R11, UR4 ;  /* 0x000000040b0c7c36 */ /* 0x000fe20008000000 */
[----:B------:R1:W-:Y:S01]  /*41a50*/  @P2 STG.E.U8 desc[UR32][R4.64], R14 ;  /* 0x0000000e04002986 */ /* 0x0003e2000c101120 */
[----:B------:R-:W-:Y:S01]  /*41a60*/  ISETP.LT.AND P3, PT, R18, UR5, !P5 ;  /* 0x0000000512007c0c */ /* 0x000fe2000ef61270 */
[----:B------:R-:W-:Y:S01]  /*41a70*/  ULDC UR4, c[0x0][0x228] ;  /* 0x00008a0000047ab9 */ /* 0x000fe20000000800 */
[----:B------:R-:W-:Y:S01]  /*41a80*/  ULDC UR5, c[0x0][0x228] ;  /* 0x00008a0000057ab9 */ /* 0x000fe20000000800 */
[----:B0-----:R-:W-:-:S02]  /*41a90*/  IADD3 R8, P6, R12, R0, RZ ;  /* 0x000000000c087210 */ /* 0x001fc40007fde0ff */
[----:B-1----:R-:W-:Y:S02]  /*41aa0*/  IADD3 R4, P2, R11, R22, RZ ;  /* 0x000000160b047210 */ /* 0x002fe40007f5e0ff */
[----:B------:R-:W-:-:S03]  /*41ab0*/  SHF.R.S32.HI R11, RZ, 0x1f, R12 ;  /* 0x0000001fff0b7819 */ /* 0x000fc6000001140c */
[----:B------:R-:W-:Y:S01]  /*41ac0*/  IMAD.X R5, R10, 0x1, R3, P2 ;  /* 0x000000010a057824 */ /* 0x000fe200010e0603 */
[----:B------:R-:W-:Y:S01]  /*41ad0*/  PRMT R10, R6, 0x7770, RZ ;  /* 0x00007770060a7816 */ /* 0x000fe200000000ff */
[----:B------:R-:W-:Y:S01]  /*41ae0*/  IMAD.X R9, R11, 0x1, R2, P6 ;  /* 0x000000010b097824 */ /* 0x000fe200030e0602 */
[----:B------:R-:W-:Y:S01]  /*41af0*/  ISETP.LT.AND P2, PT, R26, UR4, !P5 ;  /* 0x000000041a007c0c */ /* 0x000fe2000ef41270 */
[----:B------:R-:W-:Y:S01]  /*41b00*/  ULDC UR4, c[0x0][0x248] ;  /* 0x0000920000047ab9 */ /* 0x000fe20000000800 */
[----:B------:R0:W-:Y:S01]  /*41b10*/  @P4 STG.E.U8 desc[UR32][R4.64], R15 ;  /* 0x0000000f04004986 */ /* 0x0001e2000c101120 */
[----:B------:R-:W-:Y:S01]  /*41b20*/  ISETP.LT.AND P4, PT, R27, UR5, !P5 ;  /* 0x000000051b007c0c */ /* 0x000fe2000ef81270 */
[----:B------:R-:W-:Y:S02]  /*41b30*/  ULDC UR5, c[0x0][0x228] ;  /* 0x00008a0000057ab9 */ /* 0x000fe40000000800 */
[----:B------:R1:W-:Y:S01]  /*41b40*/  @P3 STG.E.U8 desc[UR32][R8.64], R10 ;  /* 0x0000000a08003986 */ /* 0x0003e2000c101120 */
[----:B------:R-:W-:-:S02]  /*41b50*/  PRMT R13, R6, 0x7771, RZ ;  /* 0x00007771060d7816 */ /* 0x000fc400000000ff */
[C---:B0-----:R-:W-:Y:S02]  /*41b60*/  IADD3 R4, P6, R12.reuse, R21, RZ ;  /* 0x000000150c047210 */ /* 0x041fe40007fde0ff */
[----:B-1----:R-:W-:-:S03]  /*41b70*/  IADD3 R8, P3, R12, R23, RZ ;  /* 0x000000170c087210 */ /* 0x002fc60007f7e0ff */
[C---:B------:R-:W-:Y:S01]  /*41b80*/  IMAD.X R5, R11.reuse, 0x1, R24, P6 ;  /* 0x000000010b057824 */ /* 0x040fe200030e0618 */
[----:B------:R-:W-:Y:S01]  /*41b90*/  PRMT R14, R6, 0x7772, RZ ;  /* 0x00007772060e7816 */ /* 0x000fe200000000ff */
[----:B------:R-:W-:-:S03]  /*41ba0*/  IMAD.X R9, R11, 0x1, R20, P3 ;  /* 0x000000010b097824 */ /* 0x000fc600018e0614 */
[----:B------:R0:W-:Y:S01]  /*41bb0*/  @P2 STG.E.U8 desc[UR32][R4.64], R13 ;  /* 0x0000000d04002986 */ /* 0x0001e2000c101120 */
[----:B------:R-:W-:-:S03]  /*41bc0*/  VIADD R15, R16, 0x38 ;  /* 0x00000038100f7836 */ /* 0x000fc60000000000 */
[----:B------:R1:W-:Y:S01]  /*41bd0*/  @P4 STG.E.U8 desc[UR32][R8.64], R14 ;  /* 0x0000000e08004986 */ /* 0x0003e2000c101120 */
[----:B------:R-:W-:Y:S02]  /*41be0*/  PRMT R17, R6, 0x7773, RZ ;  /* 0x0000777306117816 */ /* 0x000fe400000000ff */
[----:B0-----:R-:W-:-:S05]  /*41bf0*/  IADD3 R4, P4, R12, R22, RZ ;  /* 0x000000160c047210 */ /* 0x001fca0007f9e0ff */
[----:B------:R-:W-:Y:S01]  /*41c00*/  IMAD.X R5, R11, 0x1, R3, P4 ;  /* 0x000000010b057824 */ /* 0x000fe200020e0603 */
[----:B------:R-:W-:Y:S02]  /*41c10*/  ISETP.GE.AND P4, PT, R15, UR9, PT ;  /* 0x000000090f007c0c */ /* 0x000fe4000bf86270 */
[C---:B--2---:R-:W-:Y:S02]  /*41c20*/  PRMT R15, R29.reuse, 0x7770, RZ ;  /* 0x000077701d0f7816 */ /* 0x044fe400000000ff */
[C---:B------:R-:W-:Y:S02]  /*41c30*/  PRMT R6, R29.reuse, 0x7773, RZ ;  /* 0x000077731d067816 */ /* 0x040fe400000000ff */
[C---:B------:R-:W-:Y:S02]  /*41c40*/  PRMT R13, R29.reuse, 0x7771, RZ ;  /* 0x000077711d0d7816 */ /* 0x040fe400000000ff */
[----:B------:R-:W-:Y:S02]  /*41c50*/  PRMT R11, R29, 0x7772, RZ ;  /* 0x000077721d0b7816 */ /* 0x000fe400000000ff */
[----:B------:R-:W2:Y:S01]  /*41c60*/  LDL.LU R29, [R1+0xb0] ;  /* 0x0000b000011d7983 */ /* 0x000ea20000300800 */
[----:B------:R-:W-:Y:S01]  /*41c70*/  VIADD R10, R16, 0x37 ;  /* 0x00000037100a7836 */ /* 0x000fe20000000000 */
[----:B------:R-:W-:Y:S01]  /*41c80*/  ISETP.LT.AND P5, PT, R28, UR5, !P5 ;  /* 0x000000051c007c0c */ /* 0x000fe2000efa1270 */
[----:B------:R-:W-:-:S03]  /*41c90*/  ULDC UR5, c[0x0][0x228] ;  /* 0x00008a0000057ab9 */ /* 0x000fc60000000800 */
[----:B------:R-:W-:Y:S01]  /*41ca0*/  ISETP.GE.AND P3, PT, R10, UR11, PT ;  /* 0x0000000b0a007c0c */ /* 0x000fe2000bf66270 */
[----:B------:R-:W-:Y:S01]  /*41cb0*/  VIADD R10, R12, UR4 ;  /* 0x000000040c0a7c36 */ /* 0x000fe20008000000 */
[----:B------:R-:W-:Y:S01]  /*41cc0*/  ISETP.LT.AND P2, PT, R18, UR6, !P1 ;  /* 0x0000000612007c0c */ /* 0x000fe2000cf41270 */
[----:B------:R-:W-:Y:S01]  /*41cd0*/  ULDC UR4, c[0x0][0x228] ;  /* 0x00008a0000047ab9 */ /* 0x000fe20000000800 */
[----:B------:R-:W-:Y:S02]  /*41ce0*/  ULDC UR6, c[0x0][0x228] ;  /* 0x00008a0000067ab9 */ /* 0x000fe40000000800 */
[----:B------:R-:W-:Y:S02]  /*41cf0*/  SHF.R.S32.HI R12, RZ, 0x1f, R10 ;  /* 0x0000001fff0c7819 */ /* 0x000fe4000001140a */
[----:B-1----:R-:W-:Y:S01]  /*41d00*/  IADD3 R8, P6, R10, R0, RZ ;  /* 0x000000000a087210 */ /* 0x002fe20007fde0ff */
[----:B------:R0:W-:Y:S04]  /*41d10*/  @P5 STG.E.U8 desc[UR32][R4.64], R17 ;  /* 0x0000001104005986 */ /* 0x0001e8000c101120 */
[----:B------:R-:W-:Y:S01]  /*41d20*/  IMAD.X R9, R12, 0x1, R2, P6 ;  /* 0x000000010c097824 */ /* 0x000fe200030e0602 */
[----:B------:R-:W-:Y:S01]  /*41d30*/  ISETP.LT.AND P6, PT, R26, UR4, !P1 ;  /* 0x000000041a007c0c */ /* 0x000fe2000cfc1270 */
[----:B------:R-:W-:-:S03]  /*41d40*/  ULDC UR4, c[0x0][0x228] ;  /* 0x00008a0000047ab9 */ /* 0x000fc60000000800 */
[----:B------:R1:W-:Y:S01]  /*41d50*/  @P2 STG.E.U8 desc[UR32][R8.64], R15 ;  /* 0x0000000f08002986 */ /* 0x0003e2000c101120 */
[----:B0-----:R-:W-:Y:S02]  /*41d60*/  IADD3 R4, P5, R10, R21, RZ ;  /* 0x000000150a047210 */ /* 0x001fe40007fbe0ff */
[----:B------:R-:W-:Y:S01]  /*41d70*/  ISETP.LT.AND P2, PT, R27, UR4, !P1 ;  /* 0x000000041b007c0c */ /* 0x000fe2000cf41270 */
[----:B------:R-:W-:Y:S02]  /*41d80*/  ULDC UR4, c[0x0][0x248] ;  /* 0x0000920000047ab9 */ /* 0x000fe40000000800 */
[----:B------:R-:W-:Y:S01]  /*41d90*/  IMAD.X R5, R12, 0x1, R24, P5 ;  /* 0x000000010c057824 */ /* 0x000fe200028e0618 */
[----:B-1----:R-:W-:-:S04]  /*41da0*/  IADD3 R8, P5, R10, R23, RZ ;  /* 0x000000170a087210 */ /* 0x002fc80007fbe0ff */
[----:B------:R0:W-:Y:S01]  /*41db0*/  @P6 STG.E.U8 desc[UR32][R4.64], R13 ;  /* 0x0000000d04006986 */ /* 0x0001e2000c101120 */
[----:B------:R-:W-:Y:S01]  /*41dc0*/  ISETP.LT.AND P1, PT, R28, UR5, !P1 ;  /* 0x000000051c007c0c */ /* 0x000fe2000cf21270 */
[----:B------:R-:W-:Y:S01]  /*41dd0*/  ULDC UR5, c[0x0][0x228] ;  /* 0x00008a0000057ab9 */ /* 0x000fe20000000800 */
[----:B------:R-:W-:Y:S01]  /*41de0*/  IMAD.X R9, R12, 0x1, R20, P5 ;  /* 0x000000010c097824 */ /* 0x000fe200028e0614 */
[C---:B0-----:R-:W-:Y:S01]  /*41df0*/  IADD3 R4, P6, R10.reuse, R22, RZ ;  /* 0x000000160a047210 */ /* 0x041fe20007fde0ff */
[----:B------:R-:W-:-:S03]  /*41e00*/  VIADD R10, R10, UR4 ;  /* 0x000000040a0a7c36 */ /* 0x000fc60008000000 */
[----:B------:R0:W-:Y:S01]  /*41e10*/  @P2 STG.E.U8 desc[UR32][R8.64], R11 ;  /* 0x0000000b08002986 */ /* 0x0001e2000c101120 */
[----:B------:R-:W-:Y:S01]  /*41e20*/  ISETP.LT.AND P5, PT, R18, UR5, !P3 ;  /* 0x0000000512007c0c */ /* 0x000fe2000dfa1270 */
[----:B------:R-:W-:Y:S01]  /*41e30*/  ULDC UR4, c[0x0][0x228] ;  /* 0x00008a0000047ab9 */ /* 0x000fe20000000800 */
[----:B------:R-:W-:Y:S01]  /*41e40*/  IMAD.X R5, R12, 0x1, R3, P6 ;  /* 0x000000010c057824 */ /* 0x000fe200030e0603 */
[----:B------:R-:W-:Y:S01]  /*41e50*/  PRMT R17, R7, 0x7770, RZ ;  /* 0x0000777007117816 */ /* 0x000fe200000000ff */
[----:B------:R-:W-:Y:S01]  /*41e60*/  ULDC UR5, c[0x0][0x228] ;  /* 0x00008a0000057ab9 */ /* 0x000fe20000000800 */
[----:B0-----:R-:W-:Y:S02]  /*41e70*/  SHF.R.S32.HI R11, RZ, 0x1f, R10 ;  /* 0x0000001fff0b7819 */ /* 0x001fe4000001140a */
[----:B------:R-:W-:Y:S01]  /*41e80*/  IADD3 R8, P2, R10, R0, RZ ;  /* 0x000000000a087210 */ /* 0x000fe20007f5e0ff */
[----:B------:R0:W-:Y:S04]  /*41e90*/  @P1 STG.E.U8 desc[UR32][R4.64], R6 ;  /* 0x0000000604001986 */ /* 0x0001e8000c101120 */
[----:B------:R-:W-:Y:S01]  /*41ea0*/  IMAD.X R9, R11, 0x1, R2, P2 ;  /* 0x000000010b097824 */ /* 0x000fe200010e0602 */
[----:B------:R-:W-:Y:S01]  /*41eb0*/  ISETP.LT.AND P2, PT, R26, UR4, !P3 ;  /* 0x000000041a007c0c */ /* 0x000fe2000df41270 */
[----:B------:R-:W-:Y:S01]  /*41ec0*/  ULDC UR4, c[0x0][0x228] ;  /* 0x00008a0000047ab9 */ /* 0x000fe20000000800 */
[----:B------:R-:W-:-:S02]  /*41ed0*/  PRMT R13, R7, 0x7771, RZ ;  /* 0x00007771070d7816 */ /* 0x000fc400000000ff */
[----:B0-----:R-:W-:Y:S01]  /*41ee0*/  IADD3 R4, P6, R10, R21, RZ ;  /* 0x000000150a047210 */ /* 0x001fe20007fde0ff */
[----:B------:R0:W-:Y:S01]  /*41ef0*/  @P5 STG.E.U8 desc[UR32][R8.64], R17 ;  /* 0x0000001108005986 */ /* 0x0001e2000c101120 */
[----:B------:R-:W-:Y:S01]  /*41f00*/  ISETP.LT.AND P5, PT, R27, UR5, !P3 ;  /* 0x000000051b007c0c */ /* 0x000fe2000dfa1270 */
[----:B------:R-:W-:Y:S02]  /*41f10*/  VIADD R12, R16, 0x39 ;  /* 0x00000039100c7836 */ /* 0x000fe40000000000 */
[----:B------:R-:W-:Y:S01]  /*41f20*/  IMAD.X R5, R11, 0x1, R24, P6 ;  /* 0x000000010b057824 */ /* 0x000fe200030e0618 */
[----:B------:R-:W-:Y:S01]  /*41f30*/  ISETP.LT.AND P3, PT, R28, UR4, !P3 ;  /* 0x000000041c007c0c */ /* 0x000fe2000df61270 */
[----:B------:R-:W-:Y:S01]  /*41f40*/  ULDC UR4, c[0x0][0x248] ;  /* 0x0000920000047ab9 */ /* 0x000fe20000000800 */
[----:B------:R-:W-:Y:S01]  /*41f50*/  PRMT R15, R7, 0x7772, RZ ;  /* 0x00007772070f7816 */ /* 0x000fe200000000ff */
[----:B------:R-:W-:Y:S01]  /*41f60*/  ULDC UR5, c[0x0][0x228] ;  /* 0x00008a0000057ab9 */ /* 0x000fe20000000800 */
[----:B------:R1:W-:Y:S01]  /*41f70*/  @P2 STG.E.U8 desc[UR32][R4.64], R13 ;  /* 0x0000000d04002986 */ /* 0x0003e2000c101120 */
[----:B0-----:R-:W-:-:S02]  /*41f80*/  IADD3 R8, P6, R10, R23, RZ ;  /* 0x000000170a087210 */ /* 0x001fc40007fde0ff */
[----:B------:R-:W-:Y:S01]  /*41f90*/  ISETP.GE.AND P1, PT, R12, UR21, PT ;  /* 0x000000150c007c0c */ /* 0x000fe2000bf26270 */
[C---:B------:R-:W-:Y:S01]  /*41fa0*/  VIADD R12, R10.reuse, UR4 ;  /* 0x000000040a0c7c36 */ /* 0x040fe20008000000 */
[----:B------:R-:W-:Y:S01]  /*41fb0*/  PRMT R17, R7, 0x7773, RZ ;  /* 0x0000777307117816 */ /* 0x000fe200000000ff */
[----:B------:R-:W-:Y:S01]  /*41fc0*/  IMAD.X R9, R11, 0x1, R20, P6 ;  /* 0x000000010b097824 */ /* 0x000fe200030e0614 */
[----:B------:R-:W-:Y:S01]  /*41fd0*/  ULDC UR4, c[0x0][0x228] ;  /* 0x00008a0000047ab9 */ /* 0x000fe20000000800 */
[----:B-1----:R-:W-:-:S03]  /*41fe0*/  IADD3 R4, P2, R10, R22, RZ ;  /* 0x000000160a047210 */ /* 0x002fc60007f5e0ff */
[----:B------:R2:W-:Y:S02]  /*41ff0*/  @P5 STG.E.U8 desc[UR32][R8.64], R15 ;  /* 0x0000000f08005986 */ /* 0x0005e4000c101120 */
[----:B------:R-:W-:Y:S01]  /*42000*/  IMAD.X R5, R11, 0x1, R3, P2 ;  /* 0x000000010b057824 */ /* 0x000fe200010e0603 */
[----:B------:R-:W-:Y:S01]  /*42010*/  ISETP.LT.AND P2, PT, R18, UR5, !P4 ;  /* 0x0000000512007c0c */ /* 0x000fe2000e741270 */
[----:B------:R-:W-:Y:S01]  /*42020*/  ULDC UR5, c[0x0][0x228] ;  /* 0x00008a0000057ab9 */ /* 0x000fe20000000800 */
[----:B------:R-:W-:Y:S02]  /*42030*/  SHF.R.S32.HI R13, RZ, 0x1f, R12 ;  /* 0x0000001fff0d7819 */ /* 0x000fe4000001140c */
[----:B------:R0:W-:Y:S01]  /*42040*/  @P3 STG.E.U8 desc[UR32][R4.64], R17 ;  /* 0x0000001104003986 */ /* 0x0001e2000c101120 */
[----:B------:R-:W-:-:S03]  /*42050*/  IADD3 R10, P3, R12, R0, RZ ;  /* 0x000000000c0a7210 */ /* 0x000fc60007f7e0ff */
[----:B---3--:R-:W1:Y:S02]  /*42060*/  LDS.128 R4, [R25] ;  /* 0x0000000019047984 */ /* 0x008e640000000c00 */
[----:B------:R-:W-:Y:S01]  /*42070*/  IMAD.X R11, R13, 0x1, R2, P3 ;  /* 0x000000010d0b7824 */ /* 0x000fe200018e0602 */
[C---:B--2---:R-:W-:Y:S02]  /*42080*/  PRMT R15, R29.reuse, 0x7770, RZ ;  /* 0x000077701d0f7816 */ /* 0x044fe400000000ff */
[C---:B0-----:R-:W-:Y:S02]  /*42090*/  PRMT R17, R29.reuse, 0x7771, RZ ;  /* 0x000077711d117816 */ /* 0x041fe400000000ff */
[C---:B------:R-:W-:Y:S01]  /*420a0*/  PRMT R14, R29.reuse, 0x7772, RZ ;  /* 0x000077721d0e7816 */ /* 0x040fe200000000ff */
[----:B------:R0:W-:Y:S02]  /*420b0*/  @P2 STG.E.U8 desc[UR32][R10.64], R15 ;  /* 0x0000000f0a002986 */ /* 0x0001e4000c101120 */
[----:B0-----:R-:W-:-:S02]  /*420c0*/  PRMT R15, R29, 0x7773, RZ ;  /* 0x000077731d0f7816 */ /* 0x001fc400000000ff */
[----:B------:R-:W2:Y:S01]  /*420d0*/  LDL.LU R29, [R1+0xb4] ;  /* 0x0000b400011d7983 */ /* 0x000ea20000300800 */
[----:B------:R-:W-:Y:S01]  /*420e0*/  ISETP.LT.AND P3, PT, R26, UR4, !P4 ;  /* 0x000000041a007c0c */ /* 0x000fe2000e761270 */
[----:B------:R-:W-:Y:S01]  /*420f0*/  VIADD R9, R16, 0x3a ;  /* 0x0000003a10097836 */ /* 0x000fe20000000000 */
[----:B------:R-:W-:Y:S01]  /*42100*/  IADD3 R8, P6, R12, R21, RZ ;  /* 0x000000150c087210 */ /* 0x000fe20007fde0ff */
[----:B------:R-:W-:-:S03]  /*42110*/  ULDC UR4, c[0x0][0x228] ;  /* 0x00008a0000047ab9 */ /* 0x000fc60000000800 */
[----:B------:R-:W-:Y:S01]  /*42120*/  ISETP.GE.AND P2, PT, R9, UR19, PT ;  /* 0x0000001309007c0c */ /* 0x000fe2000bf46270 */
[----:B------:R-:W-:Y:S01]  /*42130*/  IMAD.X R9, R13, 0x1, R24, P6 ;  /* 0x000000010d097824 */ /* 0x000fe200030e0618 */
[----:B------:R-:W-:Y:S01]  /*42140*/  ISETP.LT.AND P5, PT, R27, UR5, !P4 ;  /* 0x000000051b007c0c */ /* 0x000fe2000e7a1270 */
[----:B------:R-:W-:Y:S01]  /*42150*/  ULDC UR5, c[0x0][0x228] ;  /* 0x00008a0000057ab9 */ /* 0x000fe20000000800 */
[----:B------:R-:W-:Y:S01]  /*42160*/  ISETP.LT.AND P4, PT, R28, UR4, !P4 ;  /* 0x000000041c007c0c */ /* 0x000fe2000e781270 */
[----:B------:R-:W-:Y:S01]  /*42170*/  ULDC UR4, c[0x0][0x248] ;  /* 0x0000920000047ab9 */ /* 0x000fe20000000800 */
[C---:B------:R-:W-:Y:S01]  /*42180*/  IADD3 R10, P6, R12.reuse, R23, RZ ;  /* 0x000000170c0a7210 */ /* 0x040fe20007fde0ff */
[----:B------:R0:W-:Y:S04]  /*42190*/  @P3 STG.E.U8 desc[UR32][R8.64], R17 ;  /* 0x0000001108003986 */ /* 0x0001e8000c101120 */
[----:B------:R-:W-:Y:S01]  /*421a0*/  IMAD.X R11, R13, 0x1, R20, P6 ;  /* 0x000000010d0b7824 */ /* 0x000fe200030e0614 */
[C---:B0-----:R-:W-:Y:S01]  /*421b0*/  IADD3 R8, P3, R12.reuse, R22, RZ ;  /* 0x000000160c087210 */ /* 0x041fe20007f7e0ff */
[----:B------:R-:W-:-:S03]  /*421c0*/  VIADD R12, R12, UR4 ;  /* 0x000000040c0c7c36 */ /* 0x000fc60008000000 */
[----:B------:R0:W-:Y:S01]  /*421d0*/  @P5 STG.E.U8 desc[UR32][R10.64], R14 ;  /* 0x0000000e0a005986 */ /* 0x0001e2000c101120 */
[----:B------:R-:W-:Y:S01]  /*421e0*/  ULDC UR4, c[0x0][0x228] ;  /* 0x00008a0000047ab9 */ /* 0x000fe20000000800 */
[----:B------:R-:W-:Y:S01]  /*421f0*/  IMAD.X R9, R13, 0x1, R3, P3 ;  /* 0x000000010d097824 */ /* 0x000fe200018e0603 */
[----:B------:R-:W-:-:S04]  /*42200*/  SHF.R.S32.HI R13, RZ, 0x1f, R12 ;  /* 0x0000001fff0d7819 */ /* 0x000fc8000001140c */
[----:B------:R3:W-:Y:S01]  /*42210*/  @P4 STG.E.U8 desc[UR32][R8.64], R15 ;  /* 0x0000000f08004986 */ /* 0x0007e2000c101120 */
[----:B0-----:R-:W-:Y:S02]  /*42220*/  IADD3 R10, P4, R12, R0, RZ ;  /* 0x000000000c0a7210 */ /* 0x001fe40007f9e0ff */
[----:B------:R-:W-:Y:S01]  /*42230*/  ISETP.LT.AND P3, PT, R18, UR5, !P1 ;  /* 0x0000000512007c0c */ /* 0x000fe2000cf61270 */
[----:B------:R-:W-:Y:S02]  /*42240*/  ULDC UR5, c[0x0][0x228] ;  /* 0x00008a0000057ab9 */ /* 0x000fe40000000800 */
[----:B------:R-:W-:Y:S01]  /*42250*/  IMAD.X R11, R13, 0x1, R2, P4 ;  /* 0x000000010d0b7824 */ /* 0x000fe200020e0602 */
[----:B------:R-:W-:Y:S01]  /*42260*/  ISETP.LT.AND P4, PT, R26, UR4, !P1 ;  /* 0x000000041a007c0c */ /* 0x000fe2000cf81270 */
[----:B------:R-:W-:Y:S01]  /*42270*/  ULDC UR4, c[0x0][0x228] ;  /* 0x00008a0000047ab9 */ /* 0x000fe20000000800 */
[----:B---3--:R-:W-:Y:S02]  /*42280*/  IADD3 R8, P6, R12, R21, RZ ;  /* 0x000000150c087210 */ /* 0x008fe40007fde0ff */
[----:B-1----:R-:W-:-:S02]  /*42290*/  PRMT R17, R4, 0x7770, RZ ;  /* 0x0000777004117816 */ /* 0x002fc400000000ff */
[----:B------:R-:W-:Y:S01]  /*422a0*/  PRMT R19, R4, 0x7771, RZ ;  /* 0x0000777104137816 */ /* 0x000fe200000000ff */
[----:B------:R-:W-:Y:S01]  /*422b0*/  IMAD.X R9, R13, 0x1, R24, P6 ;  /* 0x000000010d097824 */ /* 0x000fe200030e0618 */
[----:B------:R-:W-:Y:S01]  /*422c0*/  ISETP.LT.AND P5, PT, R27, UR5, !P1 ;  /* 0x000000051b007c0c */ /* 0x000fe2000cfa1270 */
[----:B------:R0:W-:Y:S01]  /*422d0*/  @P3 STG.E.U8 desc[UR32][R10.64], R17 ;  /* 0x000000110a003986 */ /* 0x0001e2000c101120 */
[----:B------:R-:W-:Y:S01]  /*422e0*/  ISETP.LT.AND P1, PT, R28, UR4, !P1 ;  /* 0x000000041c007c0c */ /* 0x000fe2000cf21270 */
[----:B------:R-:W-:Y:S01]  /*422f0*/  ULDC UR4, c[0x0][0x248] ;  /* 0x0000920000047ab9 */ /* 0x000fe20000000800 */
[----:B------:R-:W-:Y:S01]  /*42300*/  PRMT R15, R4, 0x7772, RZ ;  /* 0x00007772040f7816 */ /* 0x000fe200000000ff */
[----:B------:R1:W-:Y:S01]  /*42310*/  @P4 STG.E.U8 desc[UR32][R8.64], R19 ;  /* 0x0000001308004986 */ /* 0x0003e2000c101120 */
[----:B------:R-:W-:Y:S01]  /*42320*/  ULDC UR5, c[0x0][0x228] ;  /* 0x00008a0000057ab9 */ /* 0x000fe20000000800 */
[C---:B0-----:R-:W-:Y:S02]  /*42330*/  IADD3 R10, P6, R12.reuse, R23, RZ ;  /* 0x000000170c0a7210 */ /* 0x041fe40007fde0ff */
[----:B-1----:R-:W-:-:S03]  /*42340*/  IADD3 R8, P4, R12, R22, RZ ;  /* 0x000000160c087210 */ /* 0x002fc60007f9e0ff */
[C---:B------:R-:W-:Y:S01]  /*42350*/  IMAD.X R11, R13.reuse, 0x1, R20, P6 ;  /* 0x000000010d0b7824 */ /* 0x040fe200030e0614 */
[----:B------:R-:W-:Y:S01]  /*42360*/  PRMT R17, R4, 0x7773, RZ ;  /* 0x0000777304117816 */ /* 0x000fe200000000ff */
[----:B------:R-:W-:Y:S01]  /*42370*/  VIADD R12, R12, UR4 ;  /* 0x000000040c0c7c36 */ /* 0x000fe20008000000 */
[----:B------:R-:W-:Y:S01]  /*42380*/  ULDC UR4, c[0x0][0x228] ;  /* 0x00008a0000047ab9 */ /* 0x000fe20000000800 */
[----:B------:R-:W-:Y:S01]  /*42390*/  IMAD.X R9, R13, 0x1, R3, P4 ;  /* 0x000000010d097824 */ /* 0x000fe200020e0603 */
[----:B------:R-:W-:Y:S01]  /*423a0*/  ISETP.LT.AND P4, PT, R18, UR5, !P2 ;  /* 0x0000000512007c0c */ /* 0x000fe2000d781270 */
[----:B------:R0:W-:Y:S01]  /*423b0*/  @P5 STG.E.U8 desc[UR32][R10.64], R15 ;  /* 0x0000000f0a005986 */ /* 0x0001e2000c101120 */
[----:B------:R-:W-:Y:S01]  /*423c0*/  SHF.R.S32.HI R13, RZ, 0x1f, R12 ;  /* 0x0000001fff0d7819 */ /* 0x000fe2000001140c */
[----:B------:R-:W-:Y:S02]  /*423d0*/  ULDC UR5, c[0x0][0x228] ;  /* 0x00008a0000057ab9 */ /* 0x000fe40000000800 */
[----:B------:R1:W-:Y:S01]  /*423e0*/  @P1 STG.E.U8 desc[UR32][R8.64], R17 ;  /* 0x0000001108001986 */ /* 0x0003e2000c101120 */
[----:B0-----:R-:W-:-:S05]  /*423f0*/  IADD3 R10, P1, R12, R0, RZ ;  /* 0x000000000c0a7210 */ /* 0x001fca0007f3e0ff */
[----:B------:R-:W-:Y:S01]  /*42400*/  IMAD.X R11, R13, 0x1, R2, P1 ;  /* 0x000000010d0b7824 */ /* 0x000fe200008e0602 */
[C---:B--2---:R-:W-:Y:S02]  /*42410*/  PRMT R15, R29.reuse, 0x7770, RZ ;  /* 0x000077701d0f7816 */ /* 0x044fe400000000ff */
[C---:B------:R-:W-:Y:S02]  /*42420*/  PRMT R19, R29.reuse, 0x7771, RZ ;  /* 0x000077711d137816 */ /* 0x040fe400000000ff */
[C---:B-1----:R-:W-:Y:S01]  /*42430*/  PRMT R17, R29.reuse, 0x7772, RZ ;  /* 0x000077721d117816 */ /* 0x042fe200000000ff */
[----:B------:R0:W-:Y:S02]  /*42440*/  @P4 STG.E.U8 desc[UR32][R10.64], R15 ;  /* 0x0000000f0a004986 */ /* 0x0001e4000c101120 */
[----:B0-----:R-:W-:Y:S02]  /*42450*/  PRMT R15, R29, 0x7773, RZ ;  /* 0x000077731d0f7816 */ /* 0x001fe400000000ff */
[----:B------:R-:W2:Y:S01]  /*42460*/  LDL.LU R29, [R1+0xb8] ;  /* 0x0000b800011d7983 */ /* 0x000ea20000300800 */
[----:B------:R-:W-:Y:S01]  /*42470*/  ISETP.LT.AND P5, PT, R26, UR4, !P2 ;  /* 0x000000041a007c0c */ /* 0x000fe2000d7a1270 */
[----:B------:R-:W-:Y:S01]  /*42480*/  ULDC UR4, c[0x0][0x228] ;  /* 0x00008a0000047ab9 */ /* 0x000fe20000000800 */
[----:B------:R-:W-:-:S02]  /*42490*/  IADD3 R8, P6, R12, R21, RZ ;  /* 0x000000150c087210 */ /* 0x000fc40007fde0ff */
[----:B------:R-:W-:Y:S01]  /*424a0*/  ISETP.LT.AND P1, PT, R27, UR5, !P2 ;  /* 0x000000051b007c0c */ /* 0x000fe2000d721270 */
[----:B------:R-:W-:Y:S02]  /*424b0*/  VIADD R14, R16, 0x3b ;  /* 0x0000003b100e7836 */ /* 0x000fe40000000000 */
[C---:B------:R-:W-:Y:S01]  /*424c0*/  IMAD.X R9, R13.reuse, 0x1, R24, P6 ;  /* 0x000000010d097824 */ /* 0x040fe200030e0618 */
[----:B------:R-:W-:Y:S01]  /*424d0*/  IADD3 R10, P6, R12, R23, RZ ;  /* 0x000000170c0a7210 */ /* 0x000fe20007fde0ff */
[----:B------:R-:W-:Y:S01]  /*424e0*/  ULDC UR5, c[0x0][0x228] ;  /* 0x00008a0000057ab9 */ /* 0x000fe20000000800 */
[----:B------:R-:W-:Y:S01]  /*424f0*/  ISETP.LT.AND P2, PT, R28, UR4, !P2 ;  /* 0x000000041c007c0c */ /* 0x000fe2000d741270 */
[----:B------:R-:W-:Y:S02]  /*42500*/  ULDC UR4, c[0x0][0x248] ;  /* 0x0000920000047ab9 */ /* 0x000fe40000000800 */
[----:B------:R0:W-:Y:S01]  /*42510*/  @P5 STG.E.U8 desc[UR32][R8.64], R19 ;  /* 0x0000001308005986 */ /* 0x0001e2000c101120 */
[----:B------:R-:W-:Y:S01]  /*42520*/  IMAD.X R11, R13, 0x1, R20, P6 ;  /* 0x000000010d0b7824 */ /* 0x000fe200030e0614 */
[----:B------:R-:W-:-:S02]  /*42530*/  ISETP.GE.AND P3, PT, R14, UR17, PT ;  /* 0x000000110e007c0c */ /* 0x000fc4000bf66270 */
[C---:B0-----:R-:W-:Y:S01]  /*42540*/  IADD3 R8, P5, R12.reuse, R22, RZ ;  /* 0x000000160c087210 */ /* 0x041fe20007fbe0ff */
[----:B------:R-:W-:Y:S01]  /*42550*/  VIADD R12, R12, UR4 ;  /* 0x000000040c0c7c36 */ /* 0x000fe20008000000 */
[----:B------:R0:W-:Y:S03]  /*42560*/  @P1 STG.E.U8 desc[UR32][R10.64], R17 ;  /* 0x000000110a001986 */ /* 0x0001e6000c101120 */
[----:B------:R-:W-:Y:S01]  /*42570*/  IMAD.X R9, R13, 0x1, R3, P5 ;  /* 0x000000010d097824 */ /* 0x000fe200028e0603 */
[----:B------:R-:W-:Y:S01]  /*42580*/  ISETP.LT.AND P1, PT, R18, UR5, !P3 ;  /* 0x0000000512007c0c */ /* 0x000fe2000df21270 */
[----:B------:R-:W-:Y:S01]  /*42590*/  ULDC UR4, c[0x0][0x228] ;  /* 0x00008a0000047ab9 */ /* 0x000fe20000000800 */
[----:B------:R-:W-:Y:S01]  /*425a0*/  SHF.R.S32.HI R13, RZ, 0x1f, R12 ;  /* 0x0000001fff0d7819 */ /* 0x000fe2000001140c */
[----:B------:R-:W-:Y:S01]  /*425b0*/  ULDC UR5, c[0x0][0x228] ;  /* 0x00008a0000057ab9 */ /* 0x000fe20000000800 */
[----:B------:R1:W-:Y:S01]  /*425c0*/  @P2 STG.E.U8 desc[UR32][R8.64], R15 ;  /* 0x0000000f08002986 */ /* 0x0003e2000c101120 */
[----:B------:R-:W-:Y:S01]  /*425d0*/  ISETP.LT.AND P5, PT, R26, UR4, !P3 ;  /* 0x000000041a007c0c */ /* 0x000fe2000dfa1270 */
[----:B------:R-:W-:Y:S01]  /*425e0*/  ULDC UR4, c[0x0][0x228] ;  /* 0x00008a0000047ab9 */ /* 0x000fe20000000800 */
[----:B0-----:R-:W-:-:S02]  /*425f0*/  IADD3 R10, P2, R12, R0, RZ ;  /* 0x000000000c0a7210 */ /* 0x001fc40007f5e0ff */
[----:B------:R-:W-:-:S03]  /*42600*/  PRMT R25, R5, 0x7770, RZ ;  /* 0x0000777005197816 */ /* 0x000fc600000000ff */
[----:B------:R-:W-:Y:S01]  /*42610*/  IMAD.X R11, R13, 0x1, R2, P2 ;  /* 0x000000010d0b7824 */ /* 0x000fe200010e0602 */
[----:B-1----:R-:W-:Y:S02]  /*42620*/  IADD3 R8, P6, R12, R21, RZ ;  /* 0x000000150c087210 */ /* 0x002fe40007fde0ff */
[----:B------:R-:W-:Y:S02]  /*42630*/  ISETP.LT.AND P2, PT, R27, UR5, !P3 ;  /* 0x000000051b007c0c */ /* 0x000fe4000df41270 */
[----:B------:R-:W-:Y:S01]  /*42640*/  PRMT R19, R5, 0x7771, RZ ;  /* 0x0000777105137816 */ /* 0x000fe200000000ff */
[----:B------:R-:W-:Y:S01]  /*42650*/  IMAD.X R9, R13, 0x1, R24, P6 ;  /* 0x000000010d097824 */ /* 0x000fe200030e0618 */
[----:B------:R0:W-:Y:S01]  /*42660*/  @P1 STG.E.U8 desc[UR32][R10.64], R25 ;  /* 0x000000190a001986 */ /* 0x0001e2000c101120 */
[----:B------:R-:W-:Y:S01]  /*42670*/  ISETP.LT.AND P3, PT, R28, UR4, !P3 ;  /* 0x000000041c007c0c */ /* 0x000fe2000df61270 */
[----:B------:R-:W-:Y:S01]  /*42680*/  VIADD R4, R16, 0x3c ;  /* 0x0000003c10047836 */ /* 0x000fe20000000000 */
[C---:B------:R-:W-:Y:S01]  /*42690*/  PRMT R17, R5.reuse, 0x7772, RZ ;  /* 0x0000777205117816 */ /* 0x040fe200000000ff */
[----:B------:R1:W-:Y:S01]  /*426a0*/  @P5 STG.E.U8 desc[UR32][R8.64], R19 ;  /* 0x0000001308005986 */ /* 0x0003e2000c101120 */
[----:B------:R-:W-:Y:S01]  /*426b0*/  ULDC UR4, c[0x0][0x248] ;  /* 0x0000920000047ab9 */ /* 0x000fe20000000800 */
[----:B------:R-:W-:Y:S01]  /*426c0*/  PRMT R15, R5, 0x7773, RZ ;  /* 0x00007773050f7816 */ /* 0x000fe200000000ff */
[----:B------:R-:W-:Y:S01]  /*426d0*/  ULDC UR5, c[0x0][0x228] ;  /* 0x00008a0000057ab9 */ /* 0x000fe20000000800 */
[----:B0-----:R-:W-:-:S02]  /*426e0*/  IADD3 R10, P6, R12, R23, RZ ;  /* 0x000000170c0a7210 */ /* 0x001fc40007fde0ff */
[----:B-1----:R-:W-:-:S03]  /*426f0*/  IADD3 R8, P5, R12, R22, RZ ;  /* 0x000000160c087210 */ /* 0x002fc60007fbe0ff */
[C---:B------:R-:W-:Y:S01]  /*42700*/  IMAD.X R11, R13.reuse, 0x1, R20, P6 ;  /* 0x000000010d0b7824 */ /* 0x040fe200030e0614 */
[----:B------:R-:W-:Y:S01]  /*42710*/  ISETP.GE.AND P4, PT, R4, UR15, PT ;  /* 0x0000000f04007c0c */ /* 0x000fe2000bf86270 */
[----:B------:R-:W-:Y:S02]  /*42720*/  VIADD R4, R16, 0x3d ;  /* 0x0000003d10047836 */ /* 0x000fe40000000000 */
[----:B------:R-:W-:Y:S01]  /*42730*/  IMAD.X R9, R13, 0x1, R3, P5 ;  /* 0x000000010d097824 */ /* 0x000fe200028e0603 */
[----:B------:R2:W-:Y:S01]  /*42740*/  @P2 STG.E.U8 desc[UR32][R10.64], R17 ;  /* 0x000000110a002986 */ /* 0x0005e2000c101120 */
[----:B------:R-:W-:Y:S01]  /*42750*/  VIADD R12, R12, UR4 ;  /* 0x000000040c0c7c36 */ /* 0x000fe20008000000 */
[----:B------:R-:W-:Y:S01]  /*42760*/  ISETP.LT.AND P2, PT, R18, UR5, !P4 ;  /* 0x0000000512007c0c */ /* 0x000fe2000e741270 */
[----:B------:R-:W-:Y:S01]  /*42770*/  ULDC UR4, c[0x0][0x228] ;  /* 0x00008a0000047ab9 */ /* 0x000fe20000000800 */
[----:B------:R-:W-:Y:S01]  /*42780*/  ISETP.GE.AND P1, PT, R4, UR13, PT ;  /* 0x0000000d04007c0c */ /* 0x000fe2000bf26270 */
[----:B------:R0:W-:Y:S01]  /*42790*/  @P3 STG.E.U8 desc[UR32][R8.64], R15 ;  /* 0x0000000f08003986 */ /* 0x0001e2000c101120 */
[----:B------:R-:W-:Y:S01]  /*427a0*/  SHF.R.S32.HI R13, RZ, 0x1f, R12 ;  /* 0x0000001fff0d7819 */ /* 0x000fe2000001140c */
[----:B------:R-:W-:Y:S01]  /*427b0*/  ULDC UR5, c[0x0][0x228] ;  /* 0x00008a0000057ab9 */ /* 0x000fe20000000800 */
[----:B------:R-:W-:-:S02]  /*427c0*/  IADD3 R4, P3, R12, R0, RZ ;  /* 0x000000000c047210 */ /* 0x000fc40007f7e0ff */
[----:B------:R-:W-:Y:S01]  /*427d0*/  ISETP.LT.AND P5, PT, R26, UR4, !P4 ;  /* 0x000000041a007c0c */ /* 0x000fe2000e7a1270 */
[----:B------:R-:W-:Y:S02]  /*427e0*/  ULDC UR4, c[0x0][0x228] ;  /* 0x00008a0000047ab9 */ /* 0x000fe40000000800 */
[----:B------:R-:W-:Y:S01]  /*427f0*/  IMAD.X R5, R13, 0x1, R2, P3 ;  /* 0x000000010d057824 */ /* 0x000fe200018e0602 */
[----:B------:R-:W-:Y:S02]  /*42800*/  ISETP.LT.AND P3, PT, R27, UR5, !P4 ;  /* 0x000000051b007c0c */ /* 0x000fe4000e761270 */
[C---:B--2---:R-:W-:Y:S02]  /*42810*/  PRMT R17, R29.reuse, 0x7770, RZ ;  /* 0x000077701d117816 */ /* 0x044fe400000000ff */
[C---:B------:R-:W-:Y:S01]  /*42820*/  PRMT R11, R29.reuse, 0x7771, RZ ;  /* 0x000077711d0b7816 */ /* 0x040fe200000000ff */
[----:B------:R-:W-:Y:S01]  /*42830*/  VIADD R10, R16, 0x3e ;  /* 0x0000003e100a7836 */ /* 0x000fe20000000000 */
[----:B0-----:R-:W-:Y:S01]  /*42840*/  IADD3 R8, P6, R12, R21, RZ ;  /* 0x000000150c087210 */ /* 0x001fe20007fde0ff */
[----:B------:R0:W-:Y:S01]  /*42850*/  @P2 STG.E.U8 desc[UR32][R4.64], R17 ;  /* 0x0000001104002986 */ /* 0x0001e2000c101120 */
[----:B------:R-:W-:Y:S01]  /*42860*/  PRMT R15, R29, 0x7772, RZ ;  /* 0x000077721d0f7816 */ /* 0x000fe200000000ff */
[----:B------:R-:W-:-:S02]  /*42870*/  ULDC UR5, c[0x0][0x228] ;  /* 0x00008a0000057ab9 */ /* 0x000fc40000000800 */
[----:B------:R-:W-:Y:S01]  /*42880*/  IMAD.X R9, R13, 0x1, R24, P6 ;  /* 0x000000010d097824 */ /* 0x000fe200030e0618 */
[----:B0-----:R-:W-:-:S04]  /*42890*/  IADD3 R4, P2, R12, R23, RZ ;  /* 0x000000170c047210 */ /* 0x001fc80007f5e0ff */
[----:B------:R0:W-:Y:S01]  /*428a0*/  @P5 STG.E.U8 desc[UR32][R8.64], R11 ;  /* 0x0000000b08005986 */ /* 0x0001e2000c101120 */
[----:B------:R-:W-:-:S05]  /*428b0*/  IMAD.X R5, R13, 0x1, R20, P2 ;  /* 0x000000010d057824 */ /* 0x000fca00010e0614 */
[----:B------:R1:W-:Y:S01]  /*428c0*/  @P3 STG.E.U8 desc[UR32][R4.64], R15 ;  /* 0x0000000f04003986 */ /* 0x0003e2000c101120 */
[----:B0-----:R-:W-:-:S05]  /*428d0*/  IADD3 R8, P3, R12, R22, RZ ;  /* 0x000000160c087210 */ /* 0x001fca0007f7e0ff */
[----:B------:R-:W-:Y:S01]  /*428e0*/  IMAD.X R9, R13, 0x1, R3, P3 ;  /* 0x000000010d097824 */ /* 0x000fe200018e0603 */
[----:B------:R-:W-:Y:S02]  /*428f0*/  PRMT R13, R29, 0x7773, RZ ;  /* 0x000077731d0d7816 */ /* 0x000fe400000000ff */
[----:B------:R-:W2:Y:S01]  /*42900*/  LDL.LU R29, [R1+0xbc] ;  /* 0x0000bc00011d7983 */ /* 0x000ea20000300800 */
[----:B------:R-:W-:Y:S01]  /*42910*/  ISETP.LT.AND P4, PT, R28, UR4, !P4 ;  /* 0x000000041c007c0c */ /* 0x000fe2000e781270 */
[----:B------:R-:W-:Y:S01]  /*42920*/  ULDC UR4, c[0x0][0x248] ;  /* 0x0000920000047ab9 */ /* 0x000fe20000000800 */
[----:B------:R-:W-:Y:S01]  /*42930*/  ISETP.GE.AND P6, PT, R10, UR23, PT ;  /* 0x000000170a007c0c */ /* 0x000fe2000bfc6270 */
[----:B------:R-:W-:Y:S01]  /*42940*/  VIADD R10, R12, UR4 ;  /* 0x000000040c0a7c36 */ /* 0x000fe20008000000 */
[----:B------:R-:W-:Y:S01]  /*42950*/  ISETP.LT.AND P2, PT, R18, UR5, !P1 ;  /* 0x0000000512007c0c */ /* 0x000fe2000cf41270 */
[----:B------:R-:W-:Y:S01]  /*42960*/  ULDC UR4, c[0x0][0x228] ;  /* 0x00008a0000047ab9 */ /* 0x000fe20000000800 */
[----:B------:R-:W-:Y:S01]  /*42970*/  PRMT R19, R6, 0x7770, RZ ;  /* 0x0000777006137816 */ /* 0x000fe200000000ff */
[----:B------:R-:W-:Y:S01]  /*42980*/  ULDC UR5, c[0x0][0x228] ;  /* 0x00008a0000057ab9 */ /* 0x000fe20000000800 */
[----:B------:R-:W-:-:S02]  /*42990*/  SHF.R.S32.HI R11, RZ, 0x1f, R10 ;  /* 0x0000001fff0b7819 */ /* 0x000fc4000001140a */
[----:B-1----:R-:W-:Y:S02]  /*429a0*/  IADD3 R4, P3, R10, R0, RZ ;  /* 0x000000000a047210 */ /* 0x002fe40007f7e0ff */
[----:B------:R-:W-:Y:S01]  /*429b0*/  ISETP.LT.AND P5, PT, R26, UR6, !P1 ;  /* 0x000000061a007c0c */ /* 0x000fe2000cfa1270 */
[----:B------:R0:W-:Y:S01]  /*429c0*/  @P4 STG.E.U8 desc[UR32][R8.64], R13 ;  /* 0x0000000d08004986 */ /* 0x0001e2000c101120 */
[C---:B------:R-:W-:Y:S01]  /*429d0*/  PRMT R17, R6.reuse, 0x7771, RZ ;  /* 0x0000777106117816 */ /* 0x040fe200000000ff */
[----:B------:R-:W-:Y:S01]  /*429e0*/  IMAD.X R5, R11, 0x1, R2, P3 ;  /* 0x000000010b057824 */ /* 0x000fe200018e0602 */
[----:B------:R-:W-:Y:S01]  /*429f0*/  ISETP.LT.AND P3, PT, R27, UR4, !P1 ;  /* 0x000000041b007c0c */ /* 0x000fe2000cf61270 */
[----:B------:R-:W-:Y:S01]  /*42a00*/  ULDC UR4, c[0x0][0x228] ;  /* 0x00008a0000047ab9 */ /* 0x000fe20000000800 */
[----:B------:R-:W-:Y:S01]  /*42a10*/  PRMT R15, R6, 0x7772, RZ ;  /* 0x00007772060f7816 */ /* 0x000fe200000000ff */
[----:B------:R-:W-:Y:S01]  /*42a20*/  ULDC UR6, c[0x0][0x228] ;  /* 0x00008a0000067ab9 */ /* 0x000fe20000000800 */
[----:B------:R1:W-:Y:S01]  /*42a30*/  @P2 STG.E.U8 desc[UR32][R4.64], R19 ;  /* 0x0000001304002986 */ /* 0x0003e2000c101120 */
[----:B0-----:R-:W-:-:S02]  /*42a40*/  IADD3 R8, P4, R10, R21, RZ ;  /* 0x000000150a087210 */ /* 0x001fc40007f9e0ff */
[----:B-1----:R-:W-:-:S03]  /*42a50*/  IADD3 R4, P2, R10, R23, RZ ;  /* 0x000000170a047210 */ /* 0x002fc60007f5e0ff */
[C---:B------:R-:W-:Y:S01]  /*42a60*/  IMAD.X R9, R11.reuse, 0x1, R24, P4 ;  /* 0x000000010b097824 */ /* 0x040fe200020e0618 */
[----:B------:R-:W-:Y:S01]  /*42a70*/  ISETP.LT.AND P1, PT, R28, UR4, !P1 ;  /* 0x000000041c007c0c */ /* 0x000fe2000cf21270 */
[----:B------:R-:W-:Y:S01]  /*42a80*/  ULDC UR4, c[0x0][0x248] ;  /* 0x0000920000047ab9 */ /* 0x000fe20000000800 */
[----:B------:R-:W-:Y:S02]  /*42a90*/  IMAD.X R5, R11, 0x1, R20, P2 ;  /* 0x000000010b057824 */ /* 0x000fe400010e0614 */
[----:B------:R0:W-:Y:S04]  /*42aa0*/  @P5 STG.E.U8 desc[UR32][R8.64], R17 ;  /* 0x0000001108005986 */ /* 0x0001e8000c101120 */
[----:B------:R1:W-:Y:S01]  /*42ab0*/  @P3 STG.E.U8 desc[UR32][R4.64], R15 ;  /* 0x0000000f04003986 */ /* 0x0003e2000c101120 */
[----:B------:R-:W-:Y:S01]  /*42ac0*/  ISETP.LT.AND P4, PT, R18, UR5, !P6 ;  /* 0x0000000512007c0c */ /* 0x000fe2000f781270 */
[----:B------:R-:W-:Y:S01]  /*42ad0*/  ULDC UR5, c[0x0][0x228] ;  /* 0x00008a0000057ab9 */ /* 0x000fe20000000800 */
[----:B------:R-:W-:-:S02]  /*42ae0*/  PRMT R13, R6, 0x7773, RZ ;  /* 0x00007773060d7816 */ /* 0x000fc400000000ff */
[C---:B0-----:R-:W-:Y:S01]  /*42af0*/  IADD3 R8, P3, R10.reuse, R22, RZ ;  /* 0x000000160a087210 */ /* 0x041fe20007f7e0ff */
[----:B------:R-:W-:Y:S01]  /*42b00*/  VIADD R10, R10, UR4 ;  /* 0x000000040a0a7c36 */ /* 0x000fe20008000000 */
[----:B------:R-:W-:Y:S01]  /*42b10*/  ISETP.LT.AND P5, PT, R26, UR5, !P6 ;  /* 0x000000051a007c0c */ /* 0x000fe2000f7a1270 */
[----:B------:R-:W-:Y:S01]  /*42b20*/  ULDC UR4, c[0x0][0x228] ;  /* 0x00008a0000047ab9 */ /* 0x000fe20000000800 */
[----:B------:R-:W-:Y:S01]  /*42b30*/  ULDC UR5, c[0x0][0x228] ;  /* 0x00008a0000057ab9 */ /* 0x000fe20000000800 */
[----:B------:R-:W-:Y:S01]  /*42b40*/  IMAD.X R9, R11, 0x1, R3, P3 ;  /* 0x000000010b097824 */ /* 0x000fe200018e0603 */
[----:B------:R-:W-:Y:S02]  /*42b50*/  SHF.R.S32.HI R11, RZ, 0x1f, R10 ;  /* 0x0000001fff0b7819 */ /* 0x000fe4000001140a */
[C---:B-1----:R-:W-:Y:S02]  /*42b60*/  IADD3 R4, P3, R10.reuse, R0, RZ ;  /* 0x000000000a047210 */ /* 0x042fe40007f7e0ff */
[----:B------:R0:W-:Y:S03]  /*42b70*/  @P1 STG.E.U8 desc[UR32][R8.64], R13 ;  /* 0x0000000d08001986 */ /* 0x0001e6000c101120 */
[----:B------:R-:W-:Y:S01]  /*42b80*/  IMAD.X R5, R11, 0x1, R2, P3 ;  /* 0x000000010b057824 */ /* 0x000fe200018e0602 */
[----:B0-----:R-:W-:-:S05]  /*42b90*/  IADD3 R8, P1, R10, R21, RZ ;  /* 0x000000150a087210 */ /* 0x001fca0007f3e0ff */
[----:B------:R-:W-:Y:S01]  /*42ba0*/  IMAD.X R9, R11, 0x1, R24, P1 ;  /* 0x000000010b097824 */ /* 0x000fe200008e0618 */
[----:B------:R-:W-:Y:S01]  /*42bb0*/  ISETP.LT.AND P3, PT, R26, UR4, !P0 ;  /* 0x000000041a007c0c */ /* 0x000fe2000c761270 */
[----:B------:R-:W-:Y:S02]  /*42bc0*/  ULDC UR4, c[0x0][0x248] ;  /* 0x0000920000047ab9 */ /* 0x000fe40000000800 */
[----:B------:R-:W-:Y:S01]  /*42bd0*/  VIADD R6, R10, UR4 ;  /* 0x000000040a067c36 */ /* 0x000fe20008000000 */
[----:B------:R-:W-:-:S04]  /*42be0*/  ULDC UR4, c[0x0][0x228] ;  /* 0x00008a0000047ab9 */ /* 0x000fc80000000800 */
[----:B------:R-:W-:Y:S02]  /*42bf0*/  SHF.R.S32.HI R25, RZ, 0x1f, R6 ;  /* 0x0000001fff197819 */ /* 0x000fe40000011406 */
[----:B------:R-:W-:Y:S02]  /*42c00*/  ISETP.LT.AND P2, PT, R18, UR6, !P0 ;  /* 0x0000000612007c0c */ /* 0x000fe4000c741270 */
[C---:B--2---:R-:W-:Y:S02]  /*42c10*/  PRMT R19, R29.reuse, 0x7770, RZ ;  /* 0x000077701d137816 */ /* 0x044fe400000000ff */
[----:B------:R-:W-:-:S03]  /*42c20*/  PRMT R17, R29, 0x7771, RZ ;  /* 0x000077711d117816 */ /* 0x000fc600000000ff */
[----:B------:R0:W-:Y:S04]  /*42c30*/  @P4 STG.E.U8 desc[UR32][R4.64], R19 ;  /* 0x0000001304004986 */ /* 0x0001e8000c101120 */
[----:B------:R1:W-:Y:S01]  /*42c40*/  @P5 STG.E.U8 desc[UR32][R8.64], R17 ;  /* 0x0000001108005986 */ /* 0x0003e2000c101120 */
[----:B------:R-:W-:Y:S02]  /*42c50*/  IADD3 R12, P5, R10, R23, RZ ;  /* 0x000000170a0c7210 */ /* 0x000fe40007fbe0ff */
[----:B------:R-:W-:-:S03]  /*42c60*/  IADD3 R14, P4, R6, R0, RZ ;  /* 0x00000000060e7210 */ /* 0x000fc60007f9e0ff */
[----:B------:R-:W-:Y:S01]  /*42c70*/  IMAD.X R13, R11, 0x1, R20, P5 ;  /* 0x000000010b0d7824 */ /* 0x000fe200028e0614 */
[----:B0-----:R-:W-:Y:S01]  /*42c80*/  IADD3 R4, P5, R6, R21, RZ ;  /* 0x0000001506047210 */ /* 0x001fe20007fbe0ff */
[----:B------:R-:W-:Y:S01]  /*42c90*/  IMAD.X R15, R25, 0x1, R2, P4 ;  /* 0x00000001190f7824 */ /* 0x000fe200020e0602 */
[----:B------:R-:W-:-:S03]  /*42ca0*/  IADD3 R10, P1, R10, R22, RZ ;  /* 0x000000160a0a7210 */ /* 0x000fc60007f3e0ff */
[----:B------:R-:W-:Y:S01]  /*42cb0*/  IMAD.X R5, R25, 0x1, R24, P5 ;  /* 0x0000000119057824 */ /* 0x000fe200028e0618 */
[----:B-1----:R-:W-:Y:S02]  /*42cc0*/  IADD3 R8, P5, R6, R23, RZ ;  /* 0x0000001706087210 */ /* 0x002fe40007fbe0ff */
[----:B------:R-:W-:Y:S01]  /*42cd0*/  ISETP.LT.AND P4, PT, R27, UR4, !P6 ;  /* 0x000000041b007c0c */ /* 0x000fe2000f781270 */
[----:B------:R-:W-:Y:S01]  /*42ce0*/  ULDC UR4, c[0x0][0x228] ;  /* 0x00008a0000047ab9 */ /* 0x000fe20000000800 */
[----:B------:R-:W-:Y:S01]  /*42cf0*/  IMAD.X R11, R11, 0x1, R3, P1 ;  /* 0x000000010b0b7824 */ /* 0x000fe200008e0603 */
[----:B------:R-:W-:Y:S01]  /*42d00*/  ISETP.LT.AND P6, PT, R28, UR4, !P6 ;  /* 0x000000041c007c0c */ /* 0x000fe2000f7c1270 */
[----:B------:R-:W-:Y:S01]  /*42d10*/  IMAD.X R9, R25, 0x1, R20, P5 ;  /* 0x0000000119097824 */ /* 0x000fe200028e0614 */
[----:B------:R-:W-:Y:S01]  /*42d20*/  ISETP.LT.AND P1, PT, R27, UR5, !P0 ;  /* 0x000000051b007c0c */ /* 0x000fe2000c721270 */
[----:B------:R-:W-:Y:S01]  /*42d30*/  ULDC UR5, c[0x0][0x228] ;  /* 0x00008a0000057ab9 */ /* 0x000fe20000000800 */
[----:B------:R-:W-:-:S02]  /*42d40*/  IADD3 R22, P5, R6, R22, RZ ;  /* 0x0000001606167210 */ /* 0x000fc40007fbe0ff */
[----:B------:R-:W-:Y:S02]  /*42d50*/  ISETP.LT.AND P0, PT, R28, UR5, !P0 ;  /* 0x000000051c007c0c */ /* 0x000fe4000c701270 */
[----:B------:R-:W-:Y:S01]  /*42d60*/  PRMT R19, R29, 0x7772, RZ ;  /* 0x000077721d137816 */ /* 0x000fe200000000ff */
[----:B------:R-:W-:Y:S01]  /*42d70*/  IMAD.X R23, R25, 0x1, R3, P5 ;  /* 0x0000000119177824 */ /* 0x000fe200028e0603 */
[----:B------:R-:W-:Y:S02]  /*42d80*/  PRMT R17, R29, 0x7773, RZ ;  /* 0x000077731d117816 */ /* 0x000fe400000000ff */
[C---:B------:R-:W-:Y:S02]  /*42d90*/  PRMT R3, R7.reuse, 0x7773, RZ ;  /* 0x0000777307037816 */ /* 0x040fe400000000ff */
[C---:B------:R-:W-:Y:S02]  /*42da0*/  PRMT R21, R7.reuse, 0x7772, RZ ;  /* 0x0000777207157816 */ /* 0x040fe400000000ff */
[----:B------:R-:W-:-:S02]  /*42db0*/  PRMT R25, R7, 0x7771, RZ ;  /* 0x0000777107197816 */ /* 0x000fc400000000ff */
[----:B------:R-:W-:Y:S01]  /*42dc0*/  PRMT R7, R7, 0x7770, RZ ;  /* 0x0000777007077816 */ /* 0x000fe200000000ff */
[----:B------:R0:W-:Y:S04]  /*42dd0*/  @P4 STG.E.U8 desc[UR32][R12.64], R19 ;  /* 0x000000130c004986 */ /* 0x0001e8000c101120 */
[----:B------:R0:W-:Y:S04]  /*42de0*/  @P6 STG.E.U8 desc[UR32][R10.64], R17 ;  /* 0x000000110a006986 */ /* 0x0001e8000c101120 */
[----:B------:R0:W-:Y:S04]  /*42df0*/  @P2 STG.E.U8 desc[UR32][R14.64], R7 ;  /* 0x000000070e002986 */ /* 0x0001e8000c101120 */
[----:B------:R0:W-:Y:S04]  /*42e00*/  @P3 STG.E.U8 desc[UR32][R4.64], R25 ;  /* 0x0000001904003986 */ /* 0x0001e8000c101120 */
[----:B------:R0:W-:Y:S01]  /*42e10*/  @P1 STG.E.U8 desc[UR32][R8.64], R21 ;  /* 0x0000001508001986 */ /* 0x0001e2000c101120 */
[----:B------:R-:W-:Y:S05]  /*42e20*/  @!P0 EXIT ;  /* 0x000000000000894d */ /* 0x000fea0003800000 */
[----:B------:R-:W-:Y:S01]  /*42e30*/  STG.E.U8 desc[UR32][R22.64], R3 ;  /* 0x0000000316007986 */ /* 0x000fe2000c101120 */
[----:B------:R-:W-:Y:S05]  /*42e40*/  EXIT ;  /* 0x000000000000794d */ /* 0x000fea0003800000 */
.L_x_3:
[----:B------:R-:W-:-:S00]  /*42e50*/  BRA `(.L_x_3) ;  /* 0xfffffffc00fc7947 */ /* 0x000fc0000383ffff */
[----:B------:R-:W-:-:S00]  /*42e60*/  NOP ;  /* 0x0000000000007918 */ /* 0x000fc00000000000 */
        /* <DEDUP_REMOVED lines=9> */
.L_x_4:


//--------------------- .nv.shared.matmul_kernel  --------------------------
	.section	.nv.shared.matmul_kernel,"aw",@nobits
	.sectionflags	@""
	.align	16
	.zero		1024


//--------------------- .nv.shared.reserved.0     --------------------------
	.section	.nv.shared.reserved.0,"aw",@nobits
	.weak		__nv_reservedSMEM_offset_0_alias
	.size		__nv_reservedSMEM_offset_0_alias, 0, 0
	.other		__nv_reservedSMEM_offset_0_alias,@"STO_CUDA_RESERVED_SHARED STV_DEFAULT"
__nv_reservedSMEM_offset_0_alias:
	.zero		0


//--------------------- .nv.constant0.matmul_kernel --------------------------
	.section	.nv.constant0.matmul_kernel,"a",@progbits
	.sectionflags	@""
	.align	4
.nv.constant0.matmul_kernel:
	.zero		608


//--------------------- SYMBOLS --------------------------

	.type		.nv.reservedSmem.offset0,@object
	.size		.nv.reservedSmem.offset0,0x4
